	.target	sm_90a

	.elftype	@"ET_EXEC"


//--------------------- .note.nv.tkinfo           --------------------------
	.section	.note.nv.tkinfo,"",@"SHT_NOTE"
	.sectionflags	@"SHF_NOTE_NV_TKINFO"
	.tkinfo
        /*0018*/ 	.word	0x00000002
        /*0030*/ 	.string	""
        /*0030*/ 	.string	"ptxas"
        /*0030*/ 	.string	"Cuda compilation tools, release 13.0, V13.0.88"
        /*0030*/ 	.string	"Build cuda_13.0.r13.0/compiler.36424714_0"
        /*0030*/ 	.string	"-arch sm_90a -m 64 "



//--------------------- .note.nv.cuinfo           --------------------------
	.section	.note.nv.cuinfo,"",@"SHT_NOTE"
	.sectionflags	@"SHF_NOTE_NV_CUINFO"
        /*0018*/ 	.short	0x0002
        /*001a*/ 	.short	0x005a
        /*001c*/ 	.short	0x0082
	.zero		2


//--------------------- .nv.info                  --------------------------
	.section	.nv.info,"",@"SHT_CUDA_INFO"
	.align	4


	//----- nvinfo : EIATTR_REGCOUNT
	.align		4
        /*0000*/ 	.byte	0x04, 0x2f
        /*0002*/ 	.short	(.L_15 - .L_14)
	.align		4
.L_14:
        /*0004*/ 	.word	index@(_ZN7cutlass13device_kernelINS_4gemm6kernel13GemmUniversalINS1_17GroupProblemShapeIN4cute5tupleIJiiiEEEEENS1_10collective13CollectiveMmaINS1_39MainloopSm90ArrayTmaGmmaWarpSpecializedILi12ENS6_IJNS5_1CILi2EEENSC_ILi1EEESE_EEENS1_55KernelPtrArrayTmaWarpSpecializedCooperativeFP8FastAccumEEENS6_IJNSC_ILi128EEESI_NSC_ILi64EEEEEENS_12float_e4m3_tEPNS6_IJlSE_NSC_ILi0EEEEEESL_SO_NS5_8TiledMMAINS5_8MMA_AtomIJNS5_4SM904GMMA31MMA_64x128x32_F32E4M3E4M3_SS_TNILNSS_7ScaleInE1ELSU_1EEEEEENS5_6LayoutISF_NS6_IJSE_SM_SM_EEEEENS6_IJNS5_10UnderscoreES10_S10_EEEEENS5_13SM90_TMA_LOADENS5_14ComposedLayoutINS5_7SwizzleILi2ELi4ELi3EEENS5_18smem_ptr_flag_bitsILi8EEENSX_INS6_IJNSC_ILi8EEESJ_EEENS6_IJSJ_SE_EEEEEEEvNS5_8identityENS5_23SM90_TMA_LOAD_MULTICASTES1D_vS1E_EENS_8epilogue10collective18CollectiveEpilogueINS1H_30Sm90PtrArrayTmaWarpSpecializedILi4ELi2ELi16ELb1ELb0ELi2EEEJSK_NS6_IJSI_NSC_ILi32EEEEEENS_6half_tEPNS6_IJSE_lSM_EEES1O_S1Q_NS1H_6fusion15FusionCallbacksIS1L_NS1R_17LinearCombinationIS1O_fS1O_fLNS_15FloatRoundStyleE2EEESK_S1N_JEEES13_NS14_INS15_ILi3ELi4ELi3EEENS17_ILi16EEENSX_INS6_IJSJ_S19_EEENS6_IJSE_SJ_EEEEEEENS5_17SM75_U16x8_LDSM_TENS5_14SM90_TMA_STOREES22_NS5_17SM90_U16x8_STSM_TENS5_9Copy_AtomIJNS5_17SM90_U32x4_STSM_NES1O_EEEvEEEvvEEEEvNT_6ParamsE)
        /*0008*/ 	.word	0x000000a8


	//----- nvinfo : EIATTR_FRAME_SIZE
	.align		4
.L_15:
        /*000c*/ 	.byte	0x04, 0x11
        /*000e*/ 	.short	(.L_17 - .L_16)
	.align		4
.L_16:
        /*0010*/ 	.word	index@($__internal_0_$__cuda_sm20_div_u64)
        /*0014*/ 	.word	0x00000000


	//----- nvinfo : EIATTR_FRAME_SIZE
	.align		4
.L_17:
        /*0018*/ 	.byte	0x04, 0x11
        /*001a*/ 	.short	(.L_19 - .L_18)
	.align		4
.L_18:
        /*001c*/ 	.word	index@(_ZN7cutlass13device_kernelINS_4gemm6kernel13GemmUniversalINS1_17GroupProblemShapeIN4cute5tupleIJiiiEEEEENS1_10collective13CollectiveMmaINS1_39MainloopSm90ArrayTmaGmmaWarpSpecializedILi12ENS6_IJNS5_1CILi2EEENSC_ILi1EEESE_EEENS1_55KernelPtrArrayTmaWarpSpecializedCooperativeFP8FastAccumEEENS6_IJNSC_ILi128EEESI_NSC_ILi64EEEEEENS_12float_e4m3_tEPNS6_IJlSE_NSC_ILi0EEEEEESL_SO_NS5_8TiledMMAINS5_8MMA_AtomIJNS5_4SM904GMMA31MMA_64x128x32_F32E4M3E4M3_SS_TNILNSS_7ScaleInE1ELSU_1EEEEEENS5_6LayoutISF_NS6_IJSE_SM_SM_EEEEENS6_IJNS5_10UnderscoreES10_S10_EEEEENS5_13SM90_TMA_LOADENS5_14ComposedLayoutINS5_7SwizzleILi2ELi4ELi3EEENS5_18smem_ptr_flag_bitsILi8EEENSX_INS6_IJNSC_ILi8EEESJ_EEENS6_IJSJ_SE_EEEEEEEvNS5_8identityENS5_23SM90_TMA_LOAD_MULTICASTES1D_vS1E_EENS_8epilogue10collective18CollectiveEpilogueINS1H_30Sm90PtrArrayTmaWarpSpecializedILi4ELi2ELi16ELb1ELb0ELi2EEEJSK_NS6_IJSI_NSC_ILi32EEEEEENS_6half_tEPNS6_IJSE_lSM_EEES1O_S1Q_NS1H_6fusion15FusionCallbacksIS1L_NS1R_17LinearCombinationIS1O_fS1O_fLNS_15FloatRoundStyleE2EEESK_S1N_JEEES13_NS14_INS15_ILi3ELi4ELi3EEENS17_ILi16EEENSX_INS6_IJSJ_S19_EEENS6_IJSE_SJ_EEEEEEENS5_17SM75_U16x8_LDSM_TENS5_14SM90_TMA_STOREES22_NS5_17SM90_U16x8_STSM_TENS5_9Copy_AtomIJNS5_17SM90_U32x4_STSM_NES1O_EEEvEEEvvEEEEvNT_6ParamsE)
        /*0020*/ 	.word	0x00000000


	//----- nvinfo : EIATTR_MIN_STACK_SIZE
	.align		4
.L_19:
        /*0024*/ 	.byte	0x04, 0x12
        /*0026*/ 	.short	(.L_21 - .L_20)
	.align		4
.L_20:
        /*0028*/ 	.word	index@(_ZN7cutlass13device_kernelINS_4gemm6kernel13GemmUniversalINS1_17GroupProblemShapeIN4cute5tupleIJiiiEEEEENS1_10collective13CollectiveMmaINS1_39MainloopSm90ArrayTmaGmmaWarpSpecializedILi12ENS6_IJNS5_1CILi2EEENSC_ILi1EEESE_EEENS1_55KernelPtrArrayTmaWarpSpecializedCooperativeFP8FastAccumEEENS6_IJNSC_ILi128EEESI_NSC_ILi64EEEEEENS_12float_e4m3_tEPNS6_IJlSE_NSC_ILi0EEEEEESL_SO_NS5_8TiledMMAINS5_8MMA_AtomIJNS5_4SM904GMMA31MMA_64x128x32_F32E4M3E4M3_SS_TNILNSS_7ScaleInE1ELSU_1EEEEEENS5_6LayoutISF_NS6_IJSE_SM_SM_EEEEENS6_IJNS5_10UnderscoreES10_S10_EEEEENS5_13SM90_TMA_LOADENS5_14ComposedLayoutINS5_7SwizzleILi2ELi4ELi3EEENS5_18smem_ptr_flag_bitsILi8EEENSX_INS6_IJNSC_ILi8EEESJ_EEENS6_IJSJ_SE_EEEEEEEvNS5_8identityENS5_23SM90_TMA_LOAD_MULTICASTES1D_vS1E_EENS_8epilogue10collective18CollectiveEpilogueINS1H_30Sm90PtrArrayTmaWarpSpecializedILi4ELi2ELi16ELb1ELb0ELi2EEEJSK_NS6_IJSI_NSC_ILi32EEEEEENS_6half_tEPNS6_IJSE_lSM_EEES1O_S1Q_NS1H_6fusion15FusionCallbacksIS1L_NS1R_17LinearCombinationIS1O_fS1O_fLNS_15FloatRoundStyleE2EEESK_S1N_JEEES13_NS14_INS15_ILi3ELi4ELi3EEENS17_ILi16EEENSX_INS6_IJSJ_S19_EEENS6_IJSE_SJ_EEEEEEENS5_17SM75_U16x8_LDSM_TENS5_14SM90_TMA_STOREES22_NS5_17SM90_U16x8_STSM_TENS5_9Copy_AtomIJNS5_17SM90_U32x4_STSM_NES1O_EEEvEEEvvEEEEvNT_6ParamsE)
        /*002c*/ 	.word	0x00000000
.L_21:


//--------------------- .nv.compat                --------------------------
	.section	.nv.compat,"",@"SHT_CUDA_COMPAT_INFO"
	.align	4
        /*0000*/ 	.byte	0x02, 0x09, 0x01, 0x00, 0x02, 0x02, 0x04, 0x00, 0x02, 0x05, 0x05, 0x00, 0x03, 0x07, 0x01, 0x01
        /*0010*/ 	.byte	0x02, 0x03, 0x03, 0x00, 0x02, 0x06, 0x01, 0x00, 0x04, 0x0b, 0x08, 0x00, 0x00, 0x00, 0x00, 0x00
        /*0020*/ 	.byte	0x00, 0x00, 0x00, 0x00


//--------------------- .nv.info._ZN7cutlass13device_kernelINS_4gemm6kernel13GemmUniversalINS1_17GroupProblemShapeIN4cute5tupleIJiiiEEEEENS1_10collective13CollectiveMmaINS1_39MainloopSm90ArrayTmaGmmaWarpSpecializedILi12ENS6_IJNS5_1CILi2EEENSC_ILi1EEESE_EEENS1_55KernelPtrArrayTmaWarpSpecializedCooperativeFP8FastAccumEEENS6_IJNSC_ILi128EEESI_NSC_ILi64EEEEEENS_12float_e4m3_tEPNS6_IJlSE_NSC_ILi0EEEEEESL_SO_NS5_8TiledMMAINS5_8MMA_AtomIJNS5_4SM904GMMA31MMA_64x128x32_F32E4M3E4M3_SS_TNILNSS_7ScaleInE1ELSU_1EEEEEENS5_6LayoutISF_NS6_IJSE_SM_SM_EEEEENS6_IJNS5_10UnderscoreES10_S10_EEEEENS5_13SM90_TMA_LOADENS5_14ComposedLayoutINS5_7SwizzleILi2ELi4ELi3EEENS5_18smem_ptr_flag_bitsILi8EEENSX_INS6_IJNSC_ILi8EEESJ_EEENS6_IJSJ_SE_EEEEEEEvNS5_8identityENS5_23SM90_TMA_LOAD_MULTICASTES1D_vS1E_EENS_8epilogue10collective18CollectiveEpilogueINS1H_30Sm90PtrArrayTmaWarpSpecializedILi4ELi2ELi16ELb1ELb0ELi2EEEJSK_NS6_IJSI_NSC_ILi32EEEEEENS_6half_tEPNS6_IJSE_lSM_EEES1O_S1Q_NS1H_6fusion15FusionCallbacksIS1L_NS1R_17LinearCombinationIS1O_fS1O_fLNS_15FloatRoundStyleE2EEESK_S1N_JEEES13_NS14_INS15_ILi3ELi4ELi3EEENS17_ILi16EEENSX_INS6_IJSJ_S19_EEENS6_IJSE_SJ_EEEEEEENS5_17SM75_U16x8_LDSM_TENS5_14SM90_TMA_STOREES22_NS5_17SM90_U16x8_STSM_TENS5_9Copy_AtomIJNS5_17SM90_U32x4_STSM_NES1O_EEEvEEEvvEEEEvNT_6ParamsE --------------------------
	.section	.nv.info._ZN7cutlass13device_kernelINS_4gemm6kernel13GemmUniversalINS1_17GroupProblemShapeIN4cute5tupleIJiiiEEEEENS1_10collective13CollectiveMmaINS1_39MainloopSm90ArrayTmaGmmaWarpSpecializedILi12ENS6_IJNS5_1CILi2EEENSC_ILi1EEESE_EEENS1_55KernelPtrArrayTmaWarpSpecializedCooperativeFP8FastAccumEEENS6_IJNSC_ILi128EEESI_NSC_ILi64EEEEEENS_12float_e4m3_tEPNS6_IJlSE_NSC_ILi0EEEEEESL_SO_NS5_8TiledMMAINS5_8MMA_AtomIJNS5_4SM904GMMA31MMA_64x128x32_F32E4M3E4M3_SS_TNILNSS_7ScaleInE1ELSU_1EEEEEENS5_6LayoutISF_NS6_IJSE_SM_SM_EEEEENS6_IJNS5_10UnderscoreES10_S10_EEEEENS5_13SM90_TMA_LOADENS5_14ComposedLayoutINS5_7SwizzleILi2ELi4ELi3EEENS5_18smem_ptr_flag_bitsILi8EEENSX_INS6_IJNSC_ILi8EEESJ_EEENS6_IJSJ_SE_EEEEEEEvNS5_8identityENS5_23SM90_TMA_LOAD_MULTICASTES1D_vS1E_EENS_8epilogue10collective18CollectiveEpilogueINS1H_30Sm90PtrArrayTmaWarpSpecializedILi4ELi2ELi16ELb1ELb0ELi2EEEJSK_NS6_IJSI_NSC_ILi32EEEEEENS_6half_tEPNS6_IJSE_lSM_EEES1O_S1Q_NS1H_6fusion15FusionCallbacksIS1L_NS1R_17LinearCombinationIS1O_fS1O_fLNS_15FloatRoundStyleE2EEESK_S1N_JEEES13_NS14_INS15_ILi3ELi4ELi3EEENS17_ILi16EEENSX_INS6_IJSJ_S19_EEENS6_IJSE_SJ_EEEEEEENS5_17SM75_U16x8_LDSM_TENS5_14SM90_TMA_STOREES22_NS5_17SM90_U16x8_STSM_TENS5_9Copy_AtomIJNS5_17SM90_U32x4_STSM_NES1O_EEEvEEEvvEEEEvNT_6ParamsE,"",@"SHT_CUDA_INFO"
	.sectionflags	@""
	.align	4


	//----- nvinfo : EIATTR_CUDA_API_VERSION
	.align		4
        /*0000*/ 	.byte	0x04, 0x37
        /*0002*/ 	.short	(.L_23 - .L_22)
.L_22:
        /*0004*/ 	.word	0x00000082


	//----- nvinfo : EIATTR_KPARAM_INFO
	.align		4
.L_23:
        /*0008*/ 	.byte	0x04, 0x17
        /*000a*/ 	.short	(.L_25 - .L_24)
.L_24:
        /*000c*/ 	.word	0x00000000
        /*0010*/ 	.short	0x0000
        /*0012*/ 	.short	0x0070
        /*0014*/ 	.byte	0x00, 0xf0, 0x01, 0x1c


	//----- nvinfo : EIATTR_SPARSE_MMA_MASK
	.align		4
.L_25:
        /*0018*/ 	.byte	0x03, 0x50
        /*001a*/ 	.short	0x0000


	//----- nvinfo : EIATTR_MAXREG_COUNT
	.align		4
        /*001c*/ 	.byte	0x03, 0x1b
        /*001e*/ 	.short	0x00a8


	//----- nvinfo : EIATTR_NUM_BARRIERS
	.align		4
        /*0020*/ 	.byte	0x02, 0x4c
        /*0022*/ 	.byte	0x02
	.zero		1


	//----- nvinfo : EIATTR_EXTERNS
	.align		4
        /*0024*/ 	.byte	0x04, 0x0f
        /*0026*/ 	.short	(.L_27 - .L_26)


	//   ....[0]....
	.align		4
.L_26:
        /*0028*/ 	.word	index@(__assertfail)


	//----- nvinfo : EIATTR_MERCURY_ISA_VERSION
	.align		4
.L_27:
        /*002c*/ 	.byte	0x03, 0x5f
        /*002e*/ 	.short	0x0101


	//----- nvinfo : EIATTR_INT_WARP_WIDE_INSTR_OFFSETS
	.align		4
        /*0030*/ 	.byte	0x04, 0x31
        /*0032*/ 	.short	(.L_29 - .L_28)


	//   ....[0]....
.L_28:
        /*0034*/ 	.word	0x00001440


	//   ....[1]....
        /*0038*/ 	.word	0x00001450


	//   ....[2]....
        /*003c*/ 	.word	0x00001540


	//----- nvinfo : EIATTR_COOP_GROUP_MASK_REGIDS
	.align		4
.L_29:
        /*0040*/ 	.byte	0x04, 0x29
        /*0042*/ 	.short	(.L_31 - .L_30)


	//   ....[0]....
.L_30:
        /*0044*/ 	.word	0xffffffff


	//   ....[1]....
        /*0048*/ 	.word	0xffffffff


	//   ....[2]....
        /*004c*/ 	.word	0xffffffff


	//   ....[3]....
        /*0050*/ 	.word	0xffffffff


	//   ....[4]....
        /*0054*/ 	.word	0xffffffff


	//   ....[5]....
        /*0058*/ 	.word	0xffffffff


	//   ....[6]....
        /*005c*/ 	.word	0xffffffff


	//   ....[7]....
        /*0060*/ 	.word	0xffffffff


	//   ....[8]....
        /*0064*/ 	.word	0xffffffff


	//   ....[9]....
        /*0068*/ 	.word	0xffffffff


	//   ....[10]....
        /*006c*/ 	.word	0xffffffff


	//   ....[11]....
        /*0070*/ 	.word	0xffffffff


	//   ....[12]....
        /*0074*/ 	.word	0xffffffff


	//   ....[13]....
        /*0078*/ 	.word	0xffffffff


	//   ....[14]....
        /*007c*/ 	.word	0xffffffff


	//   ....[15]....
        /*0080*/ 	.word	0xffffffff


	//   ....[16]....
        /*0084*/ 	.word	0xffffffff


	//   ....[17]....
        /*0088*/ 	.word	0xffffffff


	//   ....[18]....
        /*008c*/ 	.word	0xffffffff


	//   ....[19]....
        /*0090*/ 	.word	0xffffffff


	//   ....[20]....
        /*0094*/ 	.word	0xffffffff


	//   ....[21]....
        /*0098*/ 	.word	0xffffffff


	//   ....[22]....
        /*009c*/ 	.word	0xffffffff


	//   ....[23]....
        /*00a0*/ 	.word	0xffffffff


	//   ....[24]....
        /*00a4*/ 	.word	0xffffffff


	//   ....[25]....
        /*00a8*/ 	.word	0xffffffff


	//   ....[26]....
        /*00ac*/ 	.word	0xffffffff


	//   ....[27]....
        /*00b0*/ 	.word	0xffffffff


	//   ....[28]....
        /*00b4*/ 	.word	0xffffffff


	//   ....[29]....
        /*00b8*/ 	.word	0xffffffff


	//   ....[30]....
        /*00bc*/ 	.word	0xffffffff


	//   ....[31]....
        /*00c0*/ 	.word	0xffffffff


	//   ....[32]....
        /*00c4*/ 	.word	0xffffffff


	//   ....[33]....
        /*00c8*/ 	.word	0xffffffff


	//   ....[34]....
        /*00cc*/ 	.word	0xffffffff


	//   ....[35]....
        /*00d0*/ 	.word	0xffffffff


	//   ....[36]....
        /*00d4*/ 	.word	0xffffffff


	//   ....[37]....
        /*00d8*/ 	.word	0xffffffff


	//   ....[38]....
        /*00dc*/ 	.word	0xffffffff


	//   ....[39]....
        /*00e0*/ 	.word	0xffffffff


	//   ....[40]....
        /*00e4*/ 	.word	0xffffffff


	//   ....[41]....
        /*00e8*/ 	.word	0xffffffff


	//   ....[42]....
        /*00ec*/ 	.word	0xffffffff


	//   ....[43]....
        /*00f0*/ 	.word	0xffffffff


	//   ....[44]....
        /*00f4*/ 	.word	0xffffffff


	//   ....[45]....
        /*00f8*/ 	.word	0xffffffff


	//   ....[46]....
        /*00fc*/ 	.word	0xffffffff


	//   ....[47]....
        /*0100*/ 	.word	0xffffffff


	//   ....[48]....
        /*0104*/ 	.word	0xffffffff


	//   ....[49]....
        /*0108*/ 	.word	0xffffffff


	//   ....[50]....
        /*010c*/ 	.word	0xffffffff


	//   ....[51]....
        /*0110*/ 	.word	0xffffffff


	//   ....[52]....
        /*0114*/ 	.word	0xffffffff


	//   ....[53]....
        /*0118*/ 	.word	0xffffffff


	//   ....[54]....
        /*011c*/ 	.word	0xffffffff


	//   ....[55]....
        /*0120*/ 	.word	0xffffffff


	//   ....[56]....
        /*0124*/ 	.word	0xffffffff


	//   ....[57]....
        /*0128*/ 	.word	0xffffffff


	//   ....[58]....
        /*012c*/ 	.word	0xffffffff


	//   ....[59]....
        /*0130*/ 	.word	0xffffffff


	//   ....[60]....
        /*0134*/ 	.word	0xffffffff


	//   ....[61]....
        /*0138*/ 	.word	0xffffffff


	//   ....[62]....
        /*013c*/ 	.word	0xffffffff


	//   ....[63]....
        /*0140*/ 	.word	0xffffffff


	//   ....[64]....
        /*0144*/ 	.word	0xffffffff


	//   ....[65]....
        /*0148*/ 	.word	0xffffffff


	//   ....[66]....
        /*014c*/ 	.word	0xffffffff


	//   ....[67]....
        /*0150*/ 	.word	0xffffffff


	//   ....[68]....
        /*0154*/ 	.word	0xffffffff


	//   ....[69]....
        /*0158*/ 	.word	0xffffffff


	//   ....[70]....
        /*015c*/ 	.word	0xffffffff


	//   ....[71]....
        /*0160*/ 	.word	0xffffffff


	//   ....[72]....
        /*0164*/ 	.word	0xffffffff


	//   ....[73]....
        /*0168*/ 	.word	0xffffffff


	//   ....[74]....
        /*016c*/ 	.word	0xffffffff


	//   ....[75]....
        /*0170*/ 	.word	0xffffffff


	//   ....[76]....
        /*0174*/ 	.word	0xffffffff


	//   ....[77]....
        /*0178*/ 	.word	0xffffffff


	//   ....[78]....
        /*017c*/ 	.word	0xffffffff


	//   ....[79]....
        /*0180*/ 	.word	0x0500000f


	//----- nvinfo : EIATTR_COOP_GROUP_INSTR_OFFSETS
	.align		4
.L_31:
        /*0184*/ 	.byte	0x04, 0x28
        /*0186*/ 	.short	(.L_33 - .L_32)


	//   ....[0]....
.L_32:
        /*0188*/ 	.word	0x000007c0


	//   ....[1]....
        /*018c*/ 	.word	0x00000880


	//   ....[2]....
        /*0190*/ 	.word	0x00000d20


	//   ....[3]....
        /*0194*/ 	.word	0x00001050


	//   ....[4]....
        /*0198*/ 	.word	0x000012c0


	//   ....[5]....
        /*019c*/ 	.word	0x00001670


	//   ....[6]....
        /*01a0*/ 	.word	0x00001dc0


	//   ....[7]....
        /*01a4*/ 	.word	0x00001df0


	//   ....[8]....
        /*01a8*/ 	.word	0x00001e70


	//   ....[9]....
        /*01ac*/ 	.word	0x00001e80


	//   ....[10]....
        /*01b0*/ 	.word	0x00001ec0


	//   ....[11]....
        /*01b4*/ 	.word	0x00001ee0


	//   ....[12]....
        /*01b8*/ 	.word	0x00001f20


	//   ....[13]....
        /*01bc*/ 	.word	0x00001f40


	//   ....[14]....
        /*01c0*/ 	.word	0x00001f80


	//   ....[15]....
        /*01c4*/ 	.word	0x00001fa0


	//   ....[16]....
        /*01c8*/ 	.word	0x00002010


	//   ....[17]....
        /*01cc*/ 	.word	0x000021a0


	//   ....[18]....
        /*01d0*/ 	.word	0x000021b0


	//   ....[19]....
        /*01d4*/ 	.word	0x00002790


	//   ....[20]....
        /*01d8*/ 	.word	0x000027a0


	//   ....[21]....
        /*01dc*/ 	.word	0x000027f0


	//   ....[22]....
        /*01e0*/ 	.word	0x00002800


	//   ....[23]....
        /*01e4*/ 	.word	0x00002850


	//   ....[24]....
        /*01e8*/ 	.word	0x00002860


	//   ....[25]....
        /*01ec*/ 	.word	0x000028b0


	//   ....[26]....
        /*01f0*/ 	.word	0x000028c0


	//   ....[27]....
        /*01f4*/ 	.word	0x00002910


	//   ....[28]....
        /*01f8*/ 	.word	0x00002920


	//   ....[29]....
        /*01fc*/ 	.word	0x000029b0


	//   ....[30]....
        /*0200*/ 	.word	0x00002a10


	//   ....[31]....
        /*0204*/ 	.word	0x00002aa0


	//   ....[32]....
        /*0208*/ 	.word	0x00002ac0


	//   ....[33]....
        /*020c*/ 	.word	0x00002ad0


	//   ....[34]....
        /*0210*/ 	.word	0x00002ae0


	//   ....[35]....
        /*0214*/ 	.word	0x00002af0


	//   ....[36]....
        /*0218*/ 	.word	0x00002b00


	//   ....[37]....
        /*021c*/ 	.word	0x000030a0


	//   ....[38]....
        /*0220*/ 	.word	0x00003340


	//   ....[39]....
        /*0224*/ 	.word	0x000036f0


	//   ....[40]....
        /*0228*/ 	.word	0x00003b80


	//   ....[41]....
        /*022c*/ 	.word	0x00006b30


	//   ....[42]....
        /*0230*/ 	.word	0x00006fd0


	//   ....[43]....
        /*0234*/ 	.word	0x00007370


	//   ....[44]....
        /*0238*/ 	.word	0x00008300


	//   ....[45]....
        /*023c*/ 	.word	0x000089d0


	//   ....[46]....
        /*0240*/ 	.word	0x00008ec0


	//   ....[47]....
        /*0244*/ 	.word	0x00009ce0


	//   ....[48]....
        /*0248*/ 	.word	0x0000afa0


	//   ....[49]....
        /*024c*/ 	.word	0x0000afc0


	//   ....[50]....
        /*0250*/ 	.word	0x0000b010


	//   ....[51]....
        /*0254*/ 	.word	0x0000b030


	//   ....[52]....
        /*0258*/ 	.word	0x0000b070


	//   ....[53]....
        /*025c*/ 	.word	0x0000b0a0


	//   ....[54]....
        /*0260*/ 	.word	0x0000b0e0


	//   ....[55]....
        /*0264*/ 	.word	0x0000b110


	//   ....[56]....
        /*0268*/ 	.word	0x0000b150


	//   ....[57]....
        /*026c*/ 	.word	0x0000b180


	//   ....[58]....
        /*0270*/ 	.word	0x0000b210


	//   ....[59]....
        /*0274*/ 	.word	0x0000b330


	//   ....[60]....
        /*0278*/ 	.word	0x0000b350


	//   ....[61]....
        /*027c*/ 	.word	0x0000b9a0


	//   ....[62]....
        /*0280*/ 	.word	0x0000b9b0


	//   ....[63]....
        /*0284*/ 	.word	0x0000ba00


	//   ....[64]....
        /*0288*/ 	.word	0x0000ba10


	//   ....[65]....
        /*028c*/ 	.word	0x0000ba60


	//   ....[66]....
        /*0290*/ 	.word	0x0000ba70


	//   ....[67]....
        /*0294*/ 	.word	0x0000bac0


	//   ....[68]....
        /*0298*/ 	.word	0x0000bad0


	//   ....[69]....
        /*029c*/ 	.word	0x0000bb20


	//   ....[70]....
        /*02a0*/ 	.word	0x0000bb30


	//   ....[71]....
        /*02a4*/ 	.word	0x0000bbc0


	//   ....[72]....
        /*02a8*/ 	.word	0x0000bc30


	//   ....[73]....
        /*02ac*/ 	.word	0x0000bcc0


	//   ....[74]....
        /*02b0*/ 	.word	0x0000bce0


	//   ....[75]....
        /*02b4*/ 	.word	0x0000bcf0


	//   ....[76]....
        /*02b8*/ 	.word	0x0000bd00


	//   ....[77]....
        /*02bc*/ 	.word	0x0000bd10


	//   ....[78]....
        /*02c0*/ 	.word	0x0000bd20


	//   ....[79]....
        /*02c4*/ 	.word	0x0000d150


	//----- nvinfo : EIATTR_REG_RECONFIG
	.align		4
.L_33:
        /*02c8*/ 	.byte	0x01, 0x54
	.zero		2


	//----- nvinfo : EIATTR_SYSCALL_OFFSETS
	.align		4
        /*02cc*/ 	.byte	0x04, 0x46
        /*02ce*/ 	.short	(.L_35 - .L_34)


	//   ....[0]....
.L_34:
        /*02d0*/ 	.word	0x00004880


	//   ....[1]....
        /*02d4*/ 	.word	0x00004970


	//----- nvinfo : EIATTR_MBARRIER_INSTR_OFFSETS
	.align		4
.L_35:
        /*02d8*/ 	.byte	0x04, 0x39
        /*02da*/ 	.short	(.L_37 - .L_36)


	//   ....[0]....
.L_36:
        /*02dc*/ 	.word	0x00000c00
        /*02e0*/ 	.word	0x000000ff
        /*02e4*/ 	.word	0x00038400
        /*02e8*/ 	.short	0x0100
        /*02ea*/ 	.byte	0x0b
	.zero		1


	//   ....[1]....
        /*02ec*/ 	.word	0x00000c10
        /*02f0*/ 	.word	0x000000ff
        /*02f4*/ 	.word	0x00038440
        /*02f8*/ 	.short	0x0100
        /*02fa*/ 	.byte	0x0b
	.zero		1


	//   ....[2]....
        /*02fc*/ 	.word	0x00000c20
        /*0300*/ 	.word	0x000000ff
        /*0304*/ 	.word	0x00038408
        /*0308*/ 	.short	0x0100
        /*030a*/ 	.byte	0x0b
	.zero		1


	//   ....[3]....
        /*030c*/ 	.word	0x00000c30
        /*0310*/ 	.word	0x000000ff
        /*0314*/ 	.word	0x00038448
        /*0318*/ 	.short	0x0100
        /*031a*/ 	.byte	0x0b
	.zero		1


	//   ....[4]....
        /*031c*/ 	.word	0x00000c40
        /*0320*/ 	.word	0x000000ff
        /*0324*/ 	.word	0x00038410
        /*0328*/ 	.short	0x0100
        /*032a*/ 	.byte	0x0b
	.zero		1


	//   ....[5]....
        /*032c*/ 	.word	0x00000c50
        /*0330*/ 	.word	0x000000ff
        /*0334*/ 	.word	0x00038450
        /*0338*/ 	.short	0x0100
        /*033a*/ 	.byte	0x0b
	.zero		1


	//   ....[6]....
        /*033c*/ 	.word	0x00000c60
        /*0340*/ 	.word	0x000000ff
        /*0344*/ 	.word	0x00038418
        /*0348*/ 	.short	0x0100
        /*034a*/ 	.byte	0x0b
	.zero		1


	//   ....[7]....
        /*034c*/ 	.word	0x00000c70
        /*0350*/ 	.word	0x000000ff
        /*0354*/ 	.word	0x00038458
        /*0358*/ 	.short	0x0100
        /*035a*/ 	.byte	0x0b
	.zero		1


	//   ....[8]....
        /*035c*/ 	.word	0x00000c80
        /*0360*/ 	.word	0x000000ff
        /*0364*/ 	.word	0x00038420
        /*0368*/ 	.short	0x0100
        /*036a*/ 	.byte	0x0b
	.zero		1


	//   ....[9]....
        /*036c*/ 	.word	0x00000c90
        /*0370*/ 	.word	0x000000ff
        /*0374*/ 	.word	0x00038460
        /*0378*/ 	.short	0x0100
        /*037a*/ 	.byte	0x0b
	.zero		1


	//   ....[10]....
        /*037c*/ 	.word	0x00000ca0
        /*0380*/ 	.word	0x000000ff
        /*0384*/ 	.word	0x00038428
        /*0388*/ 	.short	0x0100
        /*038a*/ 	.byte	0x0b
	.zero		1


	//   ....[11]....
        /*038c*/ 	.word	0x00000cb0
        /*0390*/ 	.word	0x000000ff
        /*0394*/ 	.word	0x00038468
        /*0398*/ 	.short	0x0100
        /*039a*/ 	.byte	0x0b
	.zero		1


	//   ....[12]....
        /*039c*/ 	.word	0x00000cc0
        /*03a0*/ 	.word	0x000000ff
        /*03a4*/ 	.word	0x00038430
        /*03a8*/ 	.short	0x0100
        /*03aa*/ 	.byte	0x0b
	.zero		1


	//   ....[13]....
        /*03ac*/ 	.word	0x00000cd0
        /*03b0*/ 	.word	0x000000ff
        /*03b4*/ 	.word	0x00038470
        /*03b8*/ 	.short	0x0100
        /*03ba*/ 	.byte	0x0b
	.zero		1


	//   ....[14]....
        /*03bc*/ 	.word	0x00000ce0
        /*03c0*/ 	.word	0x000000ff
        /*03c4*/ 	.word	0x00038438
        /*03c8*/ 	.short	0x0100
        /*03ca*/ 	.byte	0x0b
	.zero		1


	//   ....[15]....
        /*03cc*/ 	.word	0x00000cf0
        /*03d0*/ 	.word	0x000000ff
        /*03d4*/ 	.word	0x00038478
        /*03d8*/ 	.short	0x0100
        /*03da*/ 	.byte	0x0b
	.zero		1


	//   ....[16]....
        /*03dc*/ 	.word	0x00000eb0
        /*03e0*/ 	.word	0x000000ff
        /*03e4*/ 	.word	0x00038480
        /*03e8*/ 	.short	0x0100
        /*03ea*/ 	.byte	0x0b
	.zero		1


	//   ....[17]....
        /*03ec*/ 	.word	0x00000ec0
        /*03f0*/ 	.word	0x000000ff
        /*03f4*/ 	.word	0x000384e0
        /*03f8*/ 	.short	0x0100
        /*03fa*/ 	.byte	0x0b
	.zero		1


	//   ....[18]....
        /*03fc*/ 	.word	0x00000ed0
        /*0400*/ 	.word	0x000000ff
        /*0404*/ 	.word	0x00038488
        /*0408*/ 	.short	0x0100
        /*040a*/ 	.byte	0x0b
	.zero		1


	//   ....[19]....
        /*040c*/ 	.word	0x00000ee0
        /*0410*/ 	.word	0x000000ff
        /*0414*/ 	.word	0x000384e8
        /*0418*/ 	.short	0x0100
        /*041a*/ 	.byte	0x0b
	.zero		1


	//   ....[20]....
        /*041c*/ 	.word	0x00000ef0
        /*0420*/ 	.word	0x000000ff
        /*0424*/ 	.word	0x00038490
        /*0428*/ 	.short	0x0100
        /*042a*/ 	.byte	0x0b
	.zero		1


	//   ....[21]....
        /*042c*/ 	.word	0x00000f00
        /*0430*/ 	.word	0x000000ff
        /*0434*/ 	.word	0x000384f0
        /*0438*/ 	.short	0x0100
        /*043a*/ 	.byte	0x0b
	.zero		1


	//   ....[22]....
        /*043c*/ 	.word	0x00000f10
        /*0440*/ 	.word	0x000000ff
        /*0444*/ 	.word	0x00038498
        /*0448*/ 	.short	0x0100
        /*044a*/ 	.byte	0x0b
	.zero		1


	//   ....[23]....
        /*044c*/ 	.word	0x00000f20
        /*0450*/ 	.word	0x000000ff
        /*0454*/ 	.word	0x000384f8
        /*0458*/ 	.short	0x0100
        /*045a*/ 	.byte	0x0b
	.zero		1


	//   ....[24]....
        /*045c*/ 	.word	0x00000f30
        /*0460*/ 	.word	0x000000ff
        /*0464*/ 	.word	0x000384a0
        /*0468*/ 	.short	0x0100
        /*046a*/ 	.byte	0x0b
	.zero		1


	//   ....[25]....
        /*046c*/ 	.word	0x00000f40
        /*0470*/ 	.word	0x000000ff
        /*0474*/ 	.word	0x00038500
        /*0478*/ 	.short	0x0100
        /*047a*/ 	.byte	0x0b
	.zero		1


	//   ....[26]....
        /*047c*/ 	.word	0x00000f50
        /*0480*/ 	.word	0x000000ff
        /*0484*/ 	.word	0x000384a8
        /*0488*/ 	.short	0x0100
        /*048a*/ 	.byte	0x0b
	.zero		1


	//   ....[27]....
        /*048c*/ 	.word	0x00000f60
        /*0490*/ 	.word	0x000000ff
        /*0494*/ 	.word	0x00038508
        /*0498*/ 	.short	0x0100
        /*049a*/ 	.byte	0x0b
	.zero		1


	//   ....[28]....
        /*049c*/ 	.word	0x00000f70
        /*04a0*/ 	.word	0x000000ff
        /*04a4*/ 	.word	0x000384b0
        /*04a8*/ 	.short	0x0100
        /*04aa*/ 	.byte	0x0b
	.zero		1


	//   ....[29]....
        /*04ac*/ 	.word	0x00000f80
        /*04b0*/ 	.word	0x000000ff
        /*04b4*/ 	.word	0x00038510
        /*04b8*/ 	.short	0x0100
        /*04ba*/ 	.byte	0x0b
	.zero		1


	//   ....[30]....
        /*04bc*/ 	.word	0x00000f90
        /*04c0*/ 	.word	0x000000ff
        /*04c4*/ 	.word	0x000384b8
        /*04c8*/ 	.short	0x0100
        /*04ca*/ 	.byte	0x0b
	.zero		1


	//   ....[31]....
        /*04cc*/ 	.word	0x00000fa0
        /*04d0*/ 	.word	0x000000ff
        /*04d4*/ 	.word	0x00038518
        /*04d8*/ 	.short	0x0100
        /*04da*/ 	.byte	0x0b
	.zero		1


	//   ....[32]....
        /*04dc*/ 	.word	0x00000fb0
        /*04e0*/ 	.word	0x000000ff
        /*04e4*/ 	.word	0x000384c0
        /*04e8*/ 	.short	0x0100
        /*04ea*/ 	.byte	0x0b
	.zero		1


	//   ....[33]....
        /*04ec*/ 	.word	0x00000fc0
        /*04f0*/ 	.word	0x000000ff
        /*04f4*/ 	.word	0x00038520
        /*04f8*/ 	.short	0x0100
        /*04fa*/ 	.byte	0x0b
	.zero		1


	//   ....[34]....
        /*04fc*/ 	.word	0x00000fd0
        /*0500*/ 	.word	0x000000ff
        /*0504*/ 	.word	0x000384c8
        /*0508*/ 	.short	0x0100
        /*050a*/ 	.byte	0x0b
	.zero		1


	//   ....[35]....
        /*050c*/ 	.word	0x00000fe0
        /*0510*/ 	.word	0x000000ff
        /*0514*/ 	.word	0x00038528
        /*0518*/ 	.short	0x0100
        /*051a*/ 	.byte	0x0b
	.zero		1


	//   ....[36]....
        /*051c*/ 	.word	0x00000ff0
        /*0520*/ 	.word	0x000000ff
        /*0524*/ 	.word	0x000384d0
        /*0528*/ 	.short	0x0100
        /*052a*/ 	.byte	0x0b
	.zero		1


	//   ....[37]....
        /*052c*/ 	.word	0x00001000
        /*0530*/ 	.word	0x000000ff
        /*0534*/ 	.word	0x00038530
        /*0538*/ 	.short	0x0100
        /*053a*/ 	.byte	0x0b
	.zero		1


	//   ....[38]....
        /*053c*/ 	.word	0x00001010
        /*0540*/ 	.word	0x000000ff
        /*0544*/ 	.word	0x000384d8
        /*0548*/ 	.short	0x0100
        /*054a*/ 	.byte	0x0b
	.zero		1


	//   ....[39]....
        /*054c*/ 	.word	0x00001020
        /*0550*/ 	.word	0x000000ff
        /*0554*/ 	.word	0x00038538
        /*0558*/ 	.short	0x0100
        /*055a*/ 	.byte	0x0b
	.zero		1


	//   ....[40]....
        /*055c*/ 	.word	0x00001220
        /*0560*/ 	.word	0x000000ff
        /*0564*/ 	.word	0x00038540
        /*0568*/ 	.short	0x0100
        /*056a*/ 	.byte	0x06
	.zero		1


	//   ....[41]....
        /*056c*/ 	.word	0x00001230
        /*0570*/ 	.word	0x000000ff
        /*0574*/ 	.word	0x00038560
        /*0578*/ 	.short	0x0100
        /*057a*/ 	.byte	0x06
	.zero		1


	//   ....[42]....
        /*057c*/ 	.word	0x00001240
        /*0580*/ 	.word	0x000000ff
        /*0584*/ 	.word	0x00038548
        /*0588*/ 	.short	0x0100
        /*058a*/ 	.byte	0x06
	.zero		1


	//   ....[43]....
        /*058c*/ 	.word	0x00001250
        /*0590*/ 	.word	0x000000ff
        /*0594*/ 	.word	0x00038568
        /*0598*/ 	.short	0x0100
        /*059a*/ 	.byte	0x06
	.zero		1


	//   ....[44]....
        /*059c*/ 	.word	0x00001260
        /*05a0*/ 	.word	0x000000ff
        /*05a4*/ 	.word	0x00038550
        /*05a8*/ 	.short	0x0100
        /*05aa*/ 	.byte	0x06
	.zero		1


	//   ....[45]....
        /*05ac*/ 	.word	0x00001270
        /*05b0*/ 	.word	0x000000ff
        /*05b4*/ 	.word	0x00038570
        /*05b8*/ 	.short	0x0100
        /*05ba*/ 	.byte	0x06
	.zero		1


	//   ....[46]....
        /*05bc*/ 	.word	0x00001280
        /*05c0*/ 	.word	0x000000ff
        /*05c4*/ 	.word	0x00038558
        /*05c8*/ 	.short	0x0100
        /*05ca*/ 	.byte	0x06
	.zero		1


	//   ....[47]....
        /*05cc*/ 	.word	0x00001290
        /*05d0*/ 	.word	0x000000ff
        /*05d4*/ 	.word	0x00038578
        /*05d8*/ 	.short	0x0100
        /*05da*/ 	.byte	0x06
	.zero		1


	//   ....[48]....
        /*05dc*/ 	.word	0x000015a0
        /*05e0*/ 	.word	0x000000ff
        /*05e4*/ 	.word	0x00038580
        /*05e8*/ 	.short	0x0100
        /*05ea*/ 	.byte	0x06
	.zero		1


	//   ....[49]....
        /*05ec*/ 	.word	0x00001600
        /*05f0*/ 	.word	0x000000ff
        /*05f4*/ 	.word	0x00038588
        /*05f8*/ 	.short	0x0100
        /*05fa*/ 	.byte	0x06
	.zero		1


	//   ....[50]....
        /*05fc*/ 	.word	0x00003eb0
        /*0600*/ 	.word	0x000000ff
        /*0604*/ 	.word	0x00038480
        /*0608*/ 	.short	0x010a
        /*060a*/ 	.byte	0x04
	.zero		1


	//   ....[51]....
        /*060c*/ 	.word	0x00003ef0
        /*0610*/ 	.word	0x000000ff
        /*0614*/ 	.word	0x00038480
        /*0618*/ 	.short	0x010a
        /*061a*/ 	.byte	0x04
	.zero		1


	//   ....[52]....
        /*061c*/ 	.word	0x000041b0
        /*0620*/ 	.word	0x000000ff
        /*0624*/ 	.word	0x00038480
        /*0628*/ 	.short	0x010a
        /*062a*/ 	.byte	0x04
	.zero		1


	//   ....[53]....
        /*062c*/ 	.word	0x000041f0
        /*0630*/ 	.word	0x000000ff
        /*0634*/ 	.word	0x00038480
        /*0638*/ 	.short	0x010a
        /*063a*/ 	.byte	0x04
	.zero		1


	//   ....[54]....
        /*063c*/ 	.word	0x000043c0
        /*0640*/ 	.word	0x00000005
        /*0644*/ 	.word	0x00000000
        /*0648*/ 	.short	0x0101
        /*064a*/ 	.byte	0x3f
	.zero		1


	//   ....[55]....
        /*064c*/ 	.word	0x000045a0
        /*0650*/ 	.word	0x00000003
        /*0654*/ 	.word	0x00000000
        /*0658*/ 	.short	0x0101
        /*065a*/ 	.byte	0x3f
	.zero		1


	//   ....[56]....
        /*065c*/ 	.word	0x00004d40
        /*0660*/ 	.word	0x000000ff
        /*0664*/ 	.word	0x00038540
        /*0668*/ 	.short	0x010a
        /*066a*/ 	.byte	0x2b
	.zero		1


	//   ....[57]....
        /*066c*/ 	.word	0x000053c0
        /*0670*/ 	.word	0x000000ff
        /*0674*/ 	.word	0x00000000
        /*0678*/ 	.short	0x0101
        /*067a*/ 	.byte	0x04
	.zero		1


	//   ....[58]....
        /*067c*/ 	.word	0x000053f0
        /*0680*/ 	.word	0x000000ff
        /*0684*/ 	.word	0x00038548
        /*0688*/ 	.short	0x010a
        /*068a*/ 	.byte	0x2b
	.zero		1


	//   ....[59]....
        /*068c*/ 	.word	0x000059b0
        /*0690*/ 	.word	0x000000ff
        /*0694*/ 	.word	0x00000000
        /*0698*/ 	.short	0x0101
        /*069a*/ 	.byte	0x04
	.zero		1


	//   ....[60]....
        /*069c*/ 	.word	0x000059e0
        /*06a0*/ 	.word	0x000000ff
        /*06a4*/ 	.word	0x00038550
        /*06a8*/ 	.short	0x010a
        /*06aa*/ 	.byte	0x2b
	.zero		1


	//   ....[61]....
        /*06ac*/ 	.word	0x00005fd0
        /*06b0*/ 	.word	0x000000ff
        /*06b4*/ 	.word	0x00000000
        /*06b8*/ 	.short	0x0101
        /*06ba*/ 	.byte	0x04
	.zero		1


	//   ....[62]....
        /*06bc*/ 	.word	0x00006000
        /*06c0*/ 	.word	0x000000ff
        /*06c4*/ 	.word	0x00038558
        /*06c8*/ 	.short	0x010a
        /*06ca*/ 	.byte	0x2b
	.zero		1


	//   ....[63]....
        /*06cc*/ 	.word	0x00006670
        /*06d0*/ 	.word	0x000000ff
        /*06d4*/ 	.word	0x00000000
        /*06d8*/ 	.short	0x0101
        /*06da*/ 	.byte	0x05
	.zero		1


	//   ....[64]....
        /*06dc*/ 	.word	0x000066c0
        /*06e0*/ 	.word	0x000000ff
        /*06e4*/ 	.word	0x00038400
        /*06e8*/ 	.short	0x010a
        /*06ea*/ 	.byte	0x04
	.zero		1


	//   ....[65]....
        /*06ec*/ 	.word	0x000067d0
        /*06f0*/ 	.word	0x000000ff
        /*06f4*/ 	.word	0x00000000
        /*06f8*/ 	.short	0x0101
        /*06fa*/ 	.byte	0x04
	.zero		1


	//   ....[66]....
        /*06fc*/ 	.word	0x00006d00
        /*0700*/ 	.word	0x000000ff
        /*0704*/ 	.word	0x00000000
        /*0708*/ 	.short	0x0101
        /*070a*/ 	.byte	0x2b
	.zero		1


	//   ....[67]....
        /*070c*/ 	.word	0x00007480
        /*0710*/ 	.word	0x000000ff
        /*0714*/ 	.word	0x00038588
        /*0718*/ 	.short	0x010a
        /*071a*/ 	.byte	0x05
	.zero		1


	//   ....[68]....
        /*071c*/ 	.word	0x00007590
        /*0720*/ 	.word	0x000000ff
        /*0724*/ 	.word	0x00038400
        /*0728*/ 	.short	0x010a
        /*072a*/ 	.byte	0x08
	.zero		1


	//   ....[69]....
        /*072c*/ 	.word	0x000076c0
        /*0730*/ 	.word	0x000000ff
        /*0734*/ 	.word	0x00000000
        /*0738*/ 	.short	0x0101
        /*073a*/ 	.byte	0x08
	.zero		1


	//   ....[70]....
        /*073c*/ 	.word	0x000078a0
        /*0740*/ 	.word	0x000000ff
        /*0744*/ 	.word	0x00038560
        /*0748*/ 	.short	0x010a
        /*074a*/ 	.byte	0x05
	.zero		1


	//   ....[71]....
        /*074c*/ 	.word	0x000079b0
        /*0750*/ 	.word	0x000000ff
        /*0754*/ 	.word	0x00038540
        /*0758*/ 	.short	0x010b
        /*075a*/ 	.byte	0x05
	.zero		1


	//   ....[72]....
        /*075c*/ 	.word	0x00007a10
        /*0760*/ 	.word	0x000000ff
        /*0764*/ 	.word	0x00000000
        /*0768*/ 	.short	0x0101
        /*076a*/ 	.byte	0x08
	.zero		1


	//   ....[73]....
        /*076c*/ 	.word	0x00007a40
        /*0770*/ 	.word	0x000000ff
        /*0774*/ 	.word	0x00038568
        /*0778*/ 	.short	0x010a
        /*077a*/ 	.byte	0x05
	.zero		1


	//   ....[74]....
        /*077c*/ 	.word	0x00007b70
        /*0780*/ 	.word	0x000000ff
        /*0784*/ 	.word	0x00038548
        /*0788*/ 	.short	0x010b
        /*078a*/ 	.byte	0x05
	.zero		1


	//   ....[75]....
        /*078c*/ 	.word	0x00007bd0
        /*0790*/ 	.word	0x000000ff
        /*0794*/ 	.word	0x00000000
        /*0798*/ 	.short	0x0101
        /*079a*/ 	.byte	0x08
	.zero		1


	//   ....[76]....
        /*079c*/ 	.word	0x00007c00
        /*07a0*/ 	.word	0x000000ff
        /*07a4*/ 	.word	0x00038570
        /*07a8*/ 	.short	0x010a
        /*07aa*/ 	.byte	0x05
	.zero		1


	//   ....[77]....
        /*07ac*/ 	.word	0x00007d30
        /*07b0*/ 	.word	0x000000ff
        /*07b4*/ 	.word	0x00038550
        /*07b8*/ 	.short	0x010b
        /*07ba*/ 	.byte	0x05
	.zero		1


	//   ....[78]....
        /*07bc*/ 	.word	0x00007d90
        /*07c0*/ 	.word	0x000000ff
        /*07c4*/ 	.word	0x00000000
        /*07c8*/ 	.short	0x0101
        /*07ca*/ 	.byte	0x08
	.zero		1


	//   ....[79]....
        /*07cc*/ 	.word	0x00007dc0
        /*07d0*/ 	.word	0x000000ff
        /*07d4*/ 	.word	0x00038578
        /*07d8*/ 	.short	0x010a
        /*07da*/ 	.byte	0x05
	.zero		1


	//   ....[80]....
        /*07dc*/ 	.word	0x00007ef0
        /*07e0*/ 	.word	0x000000ff
        /*07e4*/ 	.word	0x00038558
        /*07e8*/ 	.short	0x010b
        /*07ea*/ 	.byte	0x05
	.zero		1


	//   ....[81]....
        /*07ec*/ 	.word	0x00007f90
        /*07f0*/ 	.word	0x000000ff
        /*07f4*/ 	.word	0x00000000
        /*07f8*/ 	.short	0x0101
        /*07fa*/ 	.byte	0x08
	.zero		1


	//   ....[82]....
        /*07fc*/ 	.word	0x000084d0
        /*0800*/ 	.word	0x000000ff
        /*0804*/ 	.word	0x00038560
        /*0808*/ 	.short	0x010a
        /*080a*/ 	.byte	0x05
	.zero		1


	//   ....[83]....
        /*080c*/ 	.word	0x00008510
        /*0810*/ 	.word	0x000000ff
        /*0814*/ 	.word	0x00038568
        /*0818*/ 	.short	0x010a
        /*081a*/ 	.byte	0x05
	.zero		1


	//   ....[84]....
        /*081c*/ 	.word	0x00008550
        /*0820*/ 	.word	0x000000ff
        /*0824*/ 	.word	0x00038570
        /*0828*/ 	.short	0x010a
        /*082a*/ 	.byte	0x05
	.zero		1


	//   ....[85]....
        /*082c*/ 	.word	0x000085b0
        /*0830*/ 	.word	0x00000003
        /*0834*/ 	.word	0x00038578
        /*0838*/ 	.short	0x010a
        /*083a*/ 	.byte	0x3f
	.zero		1


	//   ....[86]....
        /*083c*/ 	.word	0x000092d0
        /*0840*/ 	.word	0x00000008
        /*0844*/ 	.word	0x000384e0
        /*0848*/ 	.short	0x010a
        /*084a*/ 	.byte	0x3f
	.zero		1


	//   ....[87]....
        /*084c*/ 	.word	0x00009590
        /*0850*/ 	.word	0x000000ff
        /*0854*/ 	.word	0x00038588
        /*0858*/ 	.short	0x0101
        /*085a*/ 	.byte	0x11
	.zero		1


	//   ....[88]....
        /*085c*/ 	.word	0x00009650
        /*0860*/ 	.word	0x00000003
        /*0864*/ 	.word	0x00038400
        /*0868*/ 	.short	0x010a
        /*086a*/ 	.byte	0x3f
	.zero		1


	//   ....[89]....
        /*086c*/ 	.word	0x00009790
        /*0870*/ 	.word	0x00000002
        /*0874*/ 	.word	0x00000000
        /*0878*/ 	.short	0x0101
        /*087a*/ 	.byte	0x3f
	.zero		1


	//   ....[90]....
        /*087c*/ 	.word	0x00009f70
        /*0880*/ 	.word	0x00000007
        /*0884*/ 	.word	0x00000000
        /*0888*/ 	.short	0x010a
        /*088a*/ 	.byte	0x3f
	.zero		1


	//   ....[91]....
        /*088c*/ 	.word	0x00009ff0
        /*0890*/ 	.word	0x00000009
        /*0894*/ 	.word	0x00000000
        /*0898*/ 	.short	0x010a
        /*089a*/ 	.byte	0x3f
	.zero		1


	//   ....[92]....
        /*089c*/ 	.word	0x0000a080
        /*08a0*/ 	.word	0x00000006
        /*08a4*/ 	.word	0x00000000
        /*08a8*/ 	.short	0x010a
        /*08aa*/ 	.byte	0x3f
	.zero		1


	//   ....[93]....
        /*08ac*/ 	.word	0x0000a110
        /*08b0*/ 	.word	0x00000009
        /*08b4*/ 	.word	0x00000000
        /*08b8*/ 	.short	0x010a
        /*08ba*/ 	.byte	0x3f
	.zero		1


	//   ....[94]....
        /*08bc*/ 	.word	0x0000a1a0
        /*08c0*/ 	.word	0x00000006
        /*08c4*/ 	.word	0x00000000
        /*08c8*/ 	.short	0x010a
        /*08ca*/ 	.byte	0x3f
	.zero		1


	//   ....[95]....
        /*08cc*/ 	.word	0x0000a230
        /*08d0*/ 	.word	0x00000009
        /*08d4*/ 	.word	0x00000000
        /*08d8*/ 	.short	0x010a
        /*08da*/ 	.byte	0x3f
	.zero		1


	//   ....[96]....
        /*08dc*/ 	.word	0x0000a2c0
        /*08e0*/ 	.word	0x00000006
        /*08e4*/ 	.word	0x00000000
        /*08e8*/ 	.short	0x010a
        /*08ea*/ 	.byte	0x3f
	.zero		1


	//   ....[97]....
        /*08ec*/ 	.word	0x0000a350
        /*08f0*/ 	.word	0x00000009
        /*08f4*/ 	.word	0x00000000
        /*08f8*/ 	.short	0x010a
        /*08fa*/ 	.byte	0x3f
	.zero		1


	//   ....[98]....
        /*08fc*/ 	.word	0x0000a3e0
        /*0900*/ 	.word	0x00000006
        /*0904*/ 	.word	0x00000000
        /*0908*/ 	.short	0x010a
        /*090a*/ 	.byte	0x3f
	.zero		1


	//   ....[99]....
        /*090c*/ 	.word	0x0000a470
        /*0910*/ 	.word	0x00000009
        /*0914*/ 	.word	0x00000000
        /*0918*/ 	.short	0x010a
        /*091a*/ 	.byte	0x3f
	.zero		1


	//   ....[100]....
        /*091c*/ 	.word	0x0000a500
        /*0920*/ 	.word	0x00000006
        /*0924*/ 	.word	0x00000000
        /*0928*/ 	.short	0x010a
        /*092a*/ 	.byte	0x3f
	.zero		1


	//   ....[101]....
        /*092c*/ 	.word	0x0000a590
        /*0930*/ 	.word	0x00000003
        /*0934*/ 	.word	0x00000000
        /*0938*/ 	.short	0x010a
        /*093a*/ 	.byte	0x3f
	.zero		1


	//   ....[102]....
        /*093c*/ 	.word	0x0000c210
        /*0940*/ 	.word	0x00000011
        /*0944*/ 	.word	0x00038440
        /*0948*/ 	.short	0x010a
        /*094a*/ 	.byte	0x3f
	.zero		1


	//   ....[103]....
        /*094c*/ 	.word	0x0000c330
        /*0950*/ 	.word	0x00000011
        /*0954*/ 	.word	0x00038400
        /*0958*/ 	.short	0x0101
        /*095a*/ 	.byte	0x3f
	.zero		1


	//   ....[104]....
        /*095c*/ 	.word	0x0000c400
        /*0960*/ 	.word	0x00000005
        /*0964*/ 	.word	0x00038440
        /*0968*/ 	.short	0x010a
        /*096a*/ 	.byte	0x3f
	.zero		1


	//   ....[105]....
        /*096c*/ 	.word	0x0000c4b0
        /*0970*/ 	.word	0x00000007
        /*0974*/ 	.word	0x00038440
        /*0978*/ 	.short	0x010a
        /*097a*/ 	.byte	0x3f
	.zero		1


	//   ....[106]....
        /*097c*/ 	.word	0x0000c560
        /*0980*/ 	.word	0x00000007
        /*0984*/ 	.word	0x00038440
        /*0988*/ 	.short	0x010a
        /*098a*/ 	.byte	0x3f
	.zero		1


	//   ....[107]....
        /*098c*/ 	.word	0x0000c610
        /*0990*/ 	.word	0x00000007
        /*0994*/ 	.word	0x00038440
        /*0998*/ 	.short	0x010a
        /*099a*/ 	.byte	0x3f
	.zero		1


	//   ....[108]....
        /*099c*/ 	.word	0x0000c6c0
        /*09a0*/ 	.word	0x00000007
        /*09a4*/ 	.word	0x00038440
        /*09a8*/ 	.short	0x010a
        /*09aa*/ 	.byte	0x3f
	.zero		1


	//   ....[109]....
        /*09ac*/ 	.word	0x0000c770
        /*09b0*/ 	.word	0x00000007
        /*09b4*/ 	.word	0x00038440
        /*09b8*/ 	.short	0x010a
        /*09ba*/ 	.byte	0x3f
	.zero		1


	//   ....[110]....
        /*09bc*/ 	.word	0x0000c820
        /*09c0*/ 	.word	0x00000007
        /*09c4*/ 	.word	0x00038440
        /*09c8*/ 	.short	0x010a
        /*09ca*/ 	.byte	0x3f
	.zero		1


	//   ....[111]....
        /*09cc*/ 	.word	0x0000c8d0
        /*09d0*/ 	.word	0x00000003
        /*09d4*/ 	.word	0x00038440
        /*09d8*/ 	.short	0x010a
        /*09da*/ 	.byte	0x3f
	.zero		1


	//   ....[112]....
        /*09dc*/ 	.word	0x0000c930
        /*09e0*/ 	.word	0x00000003
        /*09e4*/ 	.word	0x00038480
        /*09e8*/ 	.short	0x010a
        /*09ea*/ 	.byte	0x3f
	.zero		1


	//   ....[113]....
        /*09ec*/ 	.word	0x0000c990
        /*09f0*/ 	.word	0x00000008
        /*09f4*/ 	.word	0x00038480
        /*09f8*/ 	.short	0x010a
        /*09fa*/ 	.byte	0x3f
	.zero		1


	//   ....[114]....
        /*09fc*/ 	.word	0x0000ca50
        /*0a00*/ 	.word	0x00000004
        /*0a04*/ 	.word	0x00038540
        /*0a08*/ 	.short	0x010a
        /*0a0a*/ 	.byte	0x3f
	.zero		1


	//   ....[115]....
        /*0a0c*/ 	.word	0x0000cab0
        /*0a10*/ 	.word	0x0000000e
        /*0a14*/ 	.word	0x00038548
        /*0a18*/ 	.short	0x010a
        /*0a1a*/ 	.byte	0x3f
	.zero		1


	//   ....[116]....
        /*0a1c*/ 	.word	0x0000cb10
        /*0a20*/ 	.word	0x0000000e
        /*0a24*/ 	.word	0x00038550
        /*0a28*/ 	.short	0x010a
        /*0a2a*/ 	.byte	0x3f
	.zero		1


	//   ....[117]....
        /*0a2c*/ 	.word	0x0000cb70
        /*0a30*/ 	.word	0x0000000e
        /*0a34*/ 	.word	0x00038558
        /*0a38*/ 	.short	0x010a
        /*0a3a*/ 	.byte	0x3f
	.zero		1


	//   ....[118]....
        /*0a3c*/ 	.word	0x0000cbd0
        /*0a40*/ 	.word	0x00000003
        /*0a44*/ 	.word	0x00038400
        /*0a48*/ 	.short	0x010a
        /*0a4a*/ 	.byte	0x3f
	.zero		1


	//   ....[119]....
        /*0a4c*/ 	.word	0x0000cc30
        /*0a50*/ 	.word	0x00000003
        /*0a54*/ 	.word	0x00038588
        /*0a58*/ 	.short	0x010a
        /*0a5a*/ 	.byte	0x3f
	.zero		1


	//   ....[120]....
        /*0a5c*/ 	.word	0x0000cc90
        /*0a60*/ 	.word	0x00000004
        /*0a64*/ 	.word	0x00038400
        /*0a68*/ 	.short	0x010a
        /*0a6a*/ 	.byte	0x3f
	.zero		1


	//   ....[121]....
        /*0a6c*/ 	.word	0x0000ccf0
        /*0a70*/ 	.word	0x00000003
        /*0a74*/ 	.word	0x00038560
        /*0a78*/ 	.short	0x010a
        /*0a7a*/ 	.byte	0x3f
	.zero		1


	//   ....[122]....
        /*0a7c*/ 	.word	0x0000cd50
        /*0a80*/ 	.word	0x00000003
        /*0a84*/ 	.word	0x00038568
        /*0a88*/ 	.short	0x010a
        /*0a8a*/ 	.byte	0x3f
	.zero		1


	//   ....[123]....
        /*0a8c*/ 	.word	0x0000cdb0
        /*0a90*/ 	.word	0x00000003
        /*0a94*/ 	.word	0x00038570
        /*0a98*/ 	.short	0x010a
        /*0a9a*/ 	.byte	0x3f
	.zero		1


	//   ....[124]....
        /*0a9c*/ 	.word	0x0000ce10
        /*0aa0*/ 	.word	0x00000003
        /*0aa4*/ 	.word	0x00038578
        /*0aa8*/ 	.short	0x010a
        /*0aaa*/ 	.byte	0x3f
	.zero		1


	//   ....[125]....
        /*0aac*/ 	.word	0x0000ce70
        /*0ab0*/ 	.word	0x00000003
        /*0ab4*/ 	.word	0x00038560
        /*0ab8*/ 	.short	0x010a
        /*0aba*/ 	.byte	0x3f
	.zero		1


	//   ....[126]....
        /*0abc*/ 	.word	0x0000ced0
        /*0ac0*/ 	.word	0x00000003
        /*0ac4*/ 	.word	0x00038568
        /*0ac8*/ 	.short	0x010a
        /*0aca*/ 	.byte	0x3f
	.zero		1


	//   ....[127]....
        /*0acc*/ 	.word	0x0000cf30
        /*0ad0*/ 	.word	0x00000003
        /*0ad4*/ 	.word	0x00038570
        /*0ad8*/ 	.short	0x010a
        /*0ada*/ 	.byte	0x3f
	.zero		1


	//   ....[128]....
        /*0adc*/ 	.word	0x0000d000
        /*0ae0*/ 	.word	0x00000008
        /*0ae4*/ 	.word	0x000384e0
        /*0ae8*/ 	.short	0x010a
        /*0aea*/ 	.byte	0x3f
	.zero		1


	//   ....[129]....
        /*0aec*/ 	.word	0x0000d050
        /*0af0*/ 	.word	0x00000003
        /*0af4*/ 	.word	0x00038400
        /*0af8*/ 	.short	0x010a
        /*0afa*/ 	.byte	0x3f
	.zero		1


	//   ....[130]....
        /*0afc*/ 	.word	0x0000d260
        /*0b00*/ 	.word	0x00000007
        /*0b04*/ 	.word	0x00000000
        /*0b08*/ 	.short	0x010a
        /*0b0a*/ 	.byte	0x3f
	.zero		1


	//   ....[131]....
        /*0b0c*/ 	.word	0x0000d2b0
        /*0b10*/ 	.word	0x00000009
        /*0b14*/ 	.word	0x00000000
        /*0b18*/ 	.short	0x010a
        /*0b1a*/ 	.byte	0x3f
	.zero		1


	//   ....[132]....
        /*0b1c*/ 	.word	0x0000d300
        /*0b20*/ 	.word	0x00000006
        /*0b24*/ 	.word	0x00000000
        /*0b28*/ 	.short	0x010a
        /*0b2a*/ 	.byte	0x3f
	.zero		1


	//   ....[133]....
        /*0b2c*/ 	.word	0x0000d350
        /*0b30*/ 	.word	0x00000009
        /*0b34*/ 	.word	0x00000000
        /*0b38*/ 	.short	0x010a
        /*0b3a*/ 	.byte	0x3f
	.zero		1


	//   ....[134]....
        /*0b3c*/ 	.word	0x0000d3a0
        /*0b40*/ 	.word	0x00000006
        /*0b44*/ 	.word	0x00000000
        /*0b48*/ 	.short	0x010a
        /*0b4a*/ 	.byte	0x3f
	.zero		1


	//   ....[135]....
        /*0b4c*/ 	.word	0x0000d3f0
        /*0b50*/ 	.word	0x00000009
        /*0b54*/ 	.word	0x00000000
        /*0b58*/ 	.short	0x010a
        /*0b5a*/ 	.byte	0x3f
	.zero		1


	//   ....[136]....
        /*0b5c*/ 	.word	0x0000d440
        /*0b60*/ 	.word	0x00000006
        /*0b64*/ 	.word	0x00000000
        /*0b68*/ 	.short	0x010a
        /*0b6a*/ 	.byte	0x3f
	.zero		1


	//   ....[137]....
        /*0b6c*/ 	.word	0x0000d490
        /*0b70*/ 	.word	0x00000009
        /*0b74*/ 	.word	0x00000000
        /*0b78*/ 	.short	0x010a
        /*0b7a*/ 	.byte	0x3f
	.zero		1


	//   ....[138]....
        /*0b7c*/ 	.word	0x0000d4e0
        /*0b80*/ 	.word	0x00000006
        /*0b84*/ 	.word	0x00000000
        /*0b88*/ 	.short	0x010a
        /*0b8a*/ 	.byte	0x3f
	.zero		1


	//   ....[139]....
        /*0b8c*/ 	.word	0x0000d530
        /*0b90*/ 	.word	0x00000009
        /*0b94*/ 	.word	0x00000000
        /*0b98*/ 	.short	0x010a
        /*0b9a*/ 	.byte	0x3f
	.zero		1


	//   ....[140]....
        /*0b9c*/ 	.word	0x0000d580
        /*0ba0*/ 	.word	0x00000006
        /*0ba4*/ 	.word	0x00000000
        /*0ba8*/ 	.short	0x010a
        /*0baa*/ 	.byte	0x3f
	.zero		1


	//   ....[141]....
        /*0bac*/ 	.word	0x0000d5d0
        /*0bb0*/ 	.word	0x00000011
        /*0bb4*/ 	.word	0x00038440
        /*0bb8*/ 	.short	0x010a
        /*0bba*/ 	.byte	0x3f
	.zero		1


	//   ....[142]....
        /*0bbc*/ 	.word	0x0000d620
        /*0bc0*/ 	.word	0x00000005
        /*0bc4*/ 	.word	0x00038440
        /*0bc8*/ 	.short	0x010a
        /*0bca*/ 	.byte	0x3f
	.zero		1


	//   ....[143]....
        /*0bcc*/ 	.word	0x0000d670
        /*0bd0*/ 	.word	0x00000007
        /*0bd4*/ 	.word	0x00038440
        /*0bd8*/ 	.short	0x010a
        /*0bda*/ 	.byte	0x3f
	.zero		1


	//   ....[144]....
        /*0bdc*/ 	.word	0x0000d6c0
        /*0be0*/ 	.word	0x00000007
        /*0be4*/ 	.word	0x00038440
        /*0be8*/ 	.short	0x010a
        /*0bea*/ 	.byte	0x3f
	.zero		1


	//   ....[145]....
        /*0bec*/ 	.word	0x0000d710
        /*0bf0*/ 	.word	0x00000007
        /*0bf4*/ 	.word	0x00038440
        /*0bf8*/ 	.short	0x010a
        /*0bfa*/ 	.byte	0x3f
	.zero		1


	//   ....[146]....
        /*0bfc*/ 	.word	0x0000d760
        /*0c00*/ 	.word	0x00000007
        /*0c04*/ 	.word	0x00038440
        /*0c08*/ 	.short	0x010a
        /*0c0a*/ 	.byte	0x3f
	.zero		1


	//   ....[147]....
        /*0c0c*/ 	.word	0x0000d7b0
        /*0c10*/ 	.word	0x00000007
        /*0c14*/ 	.word	0x00038440
        /*0c18*/ 	.short	0x010a
        /*0c1a*/ 	.byte	0x3f
	.zero		1


	//   ....[148]....
        /*0c1c*/ 	.word	0x0000d800
        /*0c20*/ 	.word	0x00000007
        /*0c24*/ 	.word	0x00038440
        /*0c28*/ 	.short	0x010a
        /*0c2a*/ 	.byte	0x3f
	.zero		1


	//----- nvinfo : EIATTR_NUM_MBARRIERS
	.align		4
.L_37:
        /*0c2c*/ 	.byte	0x03, 0x38
        /*0c2e*/ 	.short	0x0032


	//----- nvinfo : EIATTR_EXIT_INSTR_OFFSETS
	.align		4
        /*0c30*/ 	.byte	0x04, 0x1c
        /*0c32*/ 	.short	(.L_39 - .L_38)


	//   ....[0]....
.L_38:
        /*0c34*/ 	.word	0x00002f90


	//   ....[1]....
        /*0c38*/ 	.word	0x00003050


	//   ....[2]....
        /*0c3c*/ 	.word	0x00006d10


	//   ....[3]....
        /*0c40*/ 	.word	0x00006db0


	//   ....[4]....
        /*0c44*/ 	.word	0x00008600


	//   ....[5]....
        /*0c48*/ 	.word	0x0000a5e0


	//   ....[6]....
        /*0c4c*/ 	.word	0x0000c900


	//----- nvinfo : EIATTR_MAX_THREADS
	.align		4
.L_39:
        /*0c50*/ 	.byte	0x04, 0x05
        /*0c52*/ 	.short	(.L_41 - .L_40)
.L_40:
        /*0c54*/ 	.word	0x00000180
        /*0c58*/ 	.word	0x00000001
        /*0c5c*/ 	.word	0x00000001


	//----- nvinfo : EIATTR_CRS_STACK_SIZE
	.align		4
.L_41:
        /*0c60*/ 	.byte	0x04, 0x1e
        /*0c62*/ 	.short	(.L_43 - .L_42)
.L_42:
        /*0c64*/ 	.word	0x00000000


	//----- nvinfo : EIATTR_CBANK_PARAM_SIZE
	.align		4
.L_43:
        /*0c68*/ 	.byte	0x03, 0x19
        /*0c6a*/ 	.short	0x0770


	//----- nvinfo : EIATTR_PARAM_CBANK
	.align		4
        /*0c6c*/ 	.byte	0x04, 0x0a
        /*0c6e*/ 	.short	(.L_45 - .L_44)
	.align		4
.L_44:
        /*0c70*/ 	.word	index@(.nv.constant0._ZN7cutlass13device_kernelINS_4gemm6kernel13GemmUniversalINS1_17GroupProblemShapeIN4cute5tupleIJiiiEEEEENS1_10collective13CollectiveMmaINS1_39MainloopSm90ArrayTmaGmmaWarpSpecializedILi12ENS6_IJNS5_1CILi2EEENSC_ILi1EEESE_EEENS1_55KernelPtrArrayTmaWarpSpecializedCooperativeFP8FastAccumEEENS6_IJNSC_ILi128EEESI_NSC_ILi64EEEEEENS_12float_e4m3_tEPNS6_IJlSE_NSC_ILi0EEEEEESL_SO_NS5_8TiledMMAINS5_8MMA_AtomIJNS5_4SM904GMMA31MMA_64x128x32_F32E4M3E4M3_SS_TNILNSS_7ScaleInE1ELSU_1EEEEEENS5_6LayoutISF_NS6_IJSE_SM_SM_EEEEENS6_IJNS5_10UnderscoreES10_S10_EEEEENS5_13SM90_TMA_LOADENS5_14ComposedLayoutINS5_7SwizzleILi2ELi4ELi3EEENS5_18smem_ptr_flag_bitsILi8EEENSX_INS6_IJNSC_ILi8EEESJ_EEENS6_IJSJ_SE_EEEEEEEvNS5_8identityENS5_23SM90_TMA_LOAD_MULTICASTES1D_vS1E_EENS_8epilogue10collective18CollectiveEpilogueINS1H_30Sm90PtrArrayTmaWarpSpecializedILi4ELi2ELi16ELb1ELb0ELi2EEEJSK_NS6_IJSI_NSC_ILi32EEEEEENS_6half_tEPNS6_IJSE_lSM_EEES1O_S1Q_NS1H_6fusion15FusionCallbacksIS1L_NS1R_17LinearCombinationIS1O_fS1O_fLNS_15FloatRoundStyleE2EEESK_S1N_JEEES13_NS14_INS15_ILi3ELi4ELi3EEENS17_ILi16EEENSX_INS6_IJSJ_S19_EEENS6_IJSE_SJ_EEEEEEENS5_17SM75_U16x8_LDSM_TENS5_14SM90_TMA_STOREES22_NS5_17SM90_U16x8_STSM_TENS5_9Copy_AtomIJNS5_17SM90_U32x4_STSM_NES1O_EEEvEEEvvEEEEvNT_6ParamsE)
        /*0c74*/ 	.short	0x0210
        /*0c76*/ 	.short	0x0770


	//----- nvinfo : EIATTR_SW_WAR
	.align		4
.L_45:
        /*0c78*/ 	.byte	0x04, 0x36
        /*0c7a*/ 	.short	(.L_47 - .L_46)
.L_46:
        /*0c7c*/ 	.word	0x00000008
.L_47:


//--------------------- .nv.callgraph             --------------------------
	.section	.nv.callgraph,"",@"SHT_CUDA_CALLGRAPH"
	.align	4
	.sectionentsize	8
	.align		4
        /*0000*/ 	.word	0x00000000
	.align		4
        /*0004*/ 	.word	0xffffffff
	.align		4
        /*0008*/ 	.word	index@(_ZN7cutlass13device_kernelINS_4gemm6kernel13GemmUniversalINS1_17GroupProblemShapeIN4cute5tupleIJiiiEEEEENS1_10collective13CollectiveMmaINS1_39MainloopSm90ArrayTmaGmmaWarpSpecializedILi12ENS6_IJNS5_1CILi2EEENSC_ILi1EEESE_EEENS1_55KernelPtrArrayTmaWarpSpecializedCooperativeFP8FastAccumEEENS6_IJNSC_ILi128EEESI_NSC_ILi64EEEEEENS_12float_e4m3_tEPNS6_IJlSE_NSC_ILi0EEEEEESL_SO_NS5_8TiledMMAINS5_8MMA_AtomIJNS5_4SM904GMMA31MMA_64x128x32_F32E4M3E4M3_SS_TNILNSS_7ScaleInE1ELSU_1EEEEEENS5_6LayoutISF_NS6_IJSE_SM_SM_EEEEENS6_IJNS5_10UnderscoreES10_S10_EEEEENS5_13SM90_TMA_LOADENS5_14ComposedLayoutINS5_7SwizzleILi2ELi4ELi3EEENS5_18smem_ptr_flag_bitsILi8EEENSX_INS6_IJNSC_ILi8EEESJ_EEENS6_IJSJ_SE_EEEEEEEvNS5_8identityENS5_23SM90_TMA_LOAD_MULTICASTES1D_vS1E_EENS_8epilogue10collective18CollectiveEpilogueINS1H_30Sm90PtrArrayTmaWarpSpecializedILi4ELi2ELi16ELb1ELb0ELi2EEEJSK_NS6_IJSI_NSC_ILi32EEEEEENS_6half_tEPNS6_IJSE_lSM_EEES1O_S1Q_NS1H_6fusion15FusionCallbacksIS1L_NS1R_17LinearCombinationIS1O_fS1O_fLNS_15FloatRoundStyleE2EEESK_S1N_JEEES13_NS14_INS15_ILi3ELi4ELi3EEENS17_ILi16EEENSX_INS6_IJSJ_S19_EEENS6_IJSE_SJ_EEEEEEENS5_17SM75_U16x8_LDSM_TENS5_14SM90_TMA_STOREES22_NS5_17SM90_U16x8_STSM_TENS5_9Copy_AtomIJNS5_17SM90_U32x4_STSM_NES1O_EEEvEEEvvEEEEvNT_6ParamsE)
	.align		4
        /*000c*/ 	.word	index@(__assertfail)
	.align		4
        /*0010*/ 	.word	0x00000000
	.align		4
        /*0014*/ 	.word	0xfffffffe
	.align		4
        /*0018*/ 	.word	0x00000000
	.align		4
        /*001c*/ 	.word	0xfffffffd
	.align		4
        /*0020*/ 	.word	0x00000000
	.align		4
        /*0024*/ 	.word	0xfffffffc


//--------------------- .nv.constant4             --------------------------
	.section	.nv.constant4,"a",@progbits
	.align	8
	.align		8
.nv.constant4:
        /*0000*/ 	.dword	__assertfail
	.align		8
        /*0008*/ 	.dword	__unnamed_1
	.align		8
        /*0010*/ 	.dword	_ZN39_INTERNAL_3677b736_4_k_cu_643f50f6_27124cuda3std3__45__cpo5beginE
	.align		8
        /*0018*/ 	.dword	_ZN39_INTERNAL_3677b736_4_k_cu_643f50f6_27124cuda3std3__45__cpo3endE
	.align		8
        /*0020*/ 	.dword	_ZN39_INTERNAL_3677b736_4_k_cu_643f50f6_27124cuda3std3__45__cpo6cbeginE
	.align		8
        /*0028*/ 	.dword	_ZN39_INTERNAL_3677b736_4_k_cu_643f50f6_27124cuda3std3__45__cpo4cendE
	.align		8
        /*0030*/ 	.dword	_ZN39_INTERNAL_3677b736_4_k_cu_643f50f6_27124cuda3std3__441_GLOBAL__N__3677b736_4_k_cu_643f50f6_27126ignoreE
	.align		8
        /*0038*/ 	.dword	_ZN39_INTERNAL_3677b736_4_k_cu_643f50f6_27124cuda3std3__419piecewise_constructE
	.align		8
        /*0040*/ 	.dword	_ZN39_INTERNAL_3677b736_4_k_cu_643f50f6_27124cuda3std3__48in_placeE
	.align		8
        /*0048*/ 	.dword	_ZN39_INTERNAL_3677b736_4_k_cu_643f50f6_27124cuda3std6ranges3__45__cpo4swapE
	.align		8
        /*0050*/ 	.dword	_ZN39_INTERNAL_3677b736_4_k_cu_643f50f6_27124cuda3std6ranges3__45__cpo9iter_moveE
	.align		8
        /*0058*/ 	.dword	_ZN39_INTERNAL_3677b736_4_k_cu_643f50f6_27124cute7productE
	.align		8
        /*0060*/ 	.dword	_ZN39_INTERNAL_3677b736_4_k_cu_643f50f6_27124cute1_E
	.align		8
        /*0068*/ 	.dword	$str$24
	.align		8
        /*0070*/ 	.dword	$str$25


//--------------------- .text._ZN7cutlass13device_kernelINS_4gemm6kernel13GemmUniversalINS1_17GroupProblemShapeIN4cute5tupleIJiiiEEEEENS1_10collective13CollectiveMmaINS1_39MainloopSm90ArrayTmaGmmaWarpSpecializedILi12ENS6_IJNS5_1CILi2EEENSC_ILi1EEESE_EEENS1_55KernelPtrArrayTmaWarpSpecializedCooperativeFP8FastAccumEEENS6_IJNSC_ILi128EEESI_NSC_ILi64EEEEEENS_12float_e4m3_tEPNS6_IJlSE_NSC_ILi0EEEEEESL_SO_NS5_8TiledMMAINS5_8MMA_AtomIJNS5_4SM904GMMA31MMA_64x128x32_F32E4M3E4M3_SS_TNILNSS_7ScaleInE1ELSU_1EEEEEENS5_6LayoutISF_NS6_IJSE_SM_SM_EEEEENS6_IJNS5_10UnderscoreES10_S10_EEEEENS5_13SM90_TMA_LOADENS5_14ComposedLayoutINS5_7SwizzleILi2ELi4ELi3EEENS5_18smem_ptr_flag_bitsILi8EEENSX_INS6_IJNSC_ILi8EEESJ_EEENS6_IJSJ_SE_EEEEEEEvNS5_8identityENS5_23SM90_TMA_LOAD_MULTICASTES1D_vS1E_EENS_8epilogue10collective18CollectiveEpilogueINS1H_30Sm90PtrArrayTmaWarpSpecializedILi4ELi2ELi16ELb1ELb0ELi2EEEJSK_NS6_IJSI_NSC_ILi32EEEEEENS_6half_tEPNS6_IJSE_lSM_EEES1O_S1Q_NS1H_6fusion15FusionCallbacksIS1L_NS1R_17LinearCombinationIS1O_fS1O_fLNS_15FloatRoundStyleE2EEESK_S1N_JEEES13_NS14_INS15_ILi3ELi4ELi3EEENS17_ILi16EEENSX_INS6_IJSJ_S19_EEENS6_IJSE_SJ_EEEEEEENS5_17SM75_U16x8_LDSM_TENS5_14SM90_TMA_STOREES22_NS5_17SM90_U16x8_STSM_TENS5_9Copy_AtomIJNS5_17SM90_U32x4_STSM_NES1O_EEEvEEEvvEEEEvNT_6ParamsE --------------------------
	.section	.text._ZN7cutlass13device_kernelINS_4gemm6kernel13GemmUniversalINS1_17GroupProblemShapeIN4cute5tupleIJiiiEEEEENS1_10collective13CollectiveMmaINS1_39MainloopSm90ArrayTmaGmmaWarpSpecializedILi12ENS6_IJNS5_1CILi2EEENSC_ILi1EEESE_EEENS1_55KernelPtrArrayTmaWarpSpecializedCooperativeFP8FastAccumEEENS6_IJNSC_ILi128EEESI_NSC_ILi64EEEEEENS_12float_e4m3_tEPNS6_IJlSE_NSC_ILi0EEEEEESL_SO_NS5_8TiledMMAINS5_8MMA_AtomIJNS5_4SM904GMMA31MMA_64x128x32_F32E4M3E4M3_SS_TNILNSS_7ScaleInE1ELSU_1EEEEEENS5_6LayoutISF_NS6_IJSE_SM_SM_EEEEENS6_IJNS5_10UnderscoreES10_S10_EEEEENS5_13SM90_TMA_LOADENS5_14ComposedLayoutINS5_7SwizzleILi2ELi4ELi3EEENS5_18smem_ptr_flag_bitsILi8EEENSX_INS6_IJNSC_ILi8EEESJ_EEENS6_IJSJ_SE_EEEEEEEvNS5_8identityENS5_23SM90_TMA_LOAD_MULTICASTES1D_vS1E_EENS_8epilogue10collective18CollectiveEpilogueINS1H_30Sm90PtrArrayTmaWarpSpecializedILi4ELi2ELi16ELb1ELb0ELi2EEEJSK_NS6_IJSI_NSC_ILi32EEEEEENS_6half_tEPNS6_IJSE_lSM_EEES1O_S1Q_NS1H_6fusion15FusionCallbacksIS1L_NS1R_17LinearCombinationIS1O_fS1O_fLNS_15FloatRoundStyleE2EEESK_S1N_JEEES13_NS14_INS15_ILi3ELi4ELi3EEENS17_ILi16EEENSX_INS6_IJSJ_S19_EEENS6_IJSE_SJ_EEEEEEENS5_17SM75_U16x8_LDSM_TENS5_14SM90_TMA_STOREES22_NS5_17SM90_U16x8_STSM_TENS5_9Copy_AtomIJNS5_17SM90_U32x4_STSM_NES1O_EEEvEEEvvEEEEvNT_6ParamsE,"ax",@progbits
	.align	128
.text._ZN7cutlass13device_kernelINS_4gemm6kernel13GemmUniversalINS1_17GroupProblemShapeIN4cute5tupleIJiiiEEEEENS1_10collective13CollectiveMmaINS1_39MainloopSm90ArrayTmaGmmaWarpSpecializedILi12ENS6_IJNS5_1CILi2EEENSC_ILi1EEESE_EEENS1_55KernelPtrArrayTmaWarpSpecializedCooperativeFP8FastAccumEEENS6_IJNSC_ILi128EEESI_NSC_ILi64EEEEEENS_12float_e4m3_tEPNS6_IJlSE_NSC_ILi0EEEEEESL_SO_NS5_8TiledMMAINS5_8MMA_AtomIJNS5_4SM904GMMA31MMA_64x128x32_F32E4M3E4M3_SS_TNILNSS_7ScaleInE1ELSU_1EEEEEENS5_6LayoutISF_NS6_IJSE_SM_SM_EEEEENS6_IJNS5_10UnderscoreES10_S10_EEEEENS5_13SM90_TMA_LOADENS5_14ComposedLayoutINS5_7SwizzleILi2ELi4ELi3EEENS5_18smem_ptr_flag_bitsILi8EEENSX_INS6_IJNSC_ILi8EEESJ_EEENS6_IJSJ_SE_EEEEEEEvNS5_8identityENS5_23SM90_TMA_LOAD_MULTICASTES1D_vS1E_EENS_8epilogue10collective18CollectiveEpilogueINS1H_30Sm90PtrArrayTmaWarpSpecializedILi4ELi2ELi16ELb1ELb0ELi2EEEJSK_NS6_IJSI_NSC_ILi32EEEEEENS_6half_tEPNS6_IJSE_lSM_EEES1O_S1Q_NS1H_6fusion15FusionCallbacksIS1L_NS1R_17LinearCombinationIS1O_fS1O_fLNS_15FloatRoundStyleE2EEESK_S1N_JEEES13_NS14_INS15_ILi3ELi4ELi3EEENS17_ILi16EEENSX_INS6_IJSJ_S19_EEENS6_IJSE_SJ_EEEEEEENS5_17SM75_U16x8_LDSM_TENS5_14SM90_TMA_STOREES22_NS5_17SM90_U16x8_STSM_TENS5_9Copy_AtomIJNS5_17SM90_U32x4_STSM_NES1O_EEEvEEEvvEEEEvNT_6ParamsE:
        .type           _ZN7cutlass13device_kernelINS_4gemm6kernel13GemmUniversalINS1_17GroupProblemShapeIN4cute5tupleIJiiiEEEEENS1_10collective13CollectiveMmaINS1_39MainloopSm90ArrayTmaGmmaWarpSpecializedILi12ENS6_IJNS5_1CILi2EEENSC_ILi1EEESE_EEENS1_55KernelPtrArrayTmaWarpSpecializedCooperativeFP8FastAccumEEENS6_IJNSC_ILi128EEESI_NSC_ILi64EEEEEENS_12float_e4m3_tEPNS6_IJlSE_NSC_ILi0EEEEEESL_SO_NS5_8TiledMMAINS5_8MMA_AtomIJNS5_4SM904GMMA31MMA_64x128x32_F32E4M3E4M3_SS_TNILNSS_7ScaleInE1ELSU_1EEEEEENS5_6LayoutISF_NS6_IJSE_SM_SM_EEEEENS6_IJNS5_10UnderscoreES10_S10_EEEEENS5_13SM90_TMA_LOADENS5_14ComposedLayoutINS5_7SwizzleILi2ELi4ELi3EEENS5_18smem_ptr_flag_bitsILi8EEENSX_INS6_IJNSC_ILi8EEESJ_EEENS6_IJSJ_SE_EEEEEEEvNS5_8identityENS5_23SM90_TMA_LOAD_MULTICASTES1D_vS1E_EENS_8epilogue10collective18CollectiveEpilogueINS1H_30Sm90PtrArrayTmaWarpSpecializedILi4ELi2ELi16ELb1ELb0ELi2EEEJSK_NS6_IJSI_NSC_ILi32EEEEEENS_6half_tEPNS6_IJSE_lSM_EEES1O_S1Q_NS1H_6fusion15FusionCallbacksIS1L_NS1R_17LinearCombinationIS1O_fS1O_fLNS_15FloatRoundStyleE2EEESK_S1N_JEEES13_NS14_INS15_ILi3ELi4ELi3EEENS17_ILi16EEENSX_INS6_IJSJ_S19_EEENS6_IJSE_SJ_EEEEEEENS5_17SM75_U16x8_LDSM_TENS5_14SM90_TMA_STOREES22_NS5_17SM90_U16x8_STSM_TENS5_9Copy_AtomIJNS5_17SM90_U32x4_STSM_NES1O_EEEvEEEvvEEEEvNT_6ParamsE,@function
        .size           _ZN7cutlass13device_kernelINS_4gemm6kernel13GemmUniversalINS1_17GroupProblemShapeIN4cute5tupleIJiiiEEEEENS1_10collective13CollectiveMmaINS1_39MainloopSm90ArrayTmaGmmaWarpSpecializedILi12ENS6_IJNS5_1CILi2EEENSC_ILi1EEESE_EEENS1_55KernelPtrArrayTmaWarpSpecializedCooperativeFP8FastAccumEEENS6_IJNSC_ILi128EEESI_NSC_ILi64EEEEEENS_12float_e4m3_tEPNS6_IJlSE_NSC_ILi0EEEEEESL_SO_NS5_8TiledMMAINS5_8MMA_AtomIJNS5_4SM904GMMA31MMA_64x128x32_F32E4M3E4M3_SS_TNILNSS_7ScaleInE1ELSU_1EEEEEENS5_6LayoutISF_NS6_IJSE_SM_SM_EEEEENS6_IJNS5_10UnderscoreES10_S10_EEEEENS5_13SM90_TMA_LOADENS5_14ComposedLayoutINS5_7SwizzleILi2ELi4ELi3EEENS5_18smem_ptr_flag_bitsILi8EEENSX_INS6_IJNSC_ILi8EEESJ_EEENS6_IJSJ_SE_EEEEEEEvNS5_8identityENS5_23SM90_TMA_LOAD_MULTICASTES1D_vS1E_EENS_8epilogue10collective18CollectiveEpilogueINS1H_30Sm90PtrArrayTmaWarpSpecializedILi4ELi2ELi16ELb1ELb0ELi2EEEJSK_NS6_IJSI_NSC_ILi32EEEEEENS_6half_tEPNS6_IJSE_lSM_EEES1O_S1Q_NS1H_6fusion15FusionCallbacksIS1L_NS1R_17LinearCombinationIS1O_fS1O_fLNS_15FloatRoundStyleE2EEESK_S1N_JEEES13_NS14_INS15_ILi3ELi4ELi3EEENS17_ILi16EEENSX_INS6_IJSJ_S19_EEENS6_IJSE_SJ_EEEEEEENS5_17SM75_U16x8_LDSM_TENS5_14SM90_TMA_STOREES22_NS5_17SM90_U16x8_STSM_TENS5_9Copy_AtomIJNS5_17SM90_U32x4_STSM_NES1O_EEEvEEEvvEEEEvNT_6ParamsE,(.L_x_286 - _ZN7cutlass13device_kernelINS_4gemm6kernel13GemmUniversalINS1_17GroupProblemShapeIN4cute5tupleIJiiiEEEEENS1_10collective13CollectiveMmaINS1_39MainloopSm90ArrayTmaGmmaWarpSpecializedILi12ENS6_IJNS5_1CILi2EEENSC_ILi1EEESE_EEENS1_55KernelPtrArrayTmaWarpSpecializedCooperativeFP8FastAccumEEENS6_IJNSC_ILi128EEESI_NSC_ILi64EEEEEENS_12float_e4m3_tEPNS6_IJlSE_NSC_ILi0EEEEEESL_SO_NS5_8TiledMMAINS5_8MMA_AtomIJNS5_4SM904GMMA31MMA_64x128x32_F32E4M3E4M3_SS_TNILNSS_7ScaleInE1ELSU_1EEEEEENS5_6LayoutISF_NS6_IJSE_SM_SM_EEEEENS6_IJNS5_10UnderscoreES10_S10_EEEEENS5_13SM90_TMA_LOADENS5_14ComposedLayoutINS5_7SwizzleILi2ELi4ELi3EEENS5_18smem_ptr_flag_bitsILi8EEENSX_INS6_IJNSC_ILi8EEESJ_EEENS6_IJSJ_SE_EEEEEEEvNS5_8identityENS5_23SM90_TMA_LOAD_MULTICASTES1D_vS1E_EENS_8epilogue10collective18CollectiveEpilogueINS1H_30Sm90PtrArrayTmaWarpSpecializedILi4ELi2ELi16ELb1ELb0ELi2EEEJSK_NS6_IJSI_NSC_ILi32EEEEEENS_6half_tEPNS6_IJSE_lSM_EEES1O_S1Q_NS1H_6fusion15FusionCallbacksIS1L_NS1R_17LinearCombinationIS1O_fS1O_fLNS_15FloatRoundStyleE2EEESK_S1N_JEEES13_NS14_INS15_ILi3ELi4ELi3EEENS17_ILi16EEENSX_INS6_IJSJ_S19_EEENS6_IJSE_SJ_EEEEEEENS5_17SM75_U16x8_LDSM_TENS5_14SM90_TMA_STOREES22_NS5_17SM90_U16x8_STSM_TENS5_9Copy_AtomIJNS5_17SM90_U32x4_STSM_NES1O_EEEvEEEvvEEEEvNT_6ParamsE)
        .other          _ZN7cutlass13device_kernelINS_4gemm6kernel13GemmUniversalINS1_17GroupProblemShapeIN4cute5tupleIJiiiEEEEENS1_10collective13CollectiveMmaINS1_39MainloopSm90ArrayTmaGmmaWarpSpecializedILi12ENS6_IJNS5_1CILi2EEENSC_ILi1EEESE_EEENS1_55KernelPtrArrayTmaWarpSpecializedCooperativeFP8FastAccumEEENS6_IJNSC_ILi128EEESI_NSC_ILi64EEEEEENS_12float_e4m3_tEPNS6_IJlSE_NSC_ILi0EEEEEESL_SO_NS5_8TiledMMAINS5_8MMA_AtomIJNS5_4SM904GMMA31MMA_64x128x32_F32E4M3E4M3_SS_TNILNSS_7ScaleInE1ELSU_1EEEEEENS5_6LayoutISF_NS6_IJSE_SM_SM_EEEEENS6_IJNS5_10UnderscoreES10_S10_EEEEENS5_13SM90_TMA_LOADENS5_14ComposedLayoutINS5_7SwizzleILi2ELi4ELi3EEENS5_18smem_ptr_flag_bitsILi8EEENSX_INS6_IJNSC_ILi8EEESJ_EEENS6_IJSJ_SE_EEEEEEEvNS5_8identityENS5_23SM90_TMA_LOAD_MULTICASTES1D_vS1E_EENS_8epilogue10collective18CollectiveEpilogueINS1H_30Sm90PtrArrayTmaWarpSpecializedILi4ELi2ELi16ELb1ELb0ELi2EEEJSK_NS6_IJSI_NSC_ILi32EEEEEENS_6half_tEPNS6_IJSE_lSM_EEES1O_S1Q_NS1H_6fusion15FusionCallbacksIS1L_NS1R_17LinearCombinationIS1O_fS1O_fLNS_15FloatRoundStyleE2EEESK_S1N_JEEES13_NS14_INS15_ILi3ELi4ELi3EEENS17_ILi16EEENSX_INS6_IJSJ_S19_EEENS6_IJSE_SJ_EEEEEEENS5_17SM75_U16x8_LDSM_TENS5_14SM90_TMA_STOREES22_NS5_17SM90_U16x8_STSM_TENS5_9Copy_AtomIJNS5_17SM90_U32x4_STSM_NES1O_EEEvEEEvvEEEEvNT_6ParamsE,@"STO_CUDA_ENTRY STV_DEFAULT"
_ZN7cutlass13device_kernelINS_4gemm6kernel13GemmUniversalINS1_17GroupProblemShapeIN4cute5tupleIJiiiEEEEENS1_10collective13CollectiveMmaINS1_39MainloopSm90ArrayTmaGmmaWarpSpecializedILi12ENS6_IJNS5_1CILi2EEENSC_ILi1EEESE_EEENS1_55KernelPtrArrayTmaWarpSpecializedCooperativeFP8FastAccumEEENS6_IJNSC_ILi128EEESI_NSC_ILi64EEEEEENS_12float_e4m3_tEPNS6_IJlSE_NSC_ILi0EEEEEESL_SO_NS5_8TiledMMAINS5_8MMA_AtomIJNS5_4SM904GMMA31MMA_64x128x32_F32E4M3E4M3_SS_TNILNSS_7ScaleInE1ELSU_1EEEEEENS5_6LayoutISF_NS6_IJSE_SM_SM_EEEEENS6_IJNS5_10UnderscoreES10_S10_EEEEENS5_13SM90_TMA_LOADENS5_14ComposedLayoutINS5_7SwizzleILi2ELi4ELi3EEENS5_18smem_ptr_flag_bitsILi8EEENSX_INS6_IJNSC_ILi8EEESJ_EEENS6_IJSJ_SE_EEEEEEEvNS5_8identityENS5_23SM90_TMA_LOAD_MULTICASTES1D_vS1E_EENS_8epilogue10collective18CollectiveEpilogueINS1H_30Sm90PtrArrayTmaWarpSpecializedILi4ELi2ELi16ELb1ELb0ELi2EEEJSK_NS6_IJSI_NSC_ILi32EEEEEENS_6half_tEPNS6_IJSE_lSM_EEES1O_S1Q_NS1H_6fusion15FusionCallbacksIS1L_NS1R_17LinearCombinationIS1O_fS1O_fLNS_15FloatRoundStyleE2EEESK_S1N_JEEES13_NS14_INS15_ILi3ELi4ELi3EEENS17_ILi16EEENSX_INS6_IJSJ_S19_EEENS6_IJSE_SJ_EEEEEEENS5_17SM75_U16x8_LDSM_TENS5_14SM90_TMA_STOREES22_NS5_17SM90_U16x8_STSM_TENS5_9Copy_AtomIJNS5_17SM90_U32x4_STSM_NES1O_EEEvEEEvvEEEEvNT_6ParamsE:
[----:B------:R-:W1:Y:S08]  /*0000*/  LDC R1, c[0x0][0x28] ;  /* 0x00000a00ff017b82 */ /* 0x000e700000000800 */
[----:B------:R-:W2:Y:S01]  /*0010*/  LDC.64 R6, c[0x0][0x918] ;  /* 0x00024600ff067b82 */ /* 0x000ea20000000a00 */
[----:B------:R-:W-:Y:S01]  /*0020*/  ULDC.64 UR58, c[0x0][0x208] ;  /* 0x00008200003a7ab9 */ /* 0x000fe20000000a00 */
[----:B------:R-:W3:Y:S01]  /*0030*/  S2R R19, SR_TID.X ;  /* 0x0000000000137919 */ /* 0x000ee20000002100 */
[----:B------:R-:W-:Y:S01]  /*0040*/  ULDC UR4, c[0x0][0x910] ;  /* 0x0002440000047ab9 */ /* 0x000fe20000000800 */
[----:B------:R-:W-:Y:S01]  /*0050*/  ULDC.64 UR20, c[0x0][0x8d0] ;  /* 0x0002340000147ab9 */ /* 0x000fe20000000a00 */
[----:B------:R-:W-:Y:S01]  /*0060*/  ULDC.64 UR14, c[0x0][0x8c8] ;  /* 0x00023200000e7ab9 */ /* 0x000fe20000000a00 */
[----:B------:R-:W-:Y:S01]  /*0070*/  IMAD.MOV.U32 R9, RZ, RZ, RZ ;  /* 0x000000ffff097224 */ /* 0x000fe200078e00ff */
[----:B------:R-:W-:Y:S01]  /*0080*/  ULDC.64 UR16, c[0x0][0x8e0] ;  /* 0x0002380000107ab9 */ /* 0x000fe20000000a00 */
[----:B------:R-:W4:Y:S01]  /*0090*/  S2UR UR8, SR_CTAID.Y ;  /* 0x00000000000879c3 */ /* 0x000f220000002600 */
[----:B------:R-:W-:Y:S01]  /*00a0*/  IMAD.MOV.U32 R10, RZ, RZ, RZ ;  /* 0x000000ffff0a7224 */ /* 0x000fe200078e00ff */
[----:B------:R-:W-:Y:S01]  /*00b0*/  ULDC.64 UR22, c[0x0][0x8e8] ;  /* 0x00023a0000167ab9 */ /* 0x000fe20000000a00 */
[----:B--2---:R-:W2:Y:S01]  /*00c0*/  LDG.E R2, desc[UR58][R6.64] ;  /* 0x0000003a06027981 */ /* 0x004ea2000c1e1900 */
[----:B------:R-:W-:-:S03]  /*00d0*/  IMAD.U32 R3, RZ, RZ, UR4 ;  /* 0x00000004ff037e24 */ /* 0x000fc6000f8e00ff */
[----:B------:R-:W2:Y:S01]  /*00e0*/  LDG.E R0, desc[UR58][R6.64+0x4] ;  /* 0x0000043a06007981 */ /* 0x000ea2000c1e1900 */
[----:B---3--:R-:W-:Y:S01]  /*00f0*/  LOP3.LUT R8, R19, 0x1f, RZ, 0xc0, !PT ;  /* 0x0000001f13087812 */ /* 0x008fe200078ec0ff */
[----:B------:R-:W-:Y:S01]  /*0100*/  UISETP.NE.U32.AND UP0, UPT, UR20, URZ, UPT ;  /* 0x0000003f1400728c */ /* 0x000fe2000bf05070 */
[----:B------:R-:W3:Y:S01]  /*0110*/  S2UR UR40, SR_CTAID.X ;  /* 0x00000000002879c3 */ /* 0x000ee20000002500 */
[----:B------:R-:W-:Y:S01]  /*0120*/  ULDC UR4, c[0x0][0x908] ;  /* 0x0002420000047ab9 */ /* 0x000fe20000000800 */
[----:B------:R-:W-:Y:S01]  /*0130*/  ISETP.GE.AND P0, PT, R8, R3, PT ;  /* 0x000000030800720c */ /* 0x000fe20003f06270 */
[----:B------:R-:W-:Y:S02]  /*0140*/  UISETP.NE.AND.EX UP0, UPT, UR21, URZ, UPT, UP0 ;  /* 0x0000003f1500728c */ /* 0x000fe4000bf05300 */
[----:B------:R-:W-:-:S09]  /*0150*/  UISETP.NE.AND UP3, UPT, UR4, 0x1, UPT ;  /* 0x000000010400788c */ /* 0x000fd2000bf65270 */
[----:B------:R-:W-:Y:S01]  /*0160*/  @UP0 ULDC UR10, c[0x0][0x8dc] ;  /* 0x00023700000a0ab9 */ /* 0x000fe20000000800 */
[----:B------:R-:W1:Y:S01]  /*0170*/  @!P0 LDC.64 R4, c[0x0][0x918] ;  /* 0x00024600ff048b82 */ /* 0x000e620000000a00 */
[----:B----4-:R-:W-:Y:S01]  /*0180*/  @UP3 UMOV UR6, UR8 ;  /* 0x0000000800063c82 */ /* 0x010fe20008000000 */
[----:B------:R-:W-:Y:S01]  /*0190*/  @UP3 ULDC UR18, c[0x0][0x10] ;  /* 0x0000040000123ab9 */ /* 0x000fe20000000800 */
[----:B------:R-:W-:Y:S01]  /*01a0*/  @UP3 UMOV UR4, UR6 ;  /* 0x0000000600043c82 */ /* 0x000fe20008000000 */
[----:B------:R-:W-:Y:S01]  /*01b0*/  @UP3 UMOV UR5, URZ ;  /* 0x0000003f00053c82 */ /* 0x000fe20008000000 */
[----:B------:R-:W-:Y:S01]  /*01c0*/  @!UP3 UMOV UR6, UR8 ;  /* 0x000000080006bc82 */ /* 0x000fe20008000000 */
[----:B---3--:R-:W-:Y:S01]  /*01d0*/  @UP3 UIMAD.WIDE.U32 UR18, UR40, UR18, UR4 ;  /* 0x00000012281232a5 */ /* 0x008fe2000f8e0004 */
[----:B------:R-:W-:Y:S01]  /*01e0*/  @UP3 UMOV UR9, URZ ;  /* 0x0000003f00093c82 */ /* 0x000fe20008000000 */
[----:B-1----:R-:W-:-:S05]  /*01f0*/  @!P0 IMAD.WIDE.U32 R4, R8, 0xc, R4 ;  /* 0x0000000c08048825 */ /* 0x002fca00078e0004 */
[----:B------:R1:W5:Y:S04]  /*0200*/  @!P0 LDG.E R9, desc[UR58][R4.64] ;  /* 0x0000003a04098981 */ /* 0x000368000c1e1900 */
[----:B------:R1:W5:Y:S01]  /*0210*/  @!P0 LDG.E R10, desc[UR58][R4.64+0x4] ;  /* 0x0000043a040a8981 */ /* 0x000362000c1e1900 */
[----:B------:R-:W-:Y:S01]  /*0220*/  ISETP.NE.U32.AND P0, PT, RZ, UR22, PT ;  /* 0x00000016ff007c0c */ /* 0x000fe2000bf05070 */
[----:B------:R-:W-:-:S03]  /*0230*/  @!UP3 ULDC UR7, c[0x0][0xc] ;  /* 0x000003000007bab9 */ /* 0x000fc60000000800 */
[----:B------:R-:W-:Y:S01]  /*0240*/  ISETP.NE.AND.EX P0, PT, RZ, UR23, PT, P0 ;  /* 0x00000017ff007c0c */ /* 0x000fe2000bf05300 */
[----:B------:R-:W-:Y:S01]  /*0250*/  UMOV UR41, URZ ;  /* 0x0000003f00297c82 */ /* 0x000fe20008000000 */
[----:B------:R-:W-:Y:S01]  /*0260*/  @UP3 UIADD3 UR9, UR19, UR9, URZ ;  /* 0x0000000913093290 */ /* 0x000fe2000fffe03f */
[----:B--2---:R-:W-:Y:S02]  /*0270*/  R2UR UR12, R2 ;  /* 0x00000000020c72ca */ /* 0x004fe400000e0000 */
[----:B------:R-:W-:-:S11]  /*0280*/  R2UR UR26, R0 ;  /* 0x00000000001a72ca */ /* 0x000fd600000e0000 */
[----:B------:R-:W-:-:S04]  /*0290*/  UIADD3 UR11, UP1, UR12, UR14, URZ ;  /* 0x0000000e0c0b7290 */ /* 0x000fc8000ff3e03f */
[----:B------:R-:W-:Y:S02]  /*02a0*/  ULEA.HI.X.SX32 UR12, UR12, UR15, 0x1, UP1 ;  /* 0x0000000f0c0c7291 */ /* 0x000fe400088f0e3f */
[----:B------:R-:W-:-:S04]  /*02b0*/  UIADD3 UR11, UP1, UR11, -0x1, URZ ;  /* 0xffffffff0b0b7890 */ /* 0x000fc8000ff3e03f */
[----:B------:R-:W-:Y:S02]  /*02c0*/  UIADD3.X UR12, UR12, -0x1, URZ, UP1, !UPT ;  /* 0xffffffff0c0c7890 */ /* 0x000fe40008ffe43f */
[----:B------:R-:W-:-:S04]  /*02d0*/  @UP0 UIADD3 UR10, UP1, UR11, UR10, URZ ;  /* 0x0000000a0b0a0290 */ /* 0x000fc8000ff3e03f */
[----:B------:R-:W-:Y:S02]  /*02e0*/  @UP0 UIADD3.X UR28, URZ, UR12, URZ, UP1, !UPT ;  /* 0x0000000c3f1c0290 */ /* 0x000fe40008ffe43f */
[----:B------:R-:W-:Y:S02]  /*02f0*/  UIADD3 UR13, UP1, UR26, UR16, URZ ;  /* 0x000000101a0d7290 */ /* 0x000fe4000ff3e03f */
[----:B------:R-:W-:Y:S02]  /*0300*/  @UP0 UIMAD.WIDE.U32 UR24, UR28, UR20, URZ ;  /* 0x000000141c1802a5 */ /* 0x000fe4000f8e003f */
[----:B------:R-:W-:Y:S02]  /*0310*/  ULEA.HI.X.SX32 UR8, UR26, UR17, 0x1, UP1 ;  /* 0x000000111a087291 */ /* 0x000fe400088f0e3f */
[----:B------:R-:W-:Y:S02]  /*0320*/  @UP0 UIMAD.WIDE.U32 UR24, UP1, UR10, UR21, UR24 ;  /* 0x000000150a1802a5 */ /* 0x000fe4000f820018 */
[----:B------:R-:W-:-:S02]  /*0330*/  @UP0 UIMAD.WIDE.U32 UR4, UR10, UR20, URZ ;  /* 0x000000140a0402a5 */ /* 0x000fc4000f8e003f */
[----:B------:R-:W-:Y:S02]  /*0340*/  @UP0 UIADD3.X UR27, URZ, URZ, URZ, UP1, !UPT ;  /* 0x0000003f3f1b0290 */ /* 0x000fe40008ffe43f */
[----:B------:R-:W-:Y:S01]  /*0350*/  @UP0 UIADD3 URZ, UP1, UR5, UR24, URZ ;  /* 0x00000018053f0290 */ /* 0x000fe2000ff3e03f */
[----:B------:R-:W-:Y:S01]  /*0360*/  @UP0 UMOV UR26, UR25 ;  /* 0x00000019001a0c82 */ /* 0x000fe20008000000 */
[----:B------:R-:W-:Y:S02]  /*0370*/  @!UP3 UIMAD.WIDE.U32 UR4, UR7, UR6, UR40 ;  /* 0x000000060704b2a5 */ /* 0x000fe4000f8e0028 */
[----:B------:R-:W-:Y:S02]  /*0380*/  @UP0 UIMAD.WIDE.U32.X UR24, UR28, UR21, UR26, UP1 ;  /* 0x000000151c1802a5 */ /* 0x000fe400088e041a */
[----:B------:R-:W-:Y:S01]  /*0390*/  UIADD3 UR13, UP2, UR13, -0x1, URZ ;  /* 0xffffffff0d0d7890 */ /* 0x000fe2000ff5e03f */
[----:B------:R-:W-:Y:S02]  /*03a0*/  @UP3 UMOV UR10, UR18 ;  /* 0x00000012000a3c82 */ /* 0x000fe40008000000 */
[----:B------:R-:W-:Y:S01]  /*03b0*/  @!UP3 UMOV UR10, UR4 ;  /* 0x00000004000abc82 */ /* 0x000fe20008000000 */
[----:B------:R-:W-:Y:S01]  /*03c0*/  UIADD3.X UR19, UR8, -0x1, URZ, UP2, !UPT ;  /* 0xffffffff08137890 */ /* 0x000fe200097fe43f */
[----:B------:R-:W-:Y:S01]  /*03d0*/  @!UP3 UMOV UR9, UR5 ;  /* 0x000000050009bc82 */ /* 0x000fe20008000000 */
[----:B------:R-:W-:Y:S01]  /*03e0*/  @UP0 UMOV UR11, UR24 ;  /* 0x00000018000b0c82 */ /* 0x000fe20008000000 */
[----:B------:R-:W-:Y:S01]  /*03f0*/  @UP0 UMOV UR12, UR25 ;  /* 0x00000019000c0c82 */ /* 0x000fe20008000000 */
[----:B-1----:R-:W-:Y:S08]  /*0400*/  @!P0 BRA `(.L_x_0) ;  /* 0x0000000000308947 */ /* 0x002ff00003800000 */
[----:B------:R-:W-:Y:S02]  /*0410*/  ULDC UR7, c[0x0][0x8f4] ;  /* 0x00023d0000077ab9 */ /* 0x000fe40000000800 */
[----:B------:R-:W-:-:S04]  /*0420*/  UIADD3 UR7, UP1, UR13, UR7, URZ ;  /* 0x000000070d077290 */ /* 0x000fc8000ff3e03f */
[----:B------:R-:W-:-:S04]  /*0430*/  UIADD3.X UR8, URZ, UR19, URZ, UP1, !UPT ;  /* 0x000000133f087290 */ /* 0x000fc80008ffe43f */
[----:B------:R-:W-:-:S04]  /*0440*/  UIMAD.WIDE.U32 UR4, UR8, UR22, URZ ;  /* 0x00000016080472a5 */ /* 0x000fc8000f8e003f */
[----:B------:R-:W-:Y:S02]  /*0450*/  UIMAD.WIDE.U32 UR18, UP1, UR7, UR23, UR4 ;  /* 0x00000017071272a5 */ /* 0x000fe4000f820004 */
[----:B------:R-:W-:Y:S02]  /*0460*/  UIMAD.WIDE.U32 UR4, UR7, UR22, URZ ;  /* 0x00000016070472a5 */ /* 0x000fe4000f8e003f */
[----:B------:R-:W-:Y:S02]  /*0470*/  UIADD3.X UR25, URZ, URZ, URZ, UP1, !UPT ;  /* 0x0000003f3f197290 */ /* 0x000fe40008ffe43f */
[----:B------:R-:W-:Y:S01]  /*0480*/  UIADD3 URZ, UP1, UR5, UR18, URZ ;  /* 0x00000012053f7290 */ /* 0x000fe2000ff3e03f */
[----:B------:R-:W-:-:S03]  /*0490*/  UMOV UR24, UR19 ;  /* 0x0000001300187c82 */ /* 0x000fc60008000000 */
[----:B------:R-:W-:-:S07]  /*04a0*/  UIMAD.WIDE.U32.X UR4, UR8, UR23, UR24, UP1 ;  /* 0x00000017080472a5 */ /* 0x000fce00088e0418 */
[----:B------:R-:W-:Y:S01]  /*04b0*/  UMOV UR13, UR4 ;  /* 0x00000004000d7c82 */ /* 0x000fe20008000000 */
[----:B------:R-:W-:-:S05]  /*04c0*/  UMOV UR19, UR5 ;  /* 0x0000000500137c82 */ /* 0x000fca0008000000 */
.L_x_0:
[----:B------:R-:W-:Y:S01]  /*04d0*/  ULDC UR8, c[0x0][0x934] ;  /* 0x00024d0000087ab9 */ /* 0x000fe20000000800 */
[----:B------:R-:W-:Y:S01]  /*04e0*/  ULDC UR7, c[0x0][0x904] ;  /* 0x0002410000077ab9 */ /* 0x000fe20000000800 */
[----:B------:R-:W-:Y:S01]  /*04f0*/  ULDC UR4, c[0x0][0x938] ;  /* 0x00024e0000047ab9 */ /* 0x000fe20000000800 */
[----:B------:R-:W-:Y:S01]  /*0500*/  USHF.L.U32 UR8, UR8, UR7, URZ ;  /* 0x0000000708087299 */ /* 0x000fe2000800063f */
[----:B------:R-:W-:Y:S01]  /*0510*/  SHF.R.U32.HI R13, RZ, 0x5, R19 ;  /* 0x00000005ff0d7819 */ /* 0x000fe20000011613 */
[----:B------:R-:W-:Y:S01]  /*0520*/  USHF.L.U32 UR7, UR4, UR7, URZ ;  /* 0x0000000704077299 */ /* 0x000fe2000800063f */
[----:B------:R-:W-:Y:S01]  /*0530*/  ULDC UR26, c[0x0][0x8d8] ;  /* 0x00023600001a7ab9 */ /* 0x000fe20000000800 */
[----:B------:R-:W-:Y:S02]  /*0540*/  ULDC UR30, c[0x0][0x8f0] ;  /* 0x00023c00001e7ab9 */ /* 0x000fe40000000800 */
[----:B------:R-:W-:Y:S01]  /*0550*/  IMAD.U32 R11, RZ, RZ, UR8 ;  /* 0x00000008ff0b7e24 */ /* 0x000fe2000f8e00ff */
[----:B------:R-:W-:Y:S01]  /*0560*/  USHF.R.U64 UR18, UR11, UR26, UR12 ;  /* 0x0000001a0b127299 */ /* 0x000fe2000800120c */
[----:B------:R-:W-:Y:S01]  /*0570*/  IMAD.U32 R20, RZ, RZ, UR7 ;  /* 0x00000007ff147e24 */ /* 0x000fe2000f8e00ff */
[----:B------:R-:W-:-:S02]  /*0580*/  USHF.R.U64 UR11, UR13, UR30, UR19 ;  /* 0x0000001e0d0b7299 */ /* 0x000fc40008001213 */
[----:B------:R-:W-:Y:S01]  /*0590*/  IABS R0, R11 ;  /* 0x0000000b00007213 */ /* 0x000fe20000000000 */
[----:B------:R-:W-:Y:S01]  /*05a0*/  UIADD3 UR18, UR18, -0x1, UR8 ;  /* 0xffffffff12127890 */ /* 0x000fe2000fffe008 */
[----:B------:R-:W-:Y:S01]  /*05b0*/  IABS R2, R20 ;  /* 0x0000001400027213 */ /* 0x000fe20000000000 */
[----:B------:R-:W-:Y:S01]  /*05c0*/  UIADD3 UR11, UR11, -0x1, UR7 ;  /* 0xffffffff0b0b7890 */ /* 0x000fe2000fffe007 */
[----:B------:R-:W-:Y:S01]  /*05d0*/  R2UR UR28, R0 ;  /* 0x00000000001c72ca */ /* 0x000fe200000e0000 */
[----:B------:R-:W-:Y:S01]  /*05e0*/  UMOV UR12, URZ ;  /* 0x0000003f000c7c82 */ /* 0x000fe20008000000 */
[----:B------:R-:W-:Y:S01]  /*05f0*/  UISETP.GE.AND UP5, UPT, UR18, URZ, UPT ;  /* 0x0000003f1200728c */ /* 0x000fe2000bfa6270 */
[----:B------:R-:W-:Y:S01]  /*0600*/  IMAD.MOV.U32 R0, RZ, RZ, R2 ;  /* 0x000000ffff007224 */ /* 0x000fe200078e0002 */
[----:B------:R-:W-:Y:S01]  /*0610*/  UISETP.NE.AND UP4, UPT, UR8, URZ, UPT ;  /* 0x0000003f0800728c */ /* 0x000fe2000bf85270 */
[----:B------:R-:W-:-:S03]  /*0620*/  UMOV UR53, 0x1 ;  /* 0x0000000100357882 */ /* 0x000fc60000000000 */
[----:B------:R-:W-:-:S05]  /*0630*/  R2UR UR27, R0 ;  /* 0x00000000001b72ca */ /* 0x000fca00000e0000 */
[----:B------:R-:W1:Y:S08]  /*0640*/  I2F.RP R0, UR28 ;  /* 0x0000001c00007d06 */ /* 0x000e700008209400 */
[----:B------:R-:W2:Y:S08]  /*0650*/  I2F.RP R4, UR27 ;  /* 0x0000001b00047d06 */ /* 0x000eb00008209400 */
[----:B-1----:R-:W1:Y:S08]  /*0660*/  MUFU.RCP R0, R0 ;  /* 0x0000000000007308 */ /* 0x002e700000001000 */
[----:B--2---:R-:W2:Y:S01]  /*0670*/  MUFU.RCP R4, R4 ;  /* 0x0000000400047308 */ /* 0x004ea20000001000 */
[----:B-1----:R-:W-:-:S02]  /*0680*/  VIADD R2, R0, 0xffffffe ;  /* 0x0ffffffe00027836 */ /* 0x002fc40000000000 */
[----:B------:R-:W-:-:S05]  /*0690*/  IMAD.U32 R0, RZ, RZ, UR18 ;  /* 0x00000012ff007e24 */ /* 0x000fca000f8e00ff */
[----:B------:R-:W1:Y:S01]  /*06a0*/  F2I.FTZ.U32.TRUNC.NTZ R2, R2 ;  /* 0x0000000200027305 */ /* 0x000e62000021f000 */
[----:B------:R-:W-:Y:S01]  /*06b0*/  IABS R0, R0 ;  /* 0x0000000000007213 */ /* 0x000fe20000000000 */
[----:B--2---:R-:W-:Y:S01]  /*06c0*/  VIADD R5, R4, 0xffffffe ;  /* 0x0ffffffe04057836 */ /* 0x004fe20000000000 */
[----:B------:R-:W-:Y:S02]  /*06d0*/  IABS R4, R11 ;  /* 0x0000000b00047213 */ /* 0x000fe40000000000 */
[----:B------:R-:W-:-:S03]  /*06e0*/  R2UR UR32, R0 ;  /* 0x00000000002072ca */ /* 0x000fc600000e0000 */
[----:B------:R-:W2:Y:S01]  /*06f0*/  F2I.FTZ.U32.TRUNC.NTZ R5, R5 ;  /* 0x0000000500057305 */ /* 0x000ea2000021f000 */
[----:B------:R-:W-:Y:S01]  /*0700*/  IMAD.MOV R4, RZ, RZ, -R4 ;  /* 0x000000ffff047224 */ /* 0x000fe200078e0a04 */
[----:B-1----:R-:W-:Y:S01]  /*0710*/  R2UR UR13, R2 ;  /* 0x00000000020d72ca */ /* 0x002fe200000e0000 */
[----:B------:R-:W-:Y:S01]  /*0720*/  IMAD.U32 R2, RZ, RZ, UR11 ;  /* 0x0000000bff027e24 */ /* 0x000fe2000f8e00ff */
[----:B--2---:R-:W-:-:S04]  /*0730*/  R2UR UR5, R5 ;  /* 0x00000000050572ca */ /* 0x004fc800000e0000 */
[----:B------:R-:W-:Y:S01]  /*0740*/  IABS R5, R2 ;  /* 0x0000000200057213 */ /* 0x000fe20000000000 */
[----:B------:R-:W-:Y:S01]  /*0750*/  IMAD.MOV.U32 R2, RZ, RZ, R4 ;  /* 0x000000ffff027224 */ /* 0x000fe200078e0004 */
[----:B------:R-:W-:-:S05]  /*0760*/  IABS R4, R20 ;  /* 0x0000001400047213 */ /* 0x000fca0000000000 */
[----:B------:R-:W-:Y:S01]  /*0770*/  UIADD3 UR4, URZ, -UR13, URZ ;  /* 0x8000000d3f047290 */ /* 0x000fe2000fffe03f */
[----:B------:R-:W-:Y:S01]  /*0780*/  IMAD.MOV.U32 R0, RZ, RZ, R5 ;  /* 0x000000ffff007224 */ /* 0x000fe200078e0005 */
[----:B------:R-:W-:Y:S01]  /*0790*/  R2UR UR29, R2 ;  /* 0x00000000021d72ca */ /* 0x000fe200000e0000 */
[----:B------:R-:W-:Y:S01]  /*07a0*/  IMAD.MOV R4, RZ, RZ, -R4 ;  /* 0x000000ffff047224 */ /* 0x000fe200078e0a04 */
[----:B------:R-:W-:Y:S01]  /*07b0*/  UIMAD UR4, UR4, UR28, URZ ;  /* 0x0000001c040472a4 */ /* 0x000fe2000f8e023f */
[----:B------:R-:W1:Y:S01]  /*07c0*/  SHFL.IDX PT, R2, R13, RZ, 0x1f ;  /* 0x00001fff0d027589 */ /* 0x000e6200000e0000 */
[----:B------:R-:W-:Y:S01]  /*07d0*/  R2UR UR33, R0 ;  /* 0x00000000002172ca */ /* 0x000fe200000e0000 */
[----:B------:R-:W-:Y:S01]  /*07e0*/  UIADD3 UR24, URZ, -UR5, URZ ;  /* 0x800000053f187290 */ /* 0x000fe2000fffe03f */
[----:B------:R-:W-:Y:S01]  /*07f0*/  IMAD.MOV.U32 R0, RZ, RZ, R4 ;  /* 0x000000ffff007224 */ /* 0x000fe200078e0004 */
[----:B------:R-:W-:Y:S02]  /*0800*/  UIMAD.WIDE.U32 UR12, UR13, UR4, UR12 ;  /* 0x000000040d0c72a5 */ /* 0x000fe4000f8e000c */
[----:B------:R-:W-:Y:S01]  /*0810*/  UIMAD UR24, UR24, UR27, URZ ;  /* 0x0000001b181872a4 */ /* 0x000fe2000f8e023f */
[----:B------:R-:W-:Y:S01]  /*0820*/  UMOV UR4, URZ ;  /* 0x0000003f00047c82 */ /* 0x000fe20008000000 */
[----:B------:R-:W-:-:S02]  /*0830*/  R2UR UR31, R0 ;  /* 0x00000000001f72ca */ /* 0x000fc400000e0000 */
[----:B------:R-:W-:Y:S01]  /*0840*/  UIMAD.WIDE.U32 UR24, UR5, UR24, UR4 ;  /* 0x00000018051872a5 */ /* 0x000fe2000f8e0004 */
[----:B------:R-:W-:Y:S01]  /*0850*/  SHF.R.U32.HI R0, RZ, 0x7, R19 ;  /* 0x00000007ff007819 */ /* 0x000fe20000011613 */
[----:B------:R-:W-:-:S04]  /*0860*/  UIMAD.WIDE.U32 UR4, UR13, UR32, URZ ;  /* 0x000000200d0472a5 */ /* 0x000fc8000f8e003f */
[----:B------:R-:W-:Y:S01]  /*0870*/  UIMAD UR5, UR5, UR29, UR32 ;  /* 0x0000001d050572a4 */ /* 0x000fe2000f8e0220 */
[----:B------:R-:W2:Y:S01]  /*0880*/  SHFL.IDX PT, R0, R0, RZ, 0x1f ;  /* 0x00001fff00007589 */ /* 0x000ea200000e0000 */
[----:B------:R-:W-:Y:S01]  /*0890*/  UMOV UR19, UR25 ;  /* 0x0000001900137c82 */ /* 0x000fe20008000000 */
[----:B------:R-:W-:Y:S02]  /*08a0*/  ULOP3.LUT UR32, URZ, UR8, URZ, 0x33, !UPT ;  /* 0x000000083f207292 */ /* 0x000fe4000f8e333f */
[----:B------:R-:W-:Y:S02]  /*08b0*/  UIMAD.WIDE.U32 UR24, UR19, UR33, URZ ;  /* 0x00000021131872a5 */ /* 0x000fe4000f8e003f */
[----:B------:R-:W-:Y:S01]  /*08c0*/  UISETP.GT.U32.AND UP1, UPT, UR28, UR5, UPT ;  /* 0x000000051c00728c */ /* 0x000fe2000bf24070 */
[----:B-1----:R-:W-:Y:S01]  /*08d0*/  R2UR UR34, R2 ;  /* 0x00000000022272ca */ /* 0x002fe200000e0000 */
[----:B------:R-:W-:Y:S02]  /*08e0*/  UIMAD UR25, UR25, UR31, UR33 ;  /* 0x0000001f191972a4 */ /* 0x000fe4000f8e0221 */
[----:B------:R-:W-:-:S02]  /*08f0*/  ULOP3.LUT UR33, URZ, UR7, URZ, 0x33, !UPT ;  /* 0x000000073f217292 */ /* 0x000fc4000f8e333f */
[----:B------:R-:W-:-:S05]  /*0900*/  UISETP.GT.U32.AND UP2, UPT, UR27, UR25, UPT ;  /* 0x000000191b00728c */ /* 0x000fca000bf44070 */
[----:B------:R-:W-:-:S03]  /*0910*/  @!UP1 UIADD3 UR5, UR5, -UR28, URZ ;  /* 0x8000001c05059290 */ /* 0x000fc6000fffe03f */
[----:B------:R-:W-:Y:S02]  /*0920*/  USHF.R.S32.HI UR4, URZ, 0x1f, UR34 ;  /* 0x0000001f3f047899 */ /* 0x000fe40008011422 */
[----:B------:R-:W-:Y:S01]  /*0930*/  ISETP.NE.AND P1, PT, RZ, UR34, PT ;  /* 0x00000022ff007c0c */ /* 0x000fe2000bf25270 */
[----:B------:R-:W-:Y:S02]  /*0940*/  UISETP.GT.U32.AND UP6, UPT, UR28, UR5, UPT ;  /* 0x000000051c00728c */ /* 0x000fe4000bfc4070 */
[----:B------:R-:W-:Y:S01]  /*0950*/  @!UP2 UIADD3 UR25, UR25, -UR27, URZ ;  /* 0x8000001b1919a290 */ /* 0x000fe2000fffe03f */
[----:B--2---:R-:W-:Y:S01]  /*0960*/  R2UR UR12, R0 ;  /* 0x00000000000c72ca */ /* 0x004fe200000e0000 */
[----:B------:R-:W-:Y:S02]  /*0970*/  UISETP.NE.AND UP2, UPT, UR7, URZ, UPT ;  /* 0x0000003f0700728c */ /* 0x000fe4000bf45270 */
[----:B------:R-:W-:Y:S02]  /*0980*/  UISETP.GT.U32.AND UP1, UPT, UR27, UR25, UPT ;  /* 0x000000191b00728c */ /* 0x000fe4000bf24070 */
[----:B------:R-:W-:-:S03]  /*0990*/  ULEA.HI UR4, UR4, UR34, URZ, 0x2 ;  /* 0x0000002204047291 */ /* 0x000fc6000f8f103f */
[----:B------:R-:W-:Y:S02]  /*09a0*/  @!UP6 UIADD3 UR5, UR5, -UR28, URZ ;  /* 0x8000001c0505e290 */ /* 0x000fe4000fffe03f */
[----:B------:R-:W-:Y:S02]  /*09b0*/  UISETP.GE.AND UP6, UPT, UR11, URZ, UPT ;  /* 0x0000003f0b00728c */ /* 0x000fe4000bfc6270 */
[----:B------:R-:W-:Y:S02]  /*09c0*/  @!UP5 UIADD3 UR5, -UR5, URZ, URZ ;  /* 0x0000003f0505d290 */ /* 0x000fe4000fffe13f */
[----:B------:R-:W-:Y:S02]  /*09d0*/  @!UP1 UIADD3 UR25, UR25, -UR27, URZ ;  /* 0x8000001b19199290 */ /* 0x000fe4000fffe03f */
[----:B------:R-:W-:Y:S02]  /*09e0*/  USEL UR5, UR32, UR5, !UP4 ;  /* 0x0000000520057287 */ /* 0x000fe4000e000000 */
[----:B------:R-:W-:-:S02]  /*09f0*/  ULOP3.LUT UR4, UR4, 0xfffffffc, URZ, 0xc0, !UPT ;  /* 0xfffffffc04047892 */ /* 0x000fc4000f8ec03f */
[----:B------:R-:W-:Y:S02]  /*0a00*/  UIADD3 UR5, UR18, -UR5, URZ ;  /* 0x8000000512057290 */ /* 0x000fe4000fffe03f */
[----:B------:R-:W-:Y:S02]  /*0a10*/  @!UP6 UIADD3 UR25, -UR25, URZ, URZ ;  /* 0x0000003f1919e290 */ /* 0x000fe4000fffe13f */
[----:B------:R-:W-:Y:S02]  /*0a20*/  UIADD3 UR54, UR34, -UR4, URZ ;  /* 0x8000000422367290 */ /* 0x000fe4000fffe03f */
[----:B------:R-:W-:Y:S02]  /*0a30*/  USEL UR25, UR33, UR25, !UP2 ;  /* 0x0000001921197287 */ /* 0x000fe4000d000000 */
[----:B------:R-:W-:Y:S02]  /*0a40*/  UISETP.NE.AND UP1, UPT, UR12, URZ, UPT ;  /* 0x0000003f0c00728c */ /* 0x000fe4000bf25270 */
[----:B------:R-:W-:-:S02]  /*0a50*/  UIADD3 UR25, UR11, -UR25, URZ ;  /* 0x800000190b197290 */ /* 0x000fc4000fffe03f */
[----:B------:R-:W-:Y:S02]  /*0a60*/  UISETP.EQ.AND UP5, UPT, UR54, 0x3, !UP1 ;  /* 0x000000033600788c */ /* 0x000fe4000cfa2270 */
[----:B------:R-:W-:Y:S02]  /*0a70*/  UIMAD UR24, UR5, UR25, URZ ;  /* 0x00000019051872a4 */ /* 0x000fe4000f8e023f */
[----:B------:R-:W-:Y:S02]  /*0a80*/  USEL UR4, UR25, UR5, !UP3 ;  /* 0x0000000519047287 */ /* 0x000fe4000d800000 */
[----:B------:R-:W-:Y:S02]  /*0a90*/  USHF.R.S32.HI UR25, URZ, 0x1f, UR24 ;  /* 0x0000001f3f197899 */ /* 0x000fe40008011418 */
[----:B------:R-:W-:Y:S01]  /*0aa0*/  USHF.R.S32.HI UR5, URZ, 0x1f, UR4 ;  /* 0x0000001f3f057899 */ /* 0x000fe20008011404 */
[----:B------:R-:W-:Y:S01]  /*0ab0*/  IMAD.U32 R6, RZ, RZ, UR24 ;  /* 0x00000018ff067e24 */ /* 0x000fe2000f8e00ff */
[----:B------:R-:W-:Y:S01]  /*0ac0*/  USEL UR53, UR53, 0x2, UP5 ;  /* 0x0000000235357887 */ /* 0x000fe2000a800000 */
[----:B------:R-:W-:-:S02]  /*0ad0*/  IMAD.U32 R4, RZ, RZ, UR4 ;  /* 0x00000004ff047e24 */ /* 0x000fc4000f8e00ff */
[----:B------:R-:W-:Y:S02]  /*0ae0*/  IMAD.U32 R7, RZ, RZ, UR25 ;  /* 0x00000019ff077e24 */ /* 0x000fe4000f8e00ff */
[----:B------:R-:W-:Y:S01]  /*0af0*/  IMAD.U32 R5, RZ, RZ, UR5 ;  /* 0x00000005ff057e24 */ /* 0x000fe2000f8e00ff */
[----:B------:R-:W-:Y:S06]  /*0b00*/  @P1 BRA `(.L_x_1) ;  /* 0x0000000000841947 */ /* 0x000fec0003800000 */
[----:B------:R-:W-:Y:S01]  /*0b10*/  ELECT P1, URZ, PT ;  /* 0x00000000003f782f */ /* 0x000fe20003820000 */
[----:B------:R-:W-:-:S12]  /*0b20*/  BSSY B0, `(.L_x_1) ;  /* 0x000001f000007945 */ /* 0x000fd80003800000 */
[----:B------:R-:W-:Y:S05]  /*0b30*/  @!P1 BRA `(.L_x_2) ;  /* 0x0000000000749947 */ /* 0x000fea0003800000 */
[----:B------:R-:W1:Y:S01]  /*0b40*/  S2UR UR11, SR_CgaCtaId ;  /* 0x00000000000b79c3 */ /* 0x000e620000008800 */
[----:B------:R-:W-:Y:S01]  /*0b50*/  UMOV UR4, 0x400 ;  /* 0x0000040000047882 */ /* 0x000fe20000000000 */
[----:B------:R-:W-:Y:S01]  /*0b60*/  UMOV UR5, 0x1 ;  /* 0x0000000100057882 */ /* 0x000fe20000000000 */
[----:B------:R-:W-:Y:S02]  /*0b70*/  UMOV UR24, 0x140 ;  /* 0x0000014000187882 */ /* 0x000fe40000000000 */
[----:B------:R-:W-:-:S04]  /*0b80*/  UIADD3 UR24, -UR24, 0x100000, URZ ;  /* 0x0010000018187890 */ /* 0x000fc8000fffe13f */
[----:B------:R-:W-:Y:S02]  /*0b90*/  USHF.L.U32 UR25, UR24, 0xb, URZ ;  /* 0x0000000b18197899 */ /* 0x000fe4000800063f */
[----:B------:R-:W-:Y:S02]  /*0ba0*/  USHF.L.U32 UR24, UR24, 0x1, URZ ;  /* 0x0000000118187899 */ /* 0x000fe4000800063f */
[----:B-1----:R-:W-:Y:S02]  /*0bb0*/  ULEA UR11, UR11, UR4, 0x18 ;  /* 0x000000040b0b7291 */ /* 0x002fe4000f8ec03f */
[----:B------:R-:W-:-:S04]  /*0bc0*/  UIADD3 UR4, -UR5, 0x100000, URZ ;  /* 0x0010000005047890 */ /* 0x000fc8000fffe13f */
[----:B------:R-:W-:Y:S02]  /*0bd0*/  USHF.L.U32 UR5, UR4, 0xb, URZ ;  /* 0x0000000b04057899 */ /* 0x000fe4000800063f */
[----:B------:R-:W-:Y:S01]  /*0be0*/  USHF.L.U32 UR4, UR4, 0x1, URZ ;  /* 0x0000000104047899 */ /* 0x000fe2000800063f */
[----:B------:R-:W1:Y:S11]  /*0bf0*/  FENCE.VIEW.ASYNC.S ;  /* 0x00000000000073c6 */ /* 0x000e760000000000 */
[----:B-1----:R1:W2:Y:S01]  /*0c00*/  SYNCS.EXCH.64 URZ, [UR11+0x38400], UR4 ;  /* 0x038400040b3f75b2 */ /* 0x0022a20008000100 */
[----:B------:R1:W3:Y:S01]  /*0c10*/  SYNCS.EXCH.64 URZ, [UR11+0x38440], UR24 ;  /* 0x038440180b3f75b2 */ /* 0x0002e20008000100 */
[----:B------:R1:W4:Y:S01]  /*0c20*/  SYNCS.EXCH.64 URZ, [UR11+0x38408], UR4 ;  /* 0x038408040b3f75b2 */ /* 0x0003220008000100 */
[----:B------:R1:W1:Y:S01]  /*0c30*/  SYNCS.EXCH.64 URZ, [UR11+0x38448], UR24 ;  /* 0x038448180b3f75b2 */ /* 0x0002620008000100 */
        /* <DEDUP_REMOVED lines=12> */
[----:B------:R-:W-:Y:S01]  /*0d00*/  NOP ;  /* 0x0000000000007918 */ /* 0x000fe20000000000 */
.L_x_2:
[----:B-1----:R-:W-:Y:S05]  /*0d10*/  BSYNC B0 ;  /* 0x0000000000007941 */ /* 0x002fea0003800000 */
.L_x_1:
[----:B------:R-:W1:Y:S01]  /*0d20*/  SHFL.IDX PT, R0, R13, RZ, 0x1f ;  /* 0x00001fff0d007589 */ /* 0x000e6200000e0000 */
[----:B------:R-:W-:Y:S01]  /*0d30*/  UIADD3 UR18, UR12, -0x1, URZ ;  /* 0xffffffff0c127890 */ /* 0x000fe2000fffe03f */
[----:B------:R-:W-:Y:S01]  /*0d40*/  I2FP.F32.U32 R2, UR6 ;  /* 0x0000000600027c45 */ /* 0x000fe20008201000 */
[----:B------:R-:W-:Y:S01]  /*0d50*/  UISETP.LT.U32.AND UP6, UPT, UR54, 0x2, !UP1 ;  /* 0x000000023600788c */ /* 0x000fe2000cfc1070 */
[----:B------:R-:W-:Y:S01]  /*0d60*/  NOP ;  /* 0x0000000000007918 */ /* 0x000fe20000000000 */
[----:B------:R-:W-:Y:S02]  /*0d70*/  UISETP.GE.U32.AND UP5, UPT, UR18, 0x2, UPT ;  /* 0x000000021200788c */ /* 0x000fe4000bfa6070 */
[----:B------:R-:W-:-:S04]  /*0d80*/  USEL UR52, URZ, 0x1, !UP6 ;  /* 0x000000013f347887 */ /* 0x000fc8000f000000 */
[----:B------:R-:W-:Y:S01]  /*0d90*/  USEL UR52, UR52, 0x2, UP5 ;  /* 0x0000000234347887 */ /* 0x000fe2000a800000 */
[----:B-1----:R-:W-:-:S13]  /*0da0*/  ISETP.NE.AND P1, PT, R0, RZ, PT ;  /* 0x000000ff0000720c */ /* 0x002fda0003f25270 */
[----:B------:R-:W-:Y:S05]  /*0db0*/  @P1 BRA `(.L_x_3) ;  /* 0x0000000000a41947 */ /* 0x000fea0003800000 */
[----:B------:R-:W-:Y:S01]  /*0dc0*/  ELECT P1, URZ, PT ;  /* 0x00000000003f782f */ /* 0x000fe20003820000 */
[----:B------:R-:W-:-:S12]  /*0dd0*/  BSSY B0, `(.L_x_3) ;  /* 0x0000027000007945 */ /* 0x000fd80003800000 */
[----:B------:R-:W-:Y:S05]  /*0de0*/  @!P1 BRA `(.L_x_4) ;  /* 0x0000000000949947 */ /* 0x000fea0003800000 */
[----:B------:R-:W1:Y:S01]  /*0df0*/  S2UR UR5, SR_CgaCtaId ;  /* 0x00000000000579c3 */ /* 0x000e620000008800 */
[----:B------:R-:W-:Y:S01]  /*0e00*/  UMOV UR4, 0x400 ;  /* 0x0000040000047882 */ /* 0x000fe20000000000 */
[----:B------:R-:W-:Y:S01]  /*0e10*/  UMOV UR24, 0x1 ;  /* 0x0000000100187882 */ /* 0x000fe20000000000 */
[----:B------:R-:W-:Y:S01]  /*0e20*/  UMOV UR25, 0x4 ;  /* 0x0000000400197882 */ /* 0x000fe20000000000 */
[----:B-1----:R-:W-:Y:S02]  /*0e30*/  ULEA UR11, UR5, UR4, 0x18 ;  /* 0x00000004050b7291 */ /* 0x002fe4000f8ec03f */
[----:B------:R-:W-:-:S04]  /*0e40*/  UIADD3 UR4, -UR24, 0x100000, URZ ;  /* 0x0010000018047890 */ /* 0x000fc8000fffe13f */
[----:B------:R-:W-:Y:S02]  /*0e50*/  USHF.L.U32 UR5, UR4, 0xb, URZ ;  /* 0x0000000b04057899 */ /* 0x000fe4000800063f */
[----:B------:R-:W-:Y:S02]  /*0e60*/  USHF.L.U32 UR4, UR4, 0x1, URZ ;  /* 0x0000000104047899 */ /* 0x000fe4000800063f */
[----:B------:R-:W-:-:S04]  /*0e70*/  UIADD3 UR24, -UR25, 0x100000, URZ ;  /* 0x0010000019187890 */ /* 0x000fc8000fffe13f */
[----:B------:R-:W-:Y:S02]  /*0e80*/  USHF.L.U32 UR25, UR24, 0xb, URZ ;  /* 0x0000000b18197899 */ /* 0x000fe4000800063f */
[----:B------:R-:W-:Y:S01]  /*0e90*/  USHF.L.U32 UR24, UR24, 0x1, URZ ;  /* 0x0000000118187899 */ /* 0x000fe2000800063f */
[----:B------:R-:W1:Y:S03]  /*0ea0*/  FENCE.VIEW.ASYNC.S ;  /* 0x00000000000073c6 */ /* 0x000e660000000000 */
[----:B-1----:R1:W1:Y:S08]  /*0eb0*/  SYNCS.EXCH.64 URZ, [UR11+0x38480], UR4 ;  /* 0x038480040b3f75b2 */ /* 0x0022700008000100 */
        /* <DEDUP_REMOVED lines=24> */
.L_x_4:
[----:B-1----:R-:W-:Y:S05]  /*1040*/  BSYNC B0 ;  /* 0x0000000000007941 */ /* 0x002fea0003800000 */
.L_x_3:
[----:B------:R-:W1:Y:S01]  /*1050*/  SHFL.IDX PT, R15, R13, RZ, 0x1f ;  /* 0x00001fff0d0f7589 */ /* 0x000e6200000e0000 */
[----:B------:R-:W-:Y:S01]  /*1060*/  ULDC UR4, c[0x0][0x154] ;  /* 0x0000550000047ab9 */ /* 0x000fe20000000800 */
[----:B------:R-:W2:Y:S01]  /*1070*/  LDC R14, c[0x0][0x148] ;  /* 0x00005200ff0e7b82 */ /* 0x000ea20000000800 */
[----:B------:R-:W-:Y:S01]  /*1080*/  FMUL R12, R2, UR4 ;  /* 0x00000004020c7c20 */ /* 0x000fe20008400000 */
[----:B------:R-:W-:Y:S01]  /*1090*/  UISETP.EQ.AND UP6, UPT, UR54, 0x2, !UP1 ;  /* 0x000000023600788c */ /* 0x000fe2000cfc2270 */
[----:B------:R-:W-:Y:S01]  /*10a0*/  I2FP.F32.U32 R2, UR40 ;  /* 0x0000002800027c45 */ /* 0x000fe20008201000 */
[----:B------:R-:W-:Y:S01]  /*10b0*/  ULDC UR4, c[0x0][0x150] ;  /* 0x0000540000047ab9 */ /* 0x000fe20000000800 */
[----:B------:R-:W-:Y:S01]  /*10c0*/  NOP ;  /* 0x0000000000007918 */ /* 0x000fe20000000000 */
[----:B------:R-:W-:Y:S01]  /*10d0*/  USEL UR51, URZ, 0x1, !UP6 ;  /* 0x000000013f337887 */ /* 0x000fe2000f000000 */
[----:B------:R-:W3:Y:S01]  /*10e0*/  F2I.U32.TRUNC.NTZ R12, R12 ;  /* 0x0000000c000c7305 */ /* 0x000ee2000020f000 */
[----:B------:R-:W-:-:S02]  /*10f0*/  FMUL R16, R2, UR4 ;  /* 0x0000000402107c20 */ /* 0x000fc40008400000 */
[----:B------:R-:W-:Y:S01]  /*1100*/  USEL UR51, UR51, 0x2, UP5 ;  /* 0x0000000233337887 */ /* 0x000fe2000a800000 */
[----:B-1----:R-:W-:Y:S01]  /*1110*/  ISETP.NE.AND P1, PT, R15, RZ, PT ;  /* 0x000000ff0f00720c */ /* 0x002fe20003f25270 */
[----:B---3--:R-:W-:-:S04]  /*1120*/  IMAD.MOV R21, RZ, RZ, -R12 ;  /* 0x000000ffff157224 */ /* 0x008fc800078e0a0c */
[----:B--2---:R-:W-:-:S08]  /*1130*/  IMAD R21, R14, R21, UR6 ;  /* 0x000000060e157e24 */ /* 0x004fd0000f8e0215 */
[----:B------:R-:W-:Y:S05]  /*1140*/  @P1 BRA `(.L_x_5) ;  /* 0x0000000000581947 */ /* 0x000fea0003800000 */
[----:B------:R-:W1:Y:S01]  /*1150*/  S2UR UR5, SR_CgaCtaId ;  /* 0x00000000000579c3 */ /* 0x000e620000008800 */
[----:B------:R-:W-:Y:S01]  /*1160*/  UMOV UR4, 0x400 ;  /* 0x0000040000047882 */ /* 0x000fe20000000000 */
[----:B------:R-:W-:Y:S01]  /*1170*/  UMOV UR11, 0x20 ;  /* 0x00000020000b7882 */ /* 0x000fe20000000000 */
[----:B------:R-:W-:Y:S01]  /*1180*/  UMOV UR24, 0x100 ;  /* 0x0000010000187882 */ /* 0x000fe20000000000 */
[----:B------:R-:W-:Y:S01]  /*1190*/  ELECT P1, URZ, PT ;  /* 0x00000000003f782f */ /* 0x000fe20003820000 */
        /* <DEDUP_REMOVED lines=10> */
[----:B------:R1:W1:Y:S01]  /*1240*/  SYNCS.EXCH.64 URZ, [UR6+0x38548], UR4 ;  /* 0x03854804063f75b2 */ /* 0x0002620008000100 */
[----:B------:R1:W1:Y:S01]  /*1250*/  SYNCS.EXCH.64 URZ, [UR6+0x38568], UR24 ;  /* 0x03856818063f75b2 */ /* 0x0002620008000100 */
[----:B------:R1:W1:Y:S01]  /*1260*/  SYNCS.EXCH.64 URZ, [UR6+0x38550], UR4 ;  /* 0x03855004063f75b2 */ /* 0x0002620008000100 */
[----:B------:R1:W1:Y:S01]  /*1270*/  SYNCS.EXCH.64 URZ, [UR6+0x38570], UR24 ;  /* 0x03857018063f75b2 */ /* 0x0002620008000100 */
[----:B------:R1:W1:Y:S01]  /*1280*/  SYNCS.EXCH.64 URZ, [UR6+0x38558], UR4 ;  /* 0x03855804063f75b2 */ /* 0x0002620008000100 */
[----:B------:R1:W1:Y:S01]  /*1290*/  SYNCS.EXCH.64 URZ, [UR6+0x38578], UR24 ;  /* 0x03857818063f75b2 */ /* 0x0002620008000100 */
[----:B------:R-:W-:Y:S01]  /*12a0*/  NOP ;  /* 0x0000000000007918 */ /* 0x000fe20000000000 */
.L_x_5:
[----:B------:R-:W-:Y:S01]  /*12b0*/  SHF.R.S32.HI R14, RZ, 0x1f, R19 ;  /* 0x0000001fff0e7819 */ /* 0x000fe20000011413 */
[----:B------:R-:W4:Y:S01]  /*12c0*/  SHFL.IDX PT, R12, R13, RZ, 0x1f ;  /* 0x00001fff0d0c7589 */ /* 0x000f2200000e0000 */
[----:B------:R-:W-:Y:S02]  /*12d0*/  ELECT P1, URZ, PT ;  /* 0x00000000003f782f */ /* 0x000fe40003820000 */
[----:B------:R-:W-:Y:S01]  /*12e0*/  SHF.R.S32.HI R17, RZ, 0x1f, R0 ;  /* 0x0000001fff117819 */ /* 0x000fe20000011400 */
[----:B------:R-:W2:Y:S01]  /*12f0*/  LDC R18, c[0x0][0x144] ;  /* 0x00005100ff127b82 */ /* 0x000ea20000000800 */
[----:B------:R-:W-:Y:S01]  /*1300*/  LEA.HI R2, R14, R19, RZ, 0x7 ;  /* 0x000000130e027211 */ /* 0x000fe200078f38ff */
[----:B------:R-:W3:Y:S01]  /*1310*/  F2I.U32.TRUNC.NTZ R16, R16 ;  /* 0x0000001000107305 */ /* 0x000ee2000020f000 */
[----:B------:R-:W-:Y:S01]  /*1320*/  LEA.HI R17, R17, R0, RZ, 0x2 ;  /* 0x0000000011117211 */ /* 0x000fe200078f10ff */
[----:B-1----:R-:W-:Y:S01]  /*1330*/  UMOV UR4, 0x20 ;  /* 0x0000002000047882 */ /* 0x002fe20000000000 */
[----:B------:R-:W-:Y:S01]  /*1340*/  LOP3.LUT R2, R2, 0xffffff80, RZ, 0xc0, !PT ;  /* 0xffffff8002027812 */ /* 0x000fe200078ec0ff */
[----:B------:R-:W-:Y:S01]  /*1350*/  NOP ;  /* 0x0000000000007918 */ /* 0x000fe20000000000 */
[----:B------:R-:W-:Y:S01]  /*1360*/  LOP3.LUT R17, R17, 0x3ffffffc, RZ, 0xc0, !PT ;  /* 0x3ffffffc11117812 */ /* 0x000fe200078ec0ff */
[----:B------:R-:W-:Y:S01]  /*1370*/  IMAD.MOV.U32 R23, RZ, RZ, 0x1 ;  /* 0x00000001ff177424 */ /* 0x000fe200078e00ff */
[----:B------:R-:W-:Y:S01]  /*1380*/  ULDC UR39, c[0x0][0xc] ;  /* 0x0000030000277ab9 */ /* 0x000fe20000000800 */
[----:B------:R-:W-:-:S02]  /*1390*/  IMAD.IADD R2, R19, 0x1, -R2 ;  /* 0x0000000113027824 */ /* 0x000fc400078e0a02 */
[----:B------:R-:W-:-:S03]  /*13a0*/  IMAD.IADD R0, R0, 0x1, -R17 ;  /* 0x0000000100007824 */ /* 0x000fc600078e0a11 */
[----:B------:R-:W-:Y:S01]  /*13b0*/  SHF.R.S32.HI R15, RZ, 0x1f, R2 ;  /* 0x0000001fff0f7819 */ /* 0x000fe20000011402 */
[----:B---3--:R-:W-:-:S03]  /*13c0*/  IMAD.MOV R17, RZ, RZ, -R16 ;  /* 0x000000ffff117224 */ /* 0x008fc600078e0a10 */
[----:B------:R-:W-:Y:S02]  /*13d0*/  LEA.HI R15, R15, R2, RZ, 0x3 ;  /* 0x000000020f0f7211 */ /* 0x000fe400078f18ff */
[----:B----4-:R-:W-:Y:S02]  /*13e0*/  ISETP.NE.OR P1, PT, R12, RZ, !P1 ;  /* 0x000000ff0c00720c */ /* 0x010fe40004f25670 */
[--C-:B------:R-:W-:Y:S01]  /*13f0*/  SHF.R.S32.HI R12, RZ, 0x3, R15.reuse ;  /* 0x00000003ff0c7819 */ /* 0x100fe2000001140f */
[----:B--2---:R-:W-:Y:S01]  /*1400*/  IMAD R18, R18, R17, UR40 ;  /* 0x0000002812127e24 */ /* 0x004fe2000f8e0211 */
[----:B------:R-:W-:-:S04]  /*1410*/  SHF.R.S32.HI R15, RZ, 0x1f, R15 ;  /* 0x0000001fff0f7819 */ /* 0x000fc8000001140f */
[----:B------:R-:W-:-:S04]  /*1420*/  LEA.HI R15, R15, R12, RZ, 0x2 ;  /* 0x0000000c0f0f7211 */ /* 0x000fc800078f10ff */
[----:B------:R-:W-:Y:S01]  /*1430*/  LOP3.LUT R15, R15, 0xfffffffc, RZ, 0xc0, !PT ;  /* 0xfffffffc0f0f7812 */ /* 0x000fe200078ec0ff */
[----:B------:R-:W-:Y:S01]  /*1440*/  VOTEU.ALL UP5, P1 ;  /* 0x00000000003f7886 */ /* 0x000fe200008a0000 */
[----:B------:R-:W-:-:S03]  /*1450*/  VOTEU.ALL UP6, P1 ;  /* 0x00000000003f7886 */ /* 0x000fc600008c0000 */
[----:B------:R-:W-:Y:S01]  /*1460*/  IMAD.IADD R15, R12, 0x1, -R15 ;  /* 0x000000010c0f7824 */ /* 0x000fe200078e0a0f */
[----:B------:R-:W1:Y:S01]  /*1470*/  @!UP5 S2UR UR11, SR_CgaCtaId ;  /* 0x00000000000bd9c3 */ /* 0x000e620000008800 */
[----:B------:R-:W-:Y:S01]  /*1480*/  @!UP5 UMOV UR6, 0x400 ;  /* 0x000004000006d882 */ /* 0x000fe20000000000 */
[----:B------:R-:W-:-:S04]  /*1490*/  @!UP5 UIADD3 UR4, -UR4, 0x100000, URZ ;  /* 0x001000000404d890 */ /* 0x000fc8000fffe13f */
[----:B------:R-:W-:Y:S02]  /*14a0*/  @!UP5 USHF.L.U32 UR5, UR4, 0xb, URZ ;  /* 0x0000000b0405d899 */ /* 0x000fe4000800063f */
[----:B------:R-:W-:Y:S01]  /*14b0*/  @!UP5 USHF.L.U32 UR4, UR4, 0x1, URZ ;  /* 0x000000010404d899 */ /* 0x000fe2000800063f */
[----:B------:R-:W-:-:S05]  /*14c0*/  IMAD R0, R0, 0x4, R15 ;  /* 0x0000000400007824 */ /* 0x000fca00078e020f */
[----:B------:R-:W-:-:S04]  /*14d0*/  LEA.HI R12, R0, R0, RZ, 0x1 ;  /* 0x00000000000c7211 */ /* 0x000fc800078f08ff */
[----:B------:R-:W-:Y:S02]  /*14e0*/  LOP3.LUT R15, R12, 0xfffffffe, RZ, 0xc0, !PT ;  /* 0xfffffffe0c0f7812 */ /* 0x000fe400078ec0ff */
[----:B------:R-:W2:Y:S03]  /*14f0*/  LDC R12, c[0x0][0x140] ;  /* 0x00005000ff0c7b82 */ /* 0x000ea60000000800 */
[----:B------:R-:W-:-:S05]  /*1500*/  IMAD.IADD R15, R0, 0x1, -R15 ;  /* 0x00000001000f7824 */ /* 0x000fca00078e0a0f */
[----:B------:R-:W-:Y:S01]  /*1510*/  ISETP.NE.AND P2, PT, R15, R18, PT ;  /* 0x000000120f00720c */ /* 0x000fe20003f45270 */
[----:B------:R-:W-:Y:S01]  /*1520*/  IMAD.SHL.U32 R15, R0, 0x4, RZ ;  /* 0x00000004000f7824 */ /* 0x000fe200078e00ff */
[----:B-1----:R-:W-:Y:S01]  /*1530*/  @!UP5 ULEA UR6, UR11, UR6, 0x18 ;  /* 0x000000060b06d291 */ /* 0x002fe2000f8ec03f */
[----:B------:R-:W-:Y:S01]  /*1540*/  VOTEU.ALL UP5, P1 ;  /* 0x00000000003f7886 */ /* 0x000fe200008a0000 */
[----:B------:R-:W-:Y:S02]  /*1550*/  LOP3.LUT P1, RZ, R2, 0x7, RZ, 0xc0, !PT ;  /* 0x0000000702ff7812 */ /* 0x000fe4000782c0ff */
[----:B------:R-:W-:-:S04]  /*1560*/  LOP3.LUT R22, R0, 0xc, R15, 0x78, !PT ;  /* 0x0000000c00167812 */ /* 0x000fc800078e780f */
[----:B------:R-:W-:-:S03]  /*1570*/  ISETP.LT.U32.AND P1, PT, R22, 0x2, !P1 ;  /* 0x000000021600780c */ /* 0x000fc60004f21070 */
[----:B------:R-:W-:Y:S01]  /*1580*/  @P2 LEA.HI R0, R22, R22, RZ, 0x1 ;  /* 0x0000001616002211 */ /* 0x000fe200078f08ff */
[----:B------:R-:W1:Y:S02]  /*1590*/  FENCE.VIEW.ASYNC.S ;  /* 0x00000000000073c6 */ /* 0x000e640000000000 */
[----:B-1----:R-:W1:Y:S01]  /*15a0*/  @!UP5 SYNCS.EXCH.64 URZ, [UR6+0x38580], UR4 ;  /* 0x03858004063fd5b2 */ /* 0x002e620008000100 */
[----:B--2---:R-:W-:Y:S02]  /*15b0*/  ISETP.EQ.U32.AND P4, PT, R12, 0x1, PT ;  /* 0x000000010c00780c */ /* 0x004fe40003f82070 */
[----:B------:R-:W-:-:S04]  /*15c0*/  @P2 SHF.R.S32.HI R0, RZ, 0x1, R0 ;  /* 0x00000001ff002819 */ /* 0x000fc80000011400 */
[----:B------:R-:W-:Y:S02]  /*15d0*/  @P2 ISETP.NE.AND P3, PT, R0, R21, PT ;  /* 0x000000150000220c */ /* 0x000fe40003f65270 */
[----:B------:R-:W-:Y:S02]  /*15e0*/  SEL R0, RZ, 0x1, !P1 ;  /* 0x00000001ff007807 */ /* 0x000fe40004800000 */
[----:B------:R-:W-:Y:S01]  /*15f0*/  @P2 SEL R23, RZ, 0x1, P3 ;  /* 0x00000001ff172807 */ /* 0x000fe20001800000 */
[----:B------:R2:W3:Y:S03]  /*1600*/  @!UP6 SYNCS.EXCH.64 URZ, [UR6+0x38588], UR4 ;  /* 0x03858804063fe5b2 */ /* 0x0004e60008000100 */
[----:B------:R-:W-:Y:S01]  /*1610*/  LOP3.LUT R23, R23, R0, RZ, 0xc0, !PT ;  /* 0x0000000017177212 */ /* 0x000fe200078ec0ff */
[----:B------:R-:W-:Y:S01]  /*1620*/  NOP ;  /* 0x0000000000007918 */ /* 0x000fe20000000000 */
[----:B--2---:R-:W-:Y:S01]  /*1630*/  ULDC.U8 UR4, c[0x0][0x900] ;  /* 0x0002400000047ab9 */ /* 0x004fe20000000000 */
[----:B-1----:R-:W-:Y:S05]  /*1640*/  @!P4 BRA `(.L_x_6) ;  /* 0x000000000008c947 */ /* 0x002fea0003800000 */
[----:B---3--:R-:W-:Y:S01]  /*1650*/  UCGABAR_ARV ;  /* 0x00000000000079c7 */ /* 0x008fe20008000000 */
[----:B------:R-:W-:Y:S05]  /*1660*/  BRA `(.L_x_7) ;  /* 0x0000000000047947 */ /* 0x000fea0003800000 */
.L_x_6:
[----:B---3--:R-:W-:Y:S01]  /*1670*/  NOP ;  /* 0x0000000000007918 */ /* 0x008fe20000000000 */
.L_x_7:
[----:B------:R-:W-:Y:S05]  /*1680*/  @!P4 BRA `(.L_x_8) ;  /* 0x00000000000cc947 */ /* 0x000fea0003800000 */
[----:B------:R-:W-:Y:S01]  /*1690*/  UCGABAR_WAIT ;  /* 0x0000000000007dc7 */ /* 0x000fe20008000000 */
[----:B------:R-:W-:Y:S01]  /*16a0*/  CCTL.IVALL ;  /* 0x00000000ff00798f */ /* 0x000fe20002000000 */
[----:B------:R-:W-:Y:S05]  /*16b0*/  BRA `(.L_x_9) ;  /* 0x0000000000047947 */ /* 0x000fea0003800000 */
.L_x_8:
[----:B------:R-:W-:Y:S06]  /*16c0*/  BAR.SYNC.DEFER_BLOCKING 0x0 ;  /* 0x0000000000007b1d */ /* 0x000fec0000010000 */
.L_x_9:
[----:B------:R-:W1:Y:S01]  /*16d0*/  LDC.64 R16, c[0x0][0x8f8] ;  /* 0x00023e00ff107b82 */ /* 0x000e620000000a00 */
[----:B------:R-:W-:Y:S01]  /*16e0*/  IMAD.U32 R0, RZ, RZ, UR9 ;  /* 0x00000009ff007e24 */ /* 0x000fe2000f8e00ff */
[----:B------:R-:W-:Y:S01]  /*16f0*/  ISETP.NE.AND P2, PT, RZ, UR4, PT ;  /* 0x00000004ff007c0c */ /* 0x000fe2000bf45270 */
[----:B------:R-:W-:Y:S01]  /*1700*/  UMOV UR6, URZ ;  /* 0x0000003f00067c82 */ /* 0x000fe20008000000 */
[----:B------:R-:W-:Y:S01]  /*1710*/  UMOV UR5, URZ ;  /* 0x0000003f00057c82 */ /* 0x000fe20008000000 */
[----:B------:R-:W-:Y:S01]  /*1720*/  UMOV UR4, URZ ;  /* 0x0000003f00047c82 */ /* 0x000fe20008000000 */
[----:B------:R-:W-:Y:S01]  /*1730*/  UMOV UR11, URZ ;  /* 0x0000003f000b7c82 */ /* 0x000fe20008000000 */
[----:B------:R-:W-:Y:S01]  /*1740*/  P2R R21, PR, RZ, 0x4 ;  /* 0x00000004ff157803 */ /* 0x000fe20000000000 */
[----:B------:R-:W-:Y:S01]  /*1750*/  IMAD.MOV.U32 R18, RZ, RZ, -0x1 ;  /* 0xffffffffff127424 */ /* 0x000fe200078e00ff */
[----:B-1----:R-:W-:Y:S01]  /*1760*/  ISETP.LE.U32.AND P1, PT, R16, UR10, PT ;  /* 0x0000000a10007c0c */ /* 0x002fe2000bf23070 */
[----:B------:R-:W-:-:S03]  /*1770*/  IMAD.MOV.U32 R16, RZ, RZ, -0x1 ;  /* 0xffffffffff107424 */ /* 0x000fc600078e00ff */
[----:B------:R-:W-:Y:S01]  /*1780*/  ISETP.GE.U32.AND.EX P1, PT, R0, R17, PT, P1 ;  /* 0x000000110000720c */ /* 0x000fe20003f26110 */
[----:B------:R-:W-:-:S12]  /*1790*/  IMAD.MOV.U32 R17, RZ, RZ, -0x1 ;  /* 0xffffffffff117424 */ /* 0x000fd800078e00ff */
[----:B------:R-:W-:Y:S05]  /*17a0*/  @P2 BRA P1, `(.L_x_10) ;  /* 0x0000001400f42947 */ /* 0x000fea0000800000 */
[----:B------:R-:W-:Y:S01]  /*17b0*/  IMAD.U32 R15, RZ, RZ, UR9 ;  /* 0x00000009ff0f7e24 */ /* 0x000fe2000f8e00ff */
[----:B------:R-:W-:Y:S01]  /*17c0*/  ISETP.LE.U32.AND P1, PT, R6, UR10, PT ;  /* 0x0000000a06007c0c */ /* 0x000fe2000bf23070 */
[----:B------:R-:W-:Y:S01]  /*17d0*/  UMOV UR5, URZ ;  /* 0x0000003f00057c82 */ /* 0x000fe20008000000 */
[----:B------:R-:W-:Y:S01]  /*17e0*/  UMOV UR4, URZ ;  /* 0x0000003f00047c82 */ /* 0x000fe20008000000 */
[----:B------:R-:W-:Y:S01]  /*17f0*/  UMOV UR11, URZ ;  /* 0x0000003f000b7c82 */ /* 0x000fe20008000000 */
[----:B------:R-:W-:Y:S01]  /*1800*/  ISETP.GE.U32.AND.EX P1, PT, R15, R7, PT, P1 ;  /* 0x000000070f00720c */ /* 0x000fe20003f26110 */
[----:B------:R-:W-:-:S12]  /*1810*/  UMOV UR6, URZ ;  /* 0x0000003f00067c82 */ /* 0x000fd80008000000 */
[----:B------:R-:W-:Y:S05]  /*1820*/  @!P1 BRA `(.L_x_11) ;  /* 0x0000001000c09947 */ /* 0x000fea0003800000 */
[----:B------:R-:W-:Y:S02]  /*1830*/  VIADD R2, R8, 0x20 ;  /* 0x0000002008027836 */ /* 0x000fe40000000000 */
[----:B------:R-:W-:Y:S02]  /*1840*/  IMAD.MOV.U32 R0, RZ, RZ, R8 ;  /* 0x000000ffff007224 */ /* 0x000fe400078e0008 */
[----:B-----5:R-:W-:Y:S01]  /*1850*/  IMAD.MOV.U32 R12, RZ, RZ, R9 ;  /* 0x000000ffff0c7224 */ /* 0x020fe200078e0009 */
[----:B------:R-:W-:Y:S01]  /*1860*/  ISETP.GE.AND P1, PT, R2, R3, PT ;  /* 0x000000030200720c */ /* 0x000fe20003f26270 */
[----:B------:R-:W-:-:S12]  /*1870*/  IMAD.MOV.U32 R15, RZ, RZ, R10 ;  /* 0x000000ffff0f7224 */ /* 0x000fd800078e000a */
[----:B------:R-:W1:Y:S01]  /*1880*/  @!P1 LDC.64 R24, c[0x0][0x918] ;  /* 0x00024600ff189b82 */ /* 0x000e620000000a00 */
[----:B------:R-:W-:Y:S01]  /*1890*/  @!P1 VIADD R7, R0, 0x20 ;  /* 0x0000002000079836 */ /* 0x000fe20000000000 */
[----:B------:R-:W-:Y:S02]  /*18a0*/  UIADD3 UR16, UP5, UR16, -0x1, URZ ;  /* 0xffffffff10107890 */ /* 0x000fe4000ffbe03f */
[----:B------:R-:W-:Y:S01]  /*18b0*/  UIADD3 UR14, UP6, UR14, -0x1, URZ ;  /* 0xffffffff0e0e7890 */ /* 0x000fe2000ffde03f */
[----:B------:R-:W-:Y:S01]  /*18c0*/  BSSY B0, `(.L_x_12) ;  /* 0x000004f000007945 */ /* 0x000fe20003800000 */
[----:B------:R-:W-:Y:S01]  /*18d0*/  UIADD3.X UR17, UR17, -0x1, URZ, UP5, !UPT ;  /* 0xffffffff11117890 */ /* 0x000fe2000affe43f */
[----:B-1----:R-:W-:-:S05]  /*18e0*/  @!P1 IMAD.WIDE R24, R7, 0xc, R24 ;  /* 0x0000000c07189825 */ /* 0x002fca00078e0218 */
[----:B------:R1:W5:Y:S04]  /*18f0*/  @!P1 LDG.E R9, desc[UR58][R24.64] ;  /* 0x0000003a18099981 */ /* 0x000368000c1e1900 */
[----:B------:R1:W5:Y:S01]  /*1900*/  @!P1 LDG.E R10, desc[UR58][R24.64+0x4] ;  /* 0x0000043a180a9981 */ /* 0x000362000c1e1900 */
[----:B------:R-:W-:Y:S01]  /*1910*/  ISETP.GE.AND P1, PT, R0, R3, PT ;  /* 0x000000030000720c */ /* 0x000fe20003f26270 */
[----:B------:R-:W-:Y:S01]  /*1920*/  UIADD3.X UR15, UR15, -0x1, URZ, UP6, !UPT ;  /* 0xffffffff0f0f7890 */ /* 0x000fe2000b7fe43f */
[----:B------:R-:W-:Y:S01]  /*1930*/  CS2R R6, SRZ ;  /* 0x0000000000067805 */ /* 0x000fe2000001ff00 */
[----:B------:R-:W-:Y:S01]  /*1940*/  UIADD3 UR4, UR8, -0x1, URZ ;  /* 0xffffffff08047890 */ /* 0x000fe2000fffe03f */
[----:B------:R-:W-:Y:S01]  /*1950*/  IMAD.MOV.U32 R28, RZ, RZ, 0x7fffffff ;  /* 0x7fffffffff1c7424 */ /* 0x000fe200078e00ff */
[----:B------:R-:W-:Y:S01]  /*1960*/  UIADD3 UR5, UR7, -0x1, URZ ;  /* 0xffffffff07057890 */ /* 0x000fe2000fffe03f */
[----:B------:R-:W-:-:S07]  /*1970*/  IMAD.MOV.U32 R29, RZ, RZ, RZ ;  /* 0x000000ffff1d7224 */ /* 0x000fce00078e00ff */
[----:B-1----:R-:W-:Y:S05]  /*1980*/  @P1 BRA `(.L_x_13) ;  /* 0x0000000400081947 */ /* 0x002fea0003800000 */
[----:B------:R-:W-:Y:S02]  /*1990*/  PLOP3.LUT P3, PT, PT, PT, UP0, 0x80, 0x0 ;  /* 0x000000000000781c */ /* 0x000fe40003f6f008 */
[C---:B------:R-:W-:Y:S02]  /*19a0*/  IADD3 R17, P2, R15.reuse, UR16, RZ ;  /* 0x000000100f117c10 */ /* 0x040fe4000ff5e0ff */
[C---:B------:R-:W-:Y:S02]  /*19b0*/  IADD3 R28, P1, R12.reuse, UR14, RZ ;  /* 0x0000000e0c1c7c10 */ /* 0x040fe4000ff3e0ff */
[----:B------:R-:W-:Y:S02]  /*19c0*/  LEA.HI.X.SX32 R18, R15, UR17, 0x1, P2 ;  /* 0x000000110f127c11 */ /* 0x000fe400090f0eff */
[----:B------:R-:W-:-:S05]  /*19d0*/  LEA.HI.X.SX32 R29, R12, UR15, 0x1, P1 ;  /* 0x0000000f0c1d7c11 */ /* 0x000fca00088f0eff */
[----:B------:R-:W-:Y:S05]  /*19e0*/  @!P3 BRA `(.L_x_14) ;  /* 0x000000000030b947 */ /* 0x000fea0003800000 */
[----:B------:R-:W-:Y:S02]  /*19f0*/  ULDC UR6, c[0x0][0x8dc] ;  /* 0x0002370000067ab9 */ /* 0x000fe40000000800 */
[----:B------:R-:W-:-:S05]  /*1a00*/  IADD3 R15, P1, R28, UR6, RZ ;  /* 0x000000061c0f7c10 */ /* 0x000fca000ff3e0ff */
[----:B------:R-:W-:-:S04]  /*1a10*/  IMAD.X R29, RZ, RZ, R29, P1 ;  /* 0x000000ffff1d7224 */ /* 0x000fc800008e061d */
[----:B------:R-:W-:-:S04]  /*1a20*/  IMAD.WIDE.U32 R4, R29, UR20, RZ ;  /* 0x000000141d047c25 */ /* 0x000fc8000f8e00ff */
[----:B------:R-:W-:-:S04]  /*1a30*/  IMAD.WIDE.U32 R24, P1, R15, UR21, R4 ;  /* 0x000000150f187c25 */ /* 0x000fc8000f820004 */
[----:B------:R-:W-:-:S04]  /*1a40*/  IMAD.WIDE.U32 R4, R15, UR20, RZ ;  /* 0x000000140f047c25 */ /* 0x000fc8000f8e00ff */
[----:B------:R-:W-:Y:S01]  /*1a50*/  IMAD.X R27, RZ, RZ, RZ, P1 ;  /* 0x000000ffff1b7224 */ /* 0x000fe200008e06ff */
[----:B------:R-:W-:Y:S01]  /*1a60*/  IADD3 RZ, P1, R5, R24, RZ ;  /* 0x0000001805ff7210 */ /* 0x000fe20007f3e0ff */
[----:B------:R-:W-:-:S04]  /*1a70*/  IMAD.MOV.U32 R26, RZ, RZ, R25 ;  /* 0x000000ffff1a7224 */ /* 0x000fc800078e0019 */
[----:B------:R-:W-:-:S04]  /*1a80*/  IMAD.WIDE.U32.X R4, R29, UR21, R26, P1 ;  /* 0x000000151d047c25 */ /* 0x000fc800088e041a */
[----:B------:R-:W-:Y:S02]  /*1a90*/  IMAD.MOV.U32 R28, RZ, RZ, R4 ;  /* 0x000000ffff1c7224 */ /* 0x000fe400078e0004 */
[----:B------:R-:W-:-:S07]  /*1aa0*/  IMAD.MOV.U32 R29, RZ, RZ, R5 ;  /* 0x000000ffff1d7224 */ /* 0x000fce00078e0005 */
.L_x_14:
        /* <DEDUP_REMOVED lines=13> */
.L_x_15:
[----:B------:R-:W-:Y:S02]  /*1b80*/  SHF.R.U64 R5, R28, UR26, R29 ;  /* 0x0000001a1c057c19 */ /* 0x000fe4000800121d */
[----:B------:R-:W-:-:S03]  /*1b90*/  SHF.R.U64 R4, R17, UR30, R18 ;  /* 0x0000001e11047c19 */ /* 0x000fc60008001212 */
[----:B------:R-:W-:Y:S02]  /*1ba0*/  VIADD R17, R5, UR4 ;  /* 0x0000000405117c36 */ /* 0x000fe40008000000 */
[----:B------:R-:W-:-:S03]  /*1bb0*/  VIADD R18, R4, UR5 ;  /* 0x0000000504127c36 */ /* 0x000fc60008000000 */
[----:B------:R-:W-:Y:S02]  /*1bc0*/  IABS R15, R17 ;  /* 0x00000011000f7213 */ /* 0x000fe40000000000 */
[----:B------:R-:W-:-:S03]  /*1bd0*/  IABS R12, R18 ;  /* 0x00000012000c7213 */ /* 0x000fc60000000000 */
[----:B------:R-:W-:-:S04]  /*1be0*/  IMAD.HI.U32 R4, R15, UR13, RZ ;  /* 0x0000000d0f047c27 */ /* 0x000fc8000f8e00ff */
[----:B------:R-:W-:-:S04]  /*1bf0*/  IMAD.HI.U32 R5, R12, UR19, RZ ;  /* 0x000000130c057c27 */ /* 0x000fc8000f8e00ff */
[----:B------:R-:W-:Y:S02]  /*1c00*/  IMAD R4, R4, UR29, R15 ;  /* 0x0000001d04047c24 */ /* 0x000fe4000f8e020f */
[----:B------:R-:W-:Y:S02]  /*1c10*/  IMAD R5, R5, UR31, R12 ;  /* 0x0000001f05057c24 */ /* 0x000fe4000f8e020c */
[----:B------:R-:W-:Y:S01]  /*1c20*/  IMAD.U32 R15, RZ, RZ, UR32 ;  /* 0x00000020ff0f7e24 */ /* 0x000fe2000f8e00ff */
[----:B------:R-:W-:Y:S01]  /*1c30*/  ISETP.LT.U32.AND P1, PT, R4, UR28, PT ;  /* 0x0000001c04007c0c */ /* 0x000fe2000bf21070 */
[----:B------:R-:W-:Y:S01]  /*1c40*/  IMAD.U32 R12, RZ, RZ, UR33 ;  /* 0x00000021ff0c7e24 */ /* 0x000fe2000f8e00ff */
[----:B------:R-:W-:-:S11]  /*1c50*/  ISETP.LT.U32.AND P2, PT, R5, UR27, PT ;  /* 0x0000001b05007c0c */ /* 0x000fd6000bf41070 */
[----:B------:R-:W-:Y:S01]  /*1c60*/  @!P1 VIADD R4, R4, -UR28 ;  /* 0x8000001c04049c36 */ /* 0x000fe20008000000 */
[----:B------:R-:W-:Y:S01]  /*1c70*/  ISETP.GE.AND P1, PT, R18, RZ, PT ;  /* 0x000000ff1200720c */ /* 0x000fe20003f26270 */
[----:B------:R-:W-:Y:S01]  /*1c80*/  @!P2 VIADD R5, R5, -UR27 ;  /* 0x8000001b0505ac36 */ /* 0x000fe20008000000 */
[----:B------:R-:W-:Y:S02]  /*1c90*/  ISETP.GE.AND P2, PT, R17, RZ, PT ;  /* 0x000000ff1100720c */ /* 0x000fe40003f46270 */
[----:B------:R-:W-:Y:S02]  /*1ca0*/  ISETP.LT.U32.AND P3, PT, R4, UR28, PT ;  /* 0x0000001c04007c0c */ /* 0x000fe4000bf61070 */
[----:B------:R-:W-:-:S11]  /*1cb0*/  ISETP.LT.U32.AND P4, PT, R5, UR27, PT ;  /* 0x0000001b05007c0c */ /* 0x000fd6000bf81070 */
[----:B------:R-:W-:Y:S01]  /*1cc0*/  @!P3 VIADD R4, R4, -UR28 ;  /* 0x8000001c0404bc36 */ /* 0x000fe20008000000 */
[----:B------:R-:W-:Y:S01]  /*1cd0*/  PLOP3.LUT P3, PT, PT, PT, UP4, 0x80, 0x0 ;  /* 0x000000000000781c */ /* 0x000fe20003f6f048 */
[----:B------:R-:W-:Y:S01]  /*1ce0*/  @!P4 VIADD R5, R5, -UR27 ;  /* 0x8000001b0505cc36 */ /* 0x000fe20008000000 */
[----:B------:R-:W-:Y:S01]  /*1cf0*/  PLOP3.LUT P4, PT, PT, PT, UP2, 0x80, 0x0 ;  /* 0x000000000000781c */ /* 0x000fe20003f8f028 */
[----:B------:R-:W-:Y:S02]  /*1d00*/  @!P2 IMAD.MOV R4, RZ, RZ, -R4 ;  /* 0x000000ffff04a224 */ /* 0x000fe400078e0a04 */
[----:B------:R-:W-:Y:S01]  /*1d10*/  @!P1 IMAD.MOV R5, RZ, RZ, -R5 ;  /* 0x000000ffff059224 */ /* 0x000fe200078e0a05 */
[----:B------:R-:W-:Y:S02]  /*1d20*/  PLOP3.LUT P1, PT, PT, PT, UP3, 0x80, 0x0 ;  /* 0x000000000000781c */ /* 0x000fe40003f2f038 */
[----:B------:R-:W-:Y:S02]  /*1d30*/  SEL R4, R15, R4, !P3 ;  /* 0x000000040f047207 */ /* 0x000fe40005800000 */
[----:B------:R-:W-:-:S03]  /*1d40*/  SEL R5, R12, R5, !P4 ;  /* 0x000000050c057207 */ /* 0x000fc60006000000 */
[----:B------:R-:W-:Y:S02]  /*1d50*/  IMAD.IADD R28, R17, 0x1, -R4 ;  /* 0x00000001111c7824 */ /* 0x000fe400078e0a04 */
[----:B------:R-:W-:-:S05]  /*1d60*/  IMAD.IADD R5, R18, 0x1, -R5 ;  /* 0x0000000112057824 */ /* 0x000fca00078e0a05 */
[----:B------:R-:W-:Y:S01]  /*1d70*/  SEL R4, R5, R28, !P1 ;  /* 0x0000001c05047207 */ /* 0x000fe20004800000 */
[----:B------:R-:W-:-:S03]  /*1d80*/  IMAD R28, R28, R5, RZ ;  /* 0x000000051c1c7224 */ /* 0x000fc600078e02ff */
[----:B------:R-:W-:Y:S02]  /*1d90*/  SHF.R.S32.HI R5, RZ, 0x1f, R4 ;  /* 0x0000001fff057819 */ /* 0x000fe40000011404 */
[----:B------:R-:W-:-:S07]  /*1da0*/  SHF.R.S32.HI R29, RZ, 0x1f, R28 ;  /* 0x0000001fff1d7819 */ /* 0x000fce000001141c */
.L_x_13:
[----:B------:R-:W-:Y:S05]  /*1db0*/  BSYNC B0 ;  /* 0x0000000000007941 */ /* 0x000fea0003800000 */
.L_x_12:
[----:B------:R-:W1:Y:S01]  /*1dc0*/  SHFL.UP PT, R15, R28, 0x1, RZ ;  /* 0x042000001c0f7989 */ /* 0x000e6200000e00ff */
[C---:B------:R-:W-:Y:S02]  /*1dd0*/  ISETP.NE.AND P2, PT, R8.reuse, RZ, PT ;  /* 0x000000ff0800720c */ /* 0x040fe40003f45270 */
[C---:B------:R-:W-:Y:S01]  /*1de0*/  ISETP.GE.U32.AND P3, PT, R8.reuse, 0x2, PT ;  /* 0x000000020800780c */ /* 0x040fe20003f66070 */
[----:B------:R-:W2:Y:S01]  /*1df0*/  SHFL.UP PT, R12, R29, 0x1, RZ ;  /* 0x042000001d0c7989 */ /* 0x000ea200000e00ff */
[C---:B------:R-:W-:Y:S02]  /*1e00*/  ISETP.GE.U32.AND P4, PT, R8.reuse, 0x4, PT ;  /* 0x000000040800780c */ /* 0x040fe40003f86070 */
[C---:B------:R-:W-:Y:S02]  /*1e10*/  ISETP.GE.U32.AND P5, PT, R8.reuse, 0x8, PT ;  /* 0x000000080800780c */ /* 0x040fe40003fa6070 */
[----:B------:R-:W-:Y:S02]  /*1e20*/  ISETP.GE.U32.AND P6, PT, R8, 0x10, PT ;  /* 0x000000100800780c */ /* 0x000fe40003fc6070 */
[----:B-1----:R-:W-:-:S02]  /*1e30*/  SEL R15, R15, RZ, P2 ;  /* 0x000000ff0f0f7207 */ /* 0x002fc40001000000 */
[----:B--2---:R-:W-:Y:S02]  /*1e40*/  SEL R12, R12, RZ, P2 ;  /* 0x000000ff0c0c7207 */ /* 0x004fe40001000000 */
[----:B------:R-:W-:-:S05]  /*1e50*/  IADD3 R18, P1, R15, R28, RZ ;  /* 0x0000001c0f127210 */ /* 0x000fca0007f3e0ff */
[----:B------:R-:W-:Y:S01]  /*1e60*/  IMAD.X R17, R12, 0x1, R29, P1 ;  /* 0x000000010c117824 */ /* 0x000fe200008e061d */
[----:B------:R-:W1:Y:S04]  /*1e70*/  SHFL.UP PT, R15, R18, 0x2, RZ ;  /* 0x04400000120f7989 */ /* 0x000e6800000e00ff */
[----:B------:R-:W2:Y:S01]  /*1e80*/  SHFL.UP PT, R12, R17, 0x2, RZ ;  /* 0x04400000110c7989 */ /* 0x000ea200000e00ff */
[----:B-1----:R-:W-:-:S04]  /*1e90*/  SEL R15, R15, RZ, P3 ;  /* 0x000000ff0f0f7207 */ /* 0x002fc80001800000 */
[----:B------:R-:W-:Y:S02]  /*1ea0*/  IADD3 R24, P1, R15, R18, RZ ;  /* 0x000000120f187210 */ /* 0x000fe40007f3e0ff */
[----:B--2---:R-:W-:-:S03]  /*1eb0*/  SEL R12, R12, RZ, P3 ;  /* 0x000000ff0c0c7207 */ /* 0x004fc60001800000 */
[----:B------:R-:W1:Y:S02]  /*1ec0*/  SHFL.UP PT, R15, R24, 0x4, RZ ;  /* 0x04800000180f7989 */ /* 0x000e6400000e00ff */
[----:B------:R-:W-:-:S05]  /*1ed0*/  IMAD.X R25, R12, 0x1, R17, P1 ;  /* 0x000000010c197824 */ /* 0x000fca00008e0611 */
        /* <DEDUP_REMOVED lines=15> */
[----:B--2---:R-:W-:-:S05]  /*1fd0*/  SEL R12, R12, RZ, P6 ;  /* 0x000000ff0c0c7207 */ /* 0x004fca0003000000 */
[----:B------:R-:W-:Y:S01]  /*1fe0*/  IMAD.X R17, R12, 0x1, R25, P1 ;  /* 0x000000010c117824 */ /* 0x000fe200008e0619 */
[----:B------:R-:W-:-:S04]  /*1ff0*/  ISETP.GT.U32.AND P1, PT, R18, UR10, PT ;  /* 0x0000000a12007c0c */ /* 0x000fc8000bf24070 */
[----:B------:R-:W-:-:S13]  /*2000*/  ISETP.GT.U32.AND.EX P1, PT, R17, UR9, PT, P1 ;  /* 0x0000000911007c0c */ /* 0x000fda000bf24110 */
[----:B------:R-:W-:-:S04]  /*2010*/  VOTE.ANY R12, PT, P1 ;  /* 0x00000000000c7806 */ /* 0x000fc800008e0100 */
[----:B------:R-:W-:-:S13]  /*2020*/  ISETP.NE.AND P1, PT, R12, RZ, PT ;  /* 0x000000ff0c00720c */ /* 0x000fda0003f25270 */
[----:B------:R-:W-:Y:S05]  /*2030*/  @P1 BRA `(.L_x_16) ;  /* 0x00000008006c1947 */ /* 0x000fea0003800000 */
[----:B------:R-:W1:Y:S01]  /*2040*/  LDC R3, c[0x0][0x910] ;  /* 0x00024400ff037b82 */ /* 0x000e620000000800 */
[----:B------:R-:W-:Y:S01]  /*2050*/  IMAD.MOV.U32 R26, RZ, RZ, R18 ;  /* 0x000000ffff1a7224 */ /* 0x000fe200078e0012 */
[----:B------:R-:W-:Y:S01]  /*2060*/  ULDC UR13, c[0x0][0x8f4] ;  /* 0x00023d00000d7ab9 */ /* 0x000fe20000000800 */
[----:B------:R-:W-:Y:S01]  /*2070*/  ULDC UR6, c[0x0][0x8dc] ;  /* 0x0002370000067ab9 */ /* 0x000fe20000000800 */
[----:B------:R-:W-:Y:S01]  /*2080*/  ULDC UR19, c[0x0][0x8d8] ;  /* 0x0002360000137ab9 */ /* 0x000fe20000000800 */
[----:B------:R-:W-:Y:S01]  /*2090*/  ULDC UR24, c[0x0][0x8f0] ;  /* 0x00023c0000187ab9 */ /* 0x000fe20000000800 */
[----:B------:R-:W-:Y:S01]  /*20a0*/  ULDC.64 UR20, c[0x0][0x8d0] ;  /* 0x0002340000147ab9 */ /* 0x000fe20000000a00 */
[----:B------:R-:W-:-:S05]  /*20b0*/  ULDC.64 UR22, c[0x0][0x8e8] ;  /* 0x00023a0000167ab9 */ /* 0x000fca0000000a00 */
.L_x_21:
[----:B------:R-:W-:Y:S02]  /*20c0*/  IMAD.MOV.U32 R0, RZ, RZ, R2 ;  /* 0x000000ffff007224 */ /* 0x000fe400078e0002 */
[----:B------:R-:W-:Y:S02]  /*20d0*/  VIADD R2, R2, 0x20 ;  /* 0x0000002002027836 */ /* 0x000fe40000000000 */
[----:B-----5:R-:W-:Y:S02]  /*20e0*/  IMAD.MOV.U32 R12, RZ, RZ, R9 ;  /* 0x000000ffff0c7224 */ /* 0x020fe400078e0009 */
[----:B------:R-:W-:Y:S01]  /*20f0*/  IMAD.MOV.U32 R15, RZ, RZ, R10 ;  /* 0x000000ffff0f7224 */ /* 0x000fe200078e000a */
[----:B-1----:R-:W-:-:S13]  /*2100*/  ISETP.GE.AND P1, PT, R2, R3, PT ;  /* 0x000000030200720c */ /* 0x002fda0003f26270 */
[----:B------:R-:W1:Y:S01]  /*2110*/  @!P1 LDC.64 R6, c[0x0][0x918] ;  /* 0x00024600ff069b82 */ /* 0x000e620000000a00 */
[----:B------:R-:W-:Y:S01]  /*2120*/  @!P1 VIADD R25, R0, 0x20 ;  /* 0x0000002000199836 */ /* 0x000fe20000000000 */
[----:B------:R-:W-:Y:S01]  /*2130*/  BSSY B0, `(.L_x_17) ;  /* 0x0000065000007945 */ /* 0x000fe20003800000 */
[----:B------:R-:W-:Y:S02]  /*2140*/  IMAD.MOV.U32 R28, RZ, RZ, 0x7fffffff ;  /* 0x7fffffffff1c7424 */ /* 0x000fe400078e00ff */
[----:B-1----:R-:W-:-:S05]  /*2150*/  @!P1 IMAD.WIDE R24, R25, 0xc, R6 ;  /* 0x0000000c19189825 */ /* 0x002fca00078e0206 */
[----:B------:R1:W5:Y:S04]  /*2160*/  @!P1 LDG.E R9, desc[UR58][R24.64] ;  /* 0x0000003a18099981 */ /* 0x000368000c1e1900 */
[----:B------:R1:W5:Y:S01]  /*2170*/  @!P1 LDG.E R10, desc[UR58][R24.64+0x4] ;  /* 0x0000043a180a9981 */ /* 0x000362000c1e1900 */
[----:B------:R-:W-:Y:S01]  /*2180*/  ISETP.GE.AND P1, PT, R0, R3, PT ;  /* 0x000000030000720c */ /* 0x000fe20003f26270 */
[----:B------:R-:W-:Y:S02]  /*2190*/  IMAD.MOV.U32 R29, RZ, RZ, RZ ;  /* 0x000000ffff1d7224 */ /* 0x000fe400078e00ff */
[----:B------:R1:W2:Y:S04]  /*21a0*/  SHFL.IDX PT, R6, R17, 0x1f, 0x1f ;  /* 0x03e01f0011067f89 */ /* 0x0002a800000e0000 */
[----:B------:R1:W3:Y:S06]  /*21b0*/  SHFL.IDX PT, R7, R26, 0x1f, 0x1f ;  /* 0x03e01f001a077f89 */ /* 0x0002ec00000e0000 */
[----:B------:R-:W-:Y:S05]  /*21c0*/  @P1 BRA `(.L_x_18) ;  /* 0x00000004006c1947 */ /* 0x000fea0003800000 */
[----:B------:R-:W-:Y:S02]  /*21d0*/  IABS R31, R20 ;  /* 0x00000014001f7213 */ /* 0x000fe40000000000 */
[C---:B-1----:R-:W-:Y:S02]  /*21e0*/  IADD3 R17, P1, R12.reuse, UR14, RZ ;  /* 0x0000000e0c117c10 */ /* 0x042fe4000ff3e0ff */
[----:B------:R-:W1:Y:S02]  /*21f0*/  I2F.RP R4, R31 ;  /* 0x0000001f00047306 */ /* 0x000e640000209400 */
[----:B------:R-:W-:Y:S02]  /*2200*/  LEA.HI.X.SX32 R18, R12, UR15, 0x1, P1 ;  /* 0x0000000f0c127c11 */ /* 0x000fe400088f0eff */
[----:B------:R-:W-:-:S04]  /*2210*/  IADD3 R12, P1, R15, UR16, RZ ;  /* 0x000000100f0c7c10 */ /* 0x000fc8000ff3e0ff */
[----:B------:R-:W-:Y:S02]  /*2220*/  LEA.HI.X.SX32 R15, R15, UR17, 0x1, P1 ;  /* 0x000000110f0f7c11 */ /* 0x000fe400088f0eff */
[----:B------:R-:W-:Y:S01]  /*2230*/  PLOP3.LUT P1, PT, PT, PT, UP0, 0x80, 0x0 ;  /* 0x000000000000781c */ /* 0x000fe20003f2f008 */
[----:B-1----:R-:W1:Y:S02]  /*2240*/  MUFU.RCP R4, R4 ;  /* 0x0000000400047308 */ /* 0x002e640000001000 */
[----:B-1----:R-:W-:-:S06]  /*2250*/  VIADD R5, R4, 0xffffffe ;  /* 0x0ffffffe04057836 */ /* 0x002fcc0000000000 */
[----:B------:R-:W1:Y:S02]  /*2260*/  F2I.FTZ.U32.TRUNC.NTZ R33, R5 ;  /* 0x0000000500217305 */ /* 0x000e64000021f000 */
[----:B-1----:R-:W-:Y:S02]  /*2270*/  IMAD.MOV R28, RZ, RZ, -R33 ;  /* 0x000000ffff1c7224 */ /* 0x002fe400078e0a21 */
[----:B------:R-:W-:Y:S05]  /*2280*/  @!P1 BRA `(.L_x_19) ;  /* 0x00000000002c9947 */ /* 0x000fea0003800000 */
        /* <DEDUP_REMOVED lines=11> */
.L_x_19:
        /* <DEDUP_REMOVED lines=12> */
.L_x_20:
[----:B------:R-:W-:Y:S01]  /*2400*/  SHF.R.U64 R12, R12, UR24, R15 ;  /* 0x000000180c0c7c19 */ /* 0x000fe2000800120f */
[----:B------:R-:W-:Y:S01]  /*2410*/  IMAD.MOV.U32 R4, RZ, RZ, R28 ;  /* 0x000000ffff047224 */ /* 0x000fe200078e001c */
[----:B------:R-:W-:Y:S02]  /*2420*/  IABS R5, R20 ;  /* 0x0000001400057213 */ /* 0x000fe40000000000 */
[----:B------:R-:W-:Y:S01]  /*2430*/  SHF.R.U64 R17, R17, UR19, R18 ;  /* 0x0000001311117c19 */ /* 0x000fe20008001212 */
[----:B------:R-:W-:Y:S01]  /*2440*/  VIADD R15, R12, UR5 ;  /* 0x000000050c0f7c36 */ /* 0x000fe20008000000 */
[----:B------:R-:W-:Y:S01]  /*2450*/  IABS R28, R11 ;  /* 0x0000000b001c7213 */ /* 0x000fe20000000000 */
[----:B------:R-:W-:Y:S02]  /*2460*/  IMAD R12, R4, R31, RZ ;  /* 0x0000001f040c7224 */ /* 0x000fe400078e02ff */
[----:B------:R-:W-:Y:S01]  /*2470*/  IMAD.MOV R25, RZ, RZ, -R5 ;  /* 0x000000ffff197224 */ /* 0x000fe200078e0a05 */
[----:B------:R-:W-:Y:S01]  /*2480*/  IABS R24, R15 ;  /* 0x0000000f00187213 */ /* 0x000fe20000000000 */
[----:B------:R-:W-:-:S02]  /*2490*/  IMAD.MOV.U32 R4, RZ, RZ, RZ ;  /* 0x000000ffff047224 */ /* 0x000fc400078e00ff */
[----:B------:R-:W-:Y:S02]  /*24a0*/  IMAD.MOV.U32 R5, RZ, RZ, R33 ;  /* 0x000000ffff057224 */ /* 0x000fe400078e0021 */
[----:B------:R-:W-:Y:S02]  /*24b0*/  VIADD R18, R17, UR4 ;  /* 0x0000000411127c36 */ /* 0x000fe40008000000 */
[----:B------:R-:W-:-:S04]  /*24c0*/  IMAD.HI.U32 R4, R33, R12, R4 ;  /* 0x0000000c21047227 */ /* 0x000fc800078e0004 */
[----:B------:R-:W-:Y:S01]  /*24d0*/  IMAD.MOV.U32 R5, RZ, RZ, R24 ;  /* 0x000000ffff057224 */ /* 0x000fe200078e0018 */
[----:B------:R-:W-:Y:S01]  /*24e0*/  IABS R24, R11 ;  /* 0x0000000b00187213 */ /* 0x000fe20000000000 */
[----:B------:R-:W-:Y:S02]  /*24f0*/  IMAD.MOV.U32 R12, RZ, RZ, R25 ;  /* 0x000000ffff0c7224 */ /* 0x000fe400078e0019 */
[----:B------:R-:W-:Y:S01]  /*2500*/  IMAD.HI.U32 R4, R4, R5, RZ ;  /* 0x0000000504047227 */ /* 0x000fe200078e00ff */
[----:B------:R-:W1:Y:S03]  /*2510*/  I2F.RP R25, R24 ;  /* 0x0000001800197306 */ /* 0x000e660000209400 */
[----:B------:R-:W-:-:S05]  /*2520*/  IMAD R12, R4, R12, R5 ;  /* 0x0000000c040c7224 */ /* 0x000fca00078e0205 */
[----:B------:R-:W-:Y:S01]  /*2530*/  ISETP.GT.U32.AND P1, PT, R31, R12, PT ;  /* 0x0000000c1f00720c */ /* 0x000fe20003f24070 */
[----:B-1----:R-:W1:-:S12]  /*2540*/  MUFU.RCP R25, R25 ;  /* 0x0000001900197308 */ /* 0x002e580000001000 */
[----:B------:R-:W-:Y:S02]  /*2550*/  @!P1 IMAD.IADD R12, R12, 0x1, -R31 ;  /* 0x000000010c0c9824 */ /* 0x000fe400078e0a1f */
[----:B-1----:R-:W-:-:S04]  /*2560*/  VIADD R4, R25, 0xffffffe ;  /* 0x0ffffffe19047836 */ /* 0x002fc80000000000 */
[----:B------:R1:W4:Y:S02]  /*2570*/  F2I.FTZ.U32.TRUNC.NTZ R5, R4 ;  /* 0x0000000400057305 */ /* 0x000324000021f000 */
[----:B-1----:R-:W-:Y:S02]  /*2580*/  IMAD.MOV.U32 R4, RZ, RZ, RZ ;  /* 0x000000ffff047224 */ /* 0x002fe400078e00ff */
[----:B----4-:R-:W-:-:S04]  /*2590*/  IMAD.MOV R27, RZ, RZ, -R5 ;  /* 0x000000ffff1b7224 */ /* 0x010fc800078e0a05 */
[----:B------:R-:W-:Y:S01]  /*25a0*/  IMAD R17, R27, R24, RZ ;  /* 0x000000181b117224 */ /* 0x000fe200078e02ff */
[----:B------:R-:W-:-:S03]  /*25b0*/  IABS R27, R18 ;  /* 0x00000012001b7213 */ /* 0x000fc60000000000 */
[----:B------:R-:W-:-:S04]  /*25c0*/  IMAD.HI.U32 R26, R5, R17, R4 ;  /* 0x00000011051a7227 */ /* 0x000fc800078e0004 */
[----:B------:R-:W-:Y:S02]  /*25d0*/  IMAD.MOV.U32 R5, RZ, RZ, R27 ;  /* 0x000000ffff057224 */ /* 0x000fe400078e001b */
[----:B------:R-:W-:Y:S02]  /*25e0*/  IMAD.MOV R17, RZ, RZ, -R28 ;  /* 0x000000ffff117224 */ /* 0x000fe400078e0a1c */
[----:B------:R-:W-:-:S04]  /*25f0*/  IMAD.HI.U32 R4, R26, R5, RZ ;  /* 0x000000051a047227 */ /* 0x000fc800078e00ff */
[----:B------:R-:W-:-:S05]  /*2600*/  IMAD R5, R4, R17, R5 ;  /* 0x0000001104057224 */ /* 0x000fca00078e0205 */
[----:B------:R-:W-:-:S13]  /*2610*/  ISETP.GT.U32.AND P1, PT, R24, R5, PT ;  /* 0x000000051800720c */ /* 0x000fda0003f24070 */
[----:B------:R-:W-:Y:S01]  /*2620*/  @!P1 IMAD.IADD R5, R5, 0x1, -R24 ;  /* 0x0000000105059824 */ /* 0x000fe200078e0a18 */
[----:B------:R-:W-:-:S13]  /*2630*/  ISETP.GT.U32.AND P1, PT, R31, R12, PT ;  /* 0x0000000c1f00720c */ /* 0x000fda0003f24070 */
[----:B------:R-:W-:Y:S01]  /*2640*/  @!P1 IMAD.IADD R12, R12, 0x1, -R31 ;  /* 0x000000010c0c9824 */ /* 0x000fe200078e0a1f */
[----:B------:R-:W-:-:S03]  /*2650*/  ISETP.GT.U32.AND P1, PT, R24, R5, PT ;  /* 0x000000051800720c */ /* 0x000fc60003f24070 */
[----:B------:R-:W-:-:S10]  /*2660*/  IMAD.MOV.U32 R4, RZ, RZ, R12 ;  /* 0x000000ffff047224 */ /* 0x000fd400078e000c */
[----:B------:R-:W-:Y:S01]  /*2670*/  @!P1 IMAD.IADD R5, R5, 0x1, -R24 ;  /* 0x0000000105059824 */ /* 0x000fe200078e0a18 */
[----:B------:R-:W-:-:S13]  /*2680*/  ISETP.GE.AND P1, PT, R15, RZ, PT ;  /* 0x000000ff0f00720c */ /* 0x000fda0003f26270 */
[----:B------:R-:W-:Y:S01]  /*2690*/  @!P1 IMAD.MOV R4, RZ, RZ, -R4 ;  /* 0x000000ffff049224 */ /* 0x000fe200078e0a04 */
[----:B------:R-:W-:-:S13]  /*26a0*/  ISETP.GE.AND P1, PT, R18, RZ, PT ;  /* 0x000000ff1200720c */ /* 0x000fda0003f26270 */
[----:B------:R-:W-:Y:S01]  /*26b0*/  @!P1 IMAD.MOV R5, RZ, RZ, -R5 ;  /* 0x000000ffff059224 */ /* 0x000fe200078e0a05 */
[----:B------:R-:W-:-:S13]  /*26c0*/  ISETP.NE.AND P1, PT, RZ, UR7, PT ;  /* 0x00000007ff007c0c */ /* 0x000fda000bf25270 */
[----:B------:R-:W-:Y:S02]  /*26d0*/  @!P1 LOP3.LUT R4, RZ, UR7, RZ, 0x33, !PT ;  /* 0x00000007ff049c12 */ /* 0x000fe4000f8e33ff */
[----:B------:R-:W-:-:S03]  /*26e0*/  ISETP.NE.AND P1, PT, RZ, UR8, PT ;  /* 0x00000008ff007c0c */ /* 0x000fc6000bf25270 */
[----:B------:R-:W-:-:S10]  /*26f0*/  IMAD.IADD R4, R15, 0x1, -R4 ;  /* 0x000000010f047824 */ /* 0x000fd400078e0a04 */
[----:B------:R-:W-:Y:S02]  /*2700*/  @!P1 LOP3.LUT R5, RZ, UR8, RZ, 0x33, !PT ;  /* 0x00000008ff059c12 */ /* 0x000fe4000f8e33ff */
[----:B------:R-:W-:-:S03]  /*2710*/  PLOP3.LUT P1, PT, PT, PT, UP3, 0x80, 0x0 ;  /* 0x000000000000781c */ /* 0x000fc60003f2f038 */
[----:B------:R-:W-:-:S04]  /*2720*/  IMAD.IADD R5, R18, 0x1, -R5 ;  /* 0x0000000112057824 */ /* 0x000fc800078e0a05 */
[CC--:B------:R-:W-:Y:S01]  /*2730*/  IMAD R28, R4.reuse, R5.reuse, RZ ;  /* 0x00000005041c7224 */ /* 0x0c0fe200078e02ff */
[----:B------:R-:W-:-:S04]  /*2740*/  SEL R15, R4, R5, !P1 ;  /* 0x00000005040f7207 */ /* 0x000fc80004800000 */
[--C-:B------:R-:W-:Y:S01]  /*2750*/  SHF.R.S32.HI R5, RZ, 0x1f, R15.reuse ;  /* 0x0000001fff057819 */ /* 0x100fe2000001140f */
[----:B------:R-:W-:Y:S01]  /*2760*/  IMAD.MOV.U32 R4, RZ, RZ, R15 ;  /* 0x000000ffff047224 */ /* 0x000fe200078e000f */
[----:B------:R-:W-:-:S07]  /*2770*/  SHF.R.S32.HI R29, RZ, 0x1f, R28 ;  /* 0x0000001fff1d7819 */ /* 0x000fce000001141c */
.L_x_18:
[----:B------:R-:W-:Y:S05]  /*2780*/  BSYNC B0 ;  /* 0x0000000000007941 */ /* 0x000fea0003800000 */
.L_x_17:
[----:B------:R-:W4:Y:S04]  /*2790*/  SHFL.UP PT, R15, R28, 0x1, RZ ;  /* 0x042000001c0f7989 */ /* 0x000f2800000e00ff */
[----:B------:R-:W1:Y:S01]  /*27a0*/  SHFL.UP PT, R12, R29, 0x1, RZ ;  /* 0x042000001d0c7989 */ /* 0x000e6200000e00ff */
[----:B----4-:R-:W-:Y:S02]  /*27b0*/  SEL R15, R15, RZ, P2 ;  /* 0x000000ff0f0f7207 */ /* 0x010fe40001000000 */
[----:B-1----:R-:W-:Y:S02]  /*27c0*/  SEL R12, R12, RZ, P2 ;  /* 0x000000ff0c0c7207 */ /* 0x002fe40001000000 */
[----:B------:R-:W-:-:S05]  /*27d0*/  IADD3 R24, P1, R15, R28, RZ ;  /* 0x0000001c0f187210 */ /* 0x000fca0007f3e0ff */
[----:B------:R-:W-:Y:S01]  /*27e0*/  IMAD.X R17, R12, 0x1, R29, P1 ;  /* 0x000000010c117824 */ /* 0x000fe200008e061d */
[----:B------:R-:W1:Y:S04]  /*27f0*/  SHFL.UP PT, R15, R24, 0x2, RZ ;  /* 0x04400000180f7989 */ /* 0x000e6800000e00ff */
[----:B------:R-:W4:Y:S01]  /*2800*/  SHFL.UP PT, R12, R17, 0x2, RZ ;  /* 0x04400000110c7989 */ /* 0x000f2200000e00ff */
[----:B-1----:R-:W-:Y:S02]  /*2810*/  SEL R15, R15, RZ, P3 ;  /* 0x000000ff0f0f7207 */ /* 0x002fe40001800000 */
[----:B----4-:R-:W-:Y:S02]  /*2820*/  SEL R12, R12, RZ, P3 ;  /* 0x000000ff0c0c7207 */ /* 0x010fe40001800000 */
        /* <DEDUP_REMOVED lines=20> */
[----:B---3--:R-:W-:-:S05]  /*2970*/  IADD3 R26, P1, R18, R7, RZ ;  /* 0x00000007121a7210 */ /* 0x008fca0007f3e0ff */
[----:B--2---:R-:W-:Y:S01]  /*2980*/  IMAD.X R17, R15, 0x1, R6, P1 ;  /* 0x000000010f117824 */ /* 0x004fe200008e0606 */
[----:B------:R-:W-:-:S04]  /*2990*/  ISETP.GT.U32.AND P1, PT, R26, UR10, PT ;  /* 0x0000000a1a007c0c */ /* 0x000fc8000bf24070 */
[----:B------:R-:W-:-:S13]  /*29a0*/  ISETP.GT.U32.AND.EX P1, PT, R17, UR9, PT, P1 ;  /* 0x0000000911007c0c */ /* 0x000fda000bf24110 */
[----:B------:R-:W-:-:S04]  /*29b0*/  VOTE.ANY R12, PT, P1 ;  /* 0x00000000000c7806 */ /* 0x000fc800008e0100 */
[----:B------:R-:W-:-:S13]  /*29c0*/  ISETP.NE.AND P1, PT, R12, RZ, PT ;  /* 0x000000ff0c00720c */ /* 0x000fda0003f25270 */
[----:B------:R-:W-:Y:S05]  /*29d0*/  @!P1 BRA `(.L_x_21) ;  /* 0xfffffff400b89947 */ /* 0x000fea000383ffff */
[----:B------:R-:W-:-:S07]  /*29e0*/  IMAD.MOV.U32 R17, RZ, RZ, R15 ;  /* 0x000000ffff117224 */ /* 0x000fce00078e000f */
.L_x_16:
[----:B------:R-:W1:Y:S08]  /*29f0*/  BREV R12, R12 ;  /* 0x0000000c000c7301 */ /* 0x000e700000000000 */
[----:B-1----:R-:W1:Y:S02]  /*2a00*/  FLO.U32.SH R15, R12 ;  /* 0x0000000c000f7300 */ /* 0x002e6400000e0400 */
[----:B-1----:R-:W1:Y:S02]  /*2a10*/  SHFL.IDX PT, R0, R0, R15, 0x1f ;  /* 0x00001f0f00007589 */ /* 0x002e6400000e0000 */
[----:B-1----:R-:W-:-:S13]  /*2a20*/  R2UR UR6, R0 ;  /* 0x00000000000672ca */ /* 0x002fda00000e0000 */
[----:B------:R-:W-:-:S05]  /*2a30*/  VIADD R2, R8, UR6 ;  /* 0x0000000608027c36 */ /* 0x000fca0008000000 */
[----:B------:R-:W-:-:S13]  /*2a40*/  ISETP.GE.AND P1, PT, R2, R3, PT ;  /* 0x000000030200720c */ /* 0x000fda0003f26270 */
[----:B------:R-:W1:Y:S02]  /*2a50*/  @!P1 LDC.64 R24, c[0x0][0x918] ;  /* 0x00024600ff189b82 */ /* 0x000e640000000a00 */
[----:B-1----:R-:W-:-:S05]  /*2a60*/  @!P1 IMAD.WIDE R24, R2, 0xc, R24 ;  /* 0x0000000c02189825 */ /* 0x002fca00078e0218 */
[----:B-----5:R1:W5:Y:S04]  /*2a70*/  @!P1 LDG.E R9, desc[UR58][R24.64] ;  /* 0x0000003a18099981 */ /* 0x020368000c1e1900 */
[----:B------:R1:W5:Y:S01]  /*2a80*/  @!P1 LDG.E R10, desc[UR58][R24.64+0x4] ;  /* 0x0000043a180a9981 */ /* 0x000362000c1e1900 */
[----:B------:R-:W-:-:S03]  /*2a90*/  IADD3 R2, P1, P2, R18, R7, -R28 ;  /* 0x0000000712027210 */ /* 0x000fc60007a3e81c */
[----:B------:R-:W-:Y:S01]  /*2aa0*/  SHFL.IDX PT, R7, R29, R15, 0x1f ;  /* 0x00001f0f1d077589 */ /* 0x000fe200000e0000 */
[----:B------:R-:W-:-:S03]  /*2ab0*/  IADD3.X R18, R17, R6, ~R29, P1, P2 ;  /* 0x0000000611127210 */ /* 0x000fc60000fe4c1d */
[----:B------:R-:W2:Y:S04]  /*2ac0*/  SHFL.IDX PT, R2, R2, R15, 0x1f ;  /* 0x00001f0f02027589 */ /* 0x000ea800000e0000 */
[----:B------:R-:W3:Y:S04]  /*2ad0*/  SHFL.IDX PT, R18, R18, R15, 0x1f ;  /* 0x00001f0f12127589 */ /* 0x000ee800000e0000 */
[----:B------:R1:W4:Y:S04]  /*2ae0*/  SHFL.IDX PT, R6, R28, R15, 0x1f ;  /* 0x00001f0f1c067589 */ /* 0x00032800000e0000 */
[----:B------:R1:W1:Y:S04]  /*2af0*/  SHFL.IDX PT, R5, R5, R15, 0x1f ;  /* 0x00001f0f05057589 */ /* 0x00026800000e0000 */
[----:B------:R1:W1:Y:S01]  /*2b00*/  SHFL.IDX PT, R4, R4, R15, 0x1f ;  /* 0x00001f0f04047589 */ /* 0x00026200000e0000 */
[----:B--2---:R-:W-:-:S02]  /*2b10*/  R2UR UR5, R2 ;  /* 0x00000000020572ca */ /* 0x004fc400000e0000 */
[----:B---3--:R-:W-:-:S15]  /*2b20*/  R2UR UR4, R18 ;  /* 0x00000000120472ca */ /* 0x008fde00000e0000 */
.L_x_11:
[----:B------:R-:W-:Y:S01]  /*2b30*/  ISETP.LE.AND P1, PT, R3, UR6, PT ;  /* 0x0000000603007c0c */ /* 0x000fe2000bf23270 */
[----:B------:R-:W-:Y:S02]  /*2b40*/  IMAD.MOV.U32 R17, RZ, RZ, -0x1 ;  /* 0xffffffffff117424 */ /* 0x000fe400078e00ff */
[----:B------:R-:W-:-:S10]  /*2b50*/  IMAD.MOV.U32 R18, RZ, RZ, -0x1 ;  /* 0xffffffffff127424 */ /* 0x000fd400078e00ff */
[----:B------:R-:W-:Y:S05]  /*2b60*/  @P1 BRA `(.L_x_10) ;  /* 0x0000000400041947 */ /* 0x000fea0003800000 */
[----:B------:R-:W-:Y:S01]  /*2b70*/  UIADD3 UR15, UP2, -UR5, UR10, URZ ;  /* 0x0000000a050f7290 */ /* 0x000fe2000ff5e13f */
[----:B------:R-:W2:Y:S01]  /*2b80*/  S2UR UR19, SR_CTAID.Y ;  /* 0x00000000001379c3 */ /* 0x000ea20000002600 */
[----:B------:R-:W-:Y:S01]  /*2b90*/  ULDC UR17, c[0x0][0x8c0] ;  /* 0x0002300000117ab9 */ /* 0x000fe20000000800 */
[----:B------:R-:W-:Y:S01]  /*2ba0*/  ULDC UR21, c[0x0][0x8b0] ;  /* 0x00022c0000157ab9 */ /* 0x000fe20000000800 */
[----:B------:R-:W-:Y:S01]  /*2bb0*/  UIADD3.X UR11, ~UR4, UR9, URZ, UP2, !UPT ;  /* 0x00000009040b7290 */ /* 0x000fe200097fe53f */
[--C-:B-1----:R-:W-:Y:S01]  /*2bc0*/  SHF.R.U32.HI R25, RZ, UR21, R5.reuse ;  /* 0x00000015ff197c19 */ /* 0x102fe20008011605 */
[----:B------:R-:W-:Y:S01]  /*2bd0*/  ULDC UR20, c[0x0][0x904] ;  /* 0x0002410000147ab9 */ /* 0x000fe20000000800 */
[----:B------:R-:W-:Y:S01]  /*2be0*/  ULDC UR13, c[0x0][0x8a8] ;  /* 0x00022a00000d7ab9 */ /* 0x000fe20000000800 */
[----:B------:R-:W-:Y:S01]  /*2bf0*/  USHF.R.U32.HI UR16, URZ, UR17, UR11 ;  /* 0x000000113f107299 */ /* 0x000fe2000801160b */
[----:B------:R-:W-:Y:S01]  /*2c00*/  SHF.R.U64 R24, R4, UR21, R5 ;  /* 0x0000001504187c19 */ /* 0x000fe20008001205 */
[----:B------:R-:W-:-:S02]  /*2c10*/  USHF.R.U64 UR15, UR15, UR17, UR11 ;  /* 0x000000110f0f7299 */ /* 0x000fc4000800120b */
[----:B------:R-:W-:Y:S02]  /*2c20*/  USHF.R.U32.HI UR14, URZ, UR21, UR16 ;  /* 0x000000153f0e7299 */ /* 0x000fe40008011610 */
[----:B------:R-:W-:Y:S02]  /*2c30*/  UIADD3 UR13, UR13, -0x1, URZ ;  /* 0xffffffff0d0d7890 */ /* 0x000fe4000fffe03f */
[----:B------:R-:W-:Y:S02]  /*2c40*/  USHF.R.U32.HI UR22, URZ, UR20, UR14 ;  /* 0x000000143f167299 */ /* 0x000fe4000801160e */
[----:B------:R-:W-:Y:S02]  /*2c50*/  USHF.R.U64 UR16, UR15, UR21, UR16 ;  /* 0x000000150f107299 */ /* 0x000fe40008001210 */
[----:B------:R-:W-:Y:S02]  /*2c60*/  ULOP3.LUT UR15, UR15, UR13, URZ, 0xc0, !UPT ;  /* 0x0000000d0f0f7292 */ /* 0x000fe4000f8ec03f */
[----:B------:R-:W-:Y:S01]  /*2c70*/  LOP3.LUT R0, R25, UR22, RZ, 0xfc, !PT ;  /* 0x0000001619007c12 */ /* 0x000fe2000f8efcff */
[----:B------:R-:W-:-:S02]  /*2c80*/  USHF.R.U64 UR14, UR16, UR20, UR14 ;  /* 0x00000014100e7299 */ /* 0x000fc4000800120e */
[----:B--2---:R-:W-:Y:S01]  /*2c90*/  USEL UR11, UR40, UR19, !UP3 ;  /* 0x00000013280b7287 */ /* 0x004fe2000d800000 */
[----:B------:R-:W-:-:S13]  /*2ca0*/  ISETP.NE.U32.AND P1, PT, R0, RZ, PT ;  /* 0x000000ff0000720c */ /* 0x000fda0003f25070 */
[----:B------:R-:W-:Y:S05]  /*2cb0*/  @!P1 BRA `(.L_x_22) ;  /* 0x0000000000149947 */ /* 0x000fea0003800000 */
[----:B------:R-:W-:-:S07]  /*2cc0*/  MOV R12, 0x2ce0 ;  /* 0x00002ce0000c7802 */ /* 0x000fce0000000f00 */
[----:B----45:R-:W-:Y:S05]  /*2cd0*/  CALL.REL.NOINC `($__internal_0_$__cuda_sm20_div_u64) ;  /* 0x000000a800dc7944 */ /* 0x030fea0003c00000 */
[----:B------:R-:W-:-:S04]  /*2ce0*/  IMAD.MOV R12, RZ, RZ, -R0 ;  /* 0x000000ffff0c7224 */ /* 0x000fc800078e0a00 */
[----:B------:R-:W-:Y:S01]  /*2cf0*/  IMAD R12, R24, R12, UR14 ;  /* 0x0000000e180c7e24 */ /* 0x000fe2000f8e020c */
[----:B------:R-:W-:Y:S06]  /*2d00*/  BRA `(.L_x_23) ;  /* 0x0000000000507947 */ /* 0x000fec0003800000 */
.L_x_22:
[----:B------:R-:W1:Y:S01]  /*2d10*/  I2F.U32.RP R0, R24 ;  /* 0x0000001800007306 */ /* 0x000e620000209000 */
[----:B------:R-:W-:-:S07]  /*2d20*/  ISETP.NE.U32.AND P3, PT, R24, RZ, PT ;  /* 0x000000ff1800720c */ /* 0x000fce0003f65070 */
[----:B-1----:R-:W1:Y:S02]  /*2d30*/  MUFU.RCP R0, R0 ;  /* 0x0000000000007308 */ /* 0x002e640000001000 */
[----:B-1----:R-:W-:-:S06]  /*2d40*/  VIADD R2, R0, 0xffffffe ;  /* 0x0ffffffe00027836 */ /* 0x002fcc0000000000 */
[----:B------:R1:W2:Y:S02]  /*2d50*/  F2I.FTZ.U32.TRUNC.NTZ R3, R2 ;  /* 0x0000000200037305 */ /* 0x0002a4000021f000 */
[----:B-1----:R-:W-:Y:S02]  /*2d60*/  IMAD.MOV.U32 R2, RZ, RZ, RZ ;  /* 0x000000ffff027224 */ /* 0x002fe400078e00ff */
[----:B--2---:R-:W-:-:S04]  /*2d70*/  IMAD.MOV R15, RZ, RZ, -R3 ;  /* 0x000000ffff0f7224 */ /* 0x004fc800078e0a03 */
[----:B------:R-:W-:-:S04]  /*2d80*/  IMAD R15, R15, R24, RZ ;  /* 0x000000180f0f7224 */ /* 0x000fc800078e02ff */
[----:B------:R-:W-:-:S06]  /*2d90*/  IMAD.HI.U32 R3, R3, R15, R2 ;  /* 0x0000000f03037227 */ /* 0x000fcc00078e0002 */
[----:B------:R-:W-:-:S04]  /*2da0*/  IMAD.HI.U32 R0, R3, UR14, RZ ;  /* 0x0000000e03007c27 */ /* 0x000fc8000f8e00ff */
[----:B------:R-:W-:-:S04]  /*2db0*/  IMAD.MOV R3, RZ, RZ, -R0 ;  /* 0x000000ffff037224 */ /* 0x000fc800078e0a00 */
[----:B------:R-:W-:-:S05]  /*2dc0*/  IMAD R3, R24, R3, UR14 ;  /* 0x0000000e18037e24 */ /* 0x000fca000f8e0203 */
[----:B------:R-:W-:-:S13]  /*2dd0*/  ISETP.GE.U32.AND P1, PT, R3, R24, PT ;  /* 0x000000180300720c */ /* 0x000fda0003f26070 */
[----:B------:R-:W-:Y:S02]  /*2de0*/  @P1 IMAD.IADD R3, R3, 0x1, -R24 ;  /* 0x0000000103031824 */ /* 0x000fe400078e0a18 */
[----:B------:R-:W-:-:S03]  /*2df0*/  @P1 VIADD R0, R0, 0x1 ;  /* 0x0000000100001836 */ /* 0x000fc60000000000 */
[----:B------:R-:W-:-:S13]  /*2e00*/  ISETP.GE.U32.AND P2, PT, R3, R24, PT ;  /* 0x000000180300720c */ /* 0x000fda0003f46070 */
[----:B------:R-:W-:Y:S01]  /*2e10*/  @P2 VIADD R0, R0, 0x1 ;  /* 0x0000000100002836 */ /* 0x000fe20000000000 */
[----:B------:R-:W-:-:S05]  /*2e20*/  @!P3 LOP3.LUT R0, RZ, R24, RZ, 0x33, !PT ;  /* 0x00000018ff00b212 */ /* 0x000fca00078e33ff */
[----:B------:R-:W-:-:S04]  /*2e30*/  IMAD.MOV R12, RZ, RZ, -R0 ;  /* 0x000000ffff0c7224 */ /* 0x000fc800078e0a00 */
[----:B------:R-:W-:-:S07]  /*2e40*/  IMAD R12, R24, R12, UR14 ;  /* 0x0000000e180c7e24 */ /* 0x000fce000f8e020c */
.L_x_23:
[----:B------:R-:W1:Y:S01]  /*2e50*/  LDC R15, c[0x0][0x8a8] ;  /* 0x00022a00ff0f7b82 */ /* 0x000e620000000800 */
[----:B------:R-:W-:Y:S01]  /*2e60*/  ULDC UR14, c[0x0][0x904] ;  /* 0x00024100000e7ab9 */ /* 0x000fe20000000800 */
[----:B------:R-:W-:Y:S01]  /*2e70*/  UMOV UR13, 0xffffffff ;  /* 0xffffffff000d7882 */ /* 0x000fe20000000000 */
[----:B------:R-:W-:Y:S01]  /*2e80*/  PLOP3.LUT P1, PT, PT, PT, UP3, 0x80, 0x0 ;  /* 0x000000000000781c */ /* 0x000fe20003f2f038 */
[----:B------:R-:W-:-:S04]  /*2e90*/  USHF.L.U32 UR13, UR13, UR14, URZ ;  /* 0x0000000e0d0d7299 */ /* 0x000fc8000800063f */
[----:B------:R-:W2:Y:S02]  /*2ea0*/  LDC R17, c[0x0][0x8b8] ;  /* 0x00022e00ff117b82 */ /* 0x000ea40000000800 */
[----:B------:R-:W-:Y:S01]  /*2eb0*/  LOP3.LUT R2, RZ, UR13, RZ, 0x33, !PT ;  /* 0x0000000dff027c12 */ /* 0x000fe2000f8e33ff */
[----:B------:R-:W-:Y:S02]  /*2ec0*/  UMOV UR13, 0x1 ;  /* 0x00000001000d7882 */ /* 0x000fe40000000000 */
[----:B------:R-:W-:Y:S01]  /*2ed0*/  USHF.L.U32 UR13, UR13, UR14, URZ ;  /* 0x0000000e0d0d7299 */ /* 0x000fe2000800063f */
[----:B------:R-:W-:Y:S02]  /*2ee0*/  LOP3.LUT R3, R2, UR16, RZ, 0xc0, !PT ;  /* 0x0000001002037c12 */ /* 0x000fe4000f8ec0ff */
[----:B------:R-:W-:Y:S02]  /*2ef0*/  @P1 IMAD.U32 R18, RZ, RZ, UR6 ;  /* 0x00000006ff121e24 */ /* 0x000fe4000f8e00ff */
[----:B------:R-:W-:-:S02]  /*2f00*/  @!P1 IMAD.U32 R18, RZ, RZ, UR6 ;  /* 0x00000006ff129e24 */ /* 0x000fc4000f8e00ff */
[----:B------:R-:W-:Y:S02]  /*2f10*/  IMAD R0, R0, UR13, R3 ;  /* 0x0000000d00007c24 */ /* 0x000fe4000f8e0203 */
[----:B-1----:R-:W-:-:S04]  /*2f20*/  IMAD R12, R12, R15, UR15 ;  /* 0x0000000f0c0c7e24 */ /* 0x002fc8000f8e020f */
[----:B------:R-:W-:Y:S02]  /*2f30*/  @P1 IMAD.MOV.U32 R16, RZ, RZ, R12 ;  /* 0x000000ffff101224 */ /* 0x000fe400078e000c */
[----:B--2---:R-:W-:Y:S01]  /*2f40*/  IMAD R17, R0, R17, UR11 ;  /* 0x0000000b00117e24 */ /* 0x004fe2000f8e0211 */
[----:B------:R-:W-:-:S03]  /*2f50*/  UMOV UR11, 0x1 ;  /* 0x00000001000b7882 */ /* 0x000fc60000000000 */
[----:B------:R-:W-:Y:S02]  /*2f60*/  @!P1 IMAD.MOV.U32 R16, RZ, RZ, R17 ;  /* 0x000000ffff109224 */ /* 0x000fe400078e0011 */
[----:B------:R-:W-:-:S07]  /*2f70*/  @!P1 IMAD.MOV.U32 R17, RZ, RZ, R12 ;  /* 0x000000ffff119224 */ /* 0x000fce00078e000c */
.L_x_10:
[----:B------:R-:W-:-:S13]  /*2f80*/  ISETP.NE.AND P1, PT, RZ, UR11, PT ;  /* 0x0000000bff007c0c */ /* 0x000fda000bf25270 */
[----:B------:R-:W-:Y:S05]  /*2f90*/  @!P1 EXIT ;  /* 0x000000000000994d */ /* 0x000fea0003800000 */
[----:B-1----:R-:W1:Y:S02]  /*2fa0*/  LDC.64 R24, c[0x0][0x290] ;  /* 0x0000a400ff187b82 */ /* 0x002e640000000a00 */
[----:B-1----:R-:W-:-:S05]  /*2fb0*/  IMAD.WIDE R24, R18, 0xc, R24 ;  /* 0x0000000c12187825 */ /* 0x002fca00078e0218 */
[----:B------:R1:W5:Y:S04]  /*2fc0*/  LDG.E R2, desc[UR58][R24.64] ;  /* 0x0000003a18027981 */ /* 0x000368000c1e1900 */
[----:B------:R1:W5:Y:S04]  /*2fd0*/  LDG.E R0, desc[UR58][R24.64+0x4] ;  /* 0x0000043a18007981 */ /* 0x000368000c1e1900 */
[----:B------:R1:W5:Y:S01]  /*2fe0*/  LDG.E R36, desc[UR58][R24.64+0x8] ;  /* 0x0000083a18247981 */ /* 0x000362000c1e1900 */
[----:B------:R-:W-:Y:S01]  /*2ff0*/  PLOP3.LUT P1, PT, PT, PT, UP1, 0x80, 0x0 ;  /* 0x000000000000781c */ /* 0x000fe20003f2f018 */
[----:B------:R-:W2:Y:S01]  /*3000*/  S2UR UR41, SR_CgaCtaId ;  /* 0x00000000002979c3 */ /* 0x000ea20000008800 */
[----:B------:R-:W-:-:S11]  /*3010*/  SHF.R.S32.HI R3, RZ, 0x1f, R18 ;  /* 0x0000001fff037819 */ /* 0x000fd60000011412 */
[----:B-1----:R-:W-:Y:S05]  /*3020*/  @!P1 BRA `(.L_x_24) ;  /* 0x0000003c003c9947 */ /* 0x002fea0003800000 */
[----:B------:R-:W-:-:S06]  /*3030*/  UISETP.GT.U32.AND UP0, UPT, UR18, 0x1, UPT ;  /* 0x000000011200788c */ /* 0x000fcc000bf04070 */
[----:B------:R-:W-:-:S13]  /*3040*/  PLOP3.LUT P0, PT, PT, PT, UP0, 0x80, 0x0 ;  /* 0x000000000000781c */ /* 0x000fda0003f0f008 */
[----:B--2---:R-:W-:Y:S05]  /*3050*/  @P0 EXIT ;  /* 0x000000000000094d */ /* 0x004fea0003800000 */
.L_x_25:
[----:B------:R-:W-:-:S08]  /*3060*/  NOP ;  /* 0x0000000000007918 */ /* 0x000fd00000000000 */
[----:B------:R-:W1:Y:S02]  /*3070*/  USETMAXREG.TRY_ALLOC.CTAPOOL UP0, 0xe8 ;  /* 0x000000e8000079c8 */ /* 0x000e640008000600 */
[----:B-1----:R-:W-:-:S13]  /*3080*/  PLOP3.LUT P0, PT, PT, PT, UP0, 0x80, 0x0 ;  /* 0x000000000000781c */ /* 0x002fda0003f0f008 */
[----:B------:R-:W-:Y:S05]  /*3090*/  @!P0 BRA `(.L_x_25) ;  /* 0xfffffffc00f08947 */ /* 0x000fea000383ffff */
[----:B------:R-:W1:Y:S01]  /*30a0*/  SHFL.IDX PT, R13, R13, RZ, 0x1f ;  /* 0x00001fff0d0d7589 */ /* 0x000e6200000e0000 */
[----:B------:R-:W2:Y:S01]  /*30b0*/  S2UR UR4, SR_CTAID.Y ;  /* 0x00000000000479c3 */ /* 0x000ea20000002600 */
[----:B------:R-:W-:Y:S01]  /*30c0*/  UMOV UR60, URZ ;  /* 0x0000003f003c7c82 */ /* 0x000fe20008000000 */
[----:B------:R-:W-:Y:S01]  /*30d0*/  UMOV UR61, URZ ;  /* 0x0000003f003d7c82 */ /* 0x000fe20008000000 */
[----:B-1----:R-:W-:Y:S01]  /*30e0*/  LOP3.LUT P0, RZ, R13, 0x3, RZ, 0xc0, !PT ;  /* 0x000000030dff7812 */ /* 0x002fe2000780c0ff */
[----:B--2---:R-:W-:-:S12]  /*30f0*/  UIMAD UR4, UR4, UR39, UR40 ;  /* 0x00000027040472a4 */ /* 0x004fd8000f8e0228 */
[----:B------:R-:W-:Y:S05]  /*3100*/  @P0 BRA `(.L_x_26) ;  /* 0x0000000000a40947 */ /* 0x000fea0003800000 */
[----:B------:R-:W-:Y:S01]  /*3110*/  ELECT P0, URZ, PT ;  /* 0x00000000003f782f */ /* 0x000fe20003800000 */
[----:B------:R-:W-:-:S12]  /*3120*/  BSSY B0, `(.L_x_27) ;  /* 0x0000020000007945 */ /* 0x000fd80003800000 */
[----:B------:R-:W-:Y:S05]  /*3130*/  @!P0 BRA `(.L_x_28) ;  /* 0x0000000000788947 */ /* 0x000fea0003800000 */
[----:B------:R-:W1:Y:S01]  /*3140*/  S2UR UR6, SR_CgaCtaId ;  /* 0x00000000000679c3 */ /* 0x000e620000008800 */
[----:B------:R-:W-:Y:S01]  /*3150*/  UISETP.NE.AND UP0, UPT, UR12, 0x1, UPT ;  /* 0x000000010c00788c */ /* 0x000fe2000bf05270 */
[----:B------:R-:W-:-:S06]  /*3160*/  UMOV UR5, 0x400 ;  /* 0x0000040000057882 */ /* 0x000fcc0000000000 */
[----:B------:R-:W2:Y:S08]  /*3170*/  LDC.64 R4, c[0x0][0x700] ;  /* 0x0001c000ff047b82 */ /* 0x000eb00000000a00 */
[----:B----4-:R-:W2:Y:S08]  /*3180*/  LDC.64 R6, c[0x0][0x708] ;  /* 0x0001c200ff067b82 */ /* 0x010eb00000000a00 */
[----:B-----5:R-:W3:Y:S01]  /*3190*/  LDC.64 R8, c[0x0][0x710] ;  /* 0x0001c400ff087b82 */ /* 0x020ee20000000a00 */
[----:B-1----:R-:W-:-:S04]  /*31a0*/  ULEA UR5, UR6, UR5, 0x18 ;  /* 0x0000000506057291 */ /* 0x002fc8000f8ec03f */
[----:B------:R-:W-:Y:S02]  /*31b0*/  UIADD3 UR6, UR5, 0x80, URZ ;  /* 0x0000008005067890 */ /* 0x000fe4000fffe03f */
[----:B------:R-:W-:Y:S01]  /*31c0*/  @!UP0 UIADD3 UR6, UR5, URZ, URZ ;  /* 0x0000003f05068290 */ /* 0x000fe2000fffe03f */
[----:B------:R-:W3:Y:S08]  /*31d0*/  LDC.64 R10, c[0x0][0x718] ;  /* 0x0001c600ff0a7b82 */ /* 0x000ef00000000a00 */
[----:B------:R-:W1:Y:S01]  /*31e0*/  LDC.64 R24, c[0x0][0x720] ;  /* 0x0001c800ff187b82 */ /* 0x000e620000000a00 */
[----:B--2---:R2:W-:Y:S07]  /*31f0*/  STS.128 [UR6+0x38800], R4 ;  /* 0x03880004ff007988 */ /* 0x0045ee0008000c06 */
[----:B------:R-:W1:Y:S08]  /*3200*/  LDC.64 R26, c[0x0][0x728] ;  /* 0x0001ca00ff1a7b82 */ /* 0x000e700000000a00 */
[----:B------:R-:W4:Y:S01]  /*3210*/  LDC.64 R28, c[0x0][0x730] ;  /* 0x0001cc00ff1c7b82 */ /* 0x000f220000000a00 */
[----:B---3--:R2:W-:Y:S07]  /*3220*/  STS.128 [UR6+0x38810], R8 ;  /* 0x03881008ff007988 */ /* 0x0085ee0008000c06 */
[----:B------:R-:W4:Y:S08]  /*3230*/  LDC.64 R30, c[0x0][0x738] ;  /* 0x0001ce00ff1e7b82 */ /* 0x000f300000000a00 */
[----:B------:R-:W3:Y:S01]  /*3240*/  LDC.64 R32, c[0x0][0x740] ;  /* 0x0001d000ff207b82 */ /* 0x000ee20000000a00 */
[----:B-1----:R2:W-:Y:S07]  /*3250*/  STS.128 [UR6+0x38820], R24 ;  /* 0x03882018ff007988 */ /* 0x0025ee0008000c06 */
[----:B------:R-:W3:Y:S08]  /*3260*/  LDC.64 R34, c[0x0][0x748] ;  /* 0x0001d200ff227b82 */ /* 0x000ef00000000a00 */
[----:B------:R-:W1:Y:S01]  /*3270*/  LDC.64 R36, c[0x0][0x750] ;  /* 0x0001d400ff247b82 */ /* 0x000e620000000a00 */
[----:B----4-:R2:W-:Y:S07]  /*3280*/  STS.128 [UR6+0x38830], R28 ;  /* 0x0388301cff007988 */ /* 0x0105ee0008000c06 */
[----:B------:R-:W1:Y:S08]  /*3290*/  LDC.64 R38, c[0x0][0x758] ;  /* 0x0001d600ff267b82 */ /* 0x000e700000000a00 */
[----:B------:R-:W4:Y:S01]  /*32a0*/  LDC.64 R40, c[0x0][0x760] ;  /* 0x0001d800ff287b82 */ /* 0x000f220000000a00 */
[----:B---3--:R2:W-:Y:S07]  /*32b0*/  STS.128 [UR6+0x38840], R32 ;  /* 0x03884020ff007988 */ /* 0x0085ee0008000c06 */
[----:B------:R-:W4:Y:S08]  /*32c0*/  LDC.64 R42, c[0x0][0x768] ;  /* 0x0001da00ff2a7b82 */ /* 0x000f300000000a00 */
[----:B------:R-:W3:Y:S01]  /*32d0*/  LDC.64 R44, c[0x0][0x770] ;  /* 0x0001dc00ff2c7b82 */ /* 0x000ee20000000a00 */
[----:B-1----:R2:W-:Y:S07]  /*32e0*/  STS.128 [UR6+0x38850], R36 ;  /* 0x03885024ff007988 */ /* 0x0025ee0008000c06 */
[----:B------:R-:W3:Y:S01]  /*32f0*/  LDC.64 R46, c[0x0][0x778] ;  /* 0x0001de00ff2e7b82 */ /* 0x000ee20000000a00 */
[----:B----4-:R2:W-:Y:S04]  /*3300*/  STS.128 [UR6+0x38860], R40 ;  /* 0x03886028ff007988 */ /* 0x0105e80008000c06 */
[----:B---3--:R2:W-:Y:S02]  /*3310*/  STS.128 [UR6+0x38870], R44 ;  /* 0x0388702cff007988 */ /* 0x0085e40008000c06 */
.L_x_28:
[----:B------:R-:W-:Y:S05]  /*3320*/  BSYNC B0 ;  /* 0x0000000000007941 */ /* 0x000fea0003800000 */
.L_x_27:
[----:B------:R-:W-:Y:S01]  /*3330*/  UISETP.NE.AND UP0, UPT, UR12, 0x1, UPT ;  /* 0x000000010c00788c */ /* 0x000fe2000bf05270 */
[----:B------:R-:W-:Y:S01]  /*3340*/  NOP ;  /* 0x0000000000007918 */ /* 0x000fe20000000000 */
[----:B------:R-:W-:Y:S01]  /*3350*/  ULDC UR5, c[0x0][0x884] ;  /* 0x0002210000057ab9 */ /* 0x000fe20000000800 */
[----:B------:R-:W-:Y:S01]  /*3360*/  ULDC.64 UR60, c[0x0][0x800] ;  /* 0x00020000003c7ab9 */ /* 0x000fe20000000a00 */
[----:B------:R-:W-:-:S04]  /*3370*/  USEL UR5, UR5, URZ, UP0 ;  /* 0x0000003f05057287 */ /* 0x000fc80008000000 */
[----:B------:R-:W-:-:S04]  /*3380*/  UIADD3 UR5, UR4, UR5, URZ ;  /* 0x0000000504057290 */ /* 0x000fc8000fffe03f */
[----:B------:R-:W-:-:S12]  /*3390*/  UIMAD.WIDE UR60, UR5, 0x80, UR60 ;  /* 0x00000080053c78a5 */ /* 0x000fd8000f8e023c */
.L_x_26:
[----:B------:R-:W-:-:S13]  /*33a0*/  ISETP.NE.AND P0, PT, RZ, UR54, PT ;  /* 0x00000036ff007c0c */ /* 0x000fda000bf05270 */
[----:B------:R-:W-:Y:S05]  /*33b0*/  @P0 BRA `(.L_x_29) ;  /* 0x00000004001c0947 */ /* 0x000fea0003800000 */
[----:B------:R-:W-:Y:S01]  /*33c0*/  ELECT P0, URZ, PT ;  /* 0x00000000003f782f */ /* 0x000fe20003800000 */
[----:B------:R-:W-:-:S12]  /*33d0*/  BSSY B0, `(.L_x_30) ;  /* 0x0000030000007945 */ /* 0x000fd80003800000 */
[----:B------:R-:W-:Y:S05]  /*33e0*/  @!P0 BRA `(.L_x_31) ;  /* 0x0000000000b88947 */ /* 0x000fea0003800000 */
[C---:B--2---:R-:W-:Y:S01]  /*33f0*/  IMAD.SHL.U32 R4, R18.reuse, 0x8, RZ ;  /* 0x0000000812047824 */ /* 0x044fe200078e00ff */
[----:B------:R-:W-:Y:S01]  /*3400*/  ULDC.64 UR4, c[0x0][0x820] ;  /* 0x0002080000047ab9 */ /* 0x000fe20000000a00 */
[----:B------:R-:W-:-:S03]  /*3410*/  SHF.L.U64.HI R3, R18, 0x3, R3 ;  /* 0x0000000312037819 */ /* 0x000fc60000010203 */
[----:B----4-:R-:W-:-:S04]  /*3420*/  IADD3 R6, P0, R4, UR4, RZ ;  /* 0x0000000404067c10 */ /* 0x010fc8000ff1e0ff */
[----:B------:R-:W-:Y:S01]  /*3430*/  IADD3.X R7, R3, UR5, RZ, P0, !PT ;  /* 0x0000000503077c10 */ /* 0x000fe200087fe4ff */
[----:B------:R-:W-:-:S05]  /*3440*/  ULDC.64 UR4, c[0x0][0x818] ;  /* 0x0002060000047ab9 */ /* 0x000fca0000000a00 */
[----:B------:R-:W2:Y:S01]  /*3450*/  LDG.E.64 R6, desc[UR58][R6.64] ;  /* 0x0000003a06067981 */ /* 0x000ea2000c1e1b00 */
[----:B------:R-:W-:-:S04]  /*3460*/  IADD3 R4, P0, R4, UR4, RZ ;  /* 0x0000000404047c10 */ /* 0x000fc8000ff1e0ff */
[----:B------:R-:W-:-:S06]  /*3470*/  IADD3.X R5, R3, UR5, RZ, P0, !PT ;  /* 0x0000000503057c10 */ /* 0x000fcc00087fe4ff */
[----:B------:R-:W3:Y:S01]  /*3480*/  LDG.E.64 R4, desc[UR58][R4.64] ;  /* 0x0000003a04047981 */ /* 0x000ee2000c1e1b00 */
[----:B------:R-:W1:Y:S01]  /*3490*/  S2UR UR5, SR_CgaCtaId ;  /* 0x00000000000579c3 */ /* 0x000e620000008800 */
[----:B------:R-:W-:Y:S01]  /*34a0*/  UISETP.NE.AND UP0, UPT, UR12, 0x1, UPT ;  /* 0x000000010c00788c */ /* 0x000fe2000bf05270 */
[----:B-----5:R-:W-:Y:S01]  /*34b0*/  VIADD R9, R0, 0xffffffff ;  /* 0xffffffff00097836 */ /* 0x020fe20000000000 */
[----:B------:R-:W-:Y:S01]  /*34c0*/  UMOV UR4, 0x400 ;  /* 0x0000040000047882 */ /* 0x000fe20000000000 */
[----:B------:R-:W-:Y:S01]  /*34d0*/  CS2R R10, SRZ ;  /* 0x00000000000a7805 */ /* 0x000fe2000001ff00 */
[----:B-1----:R-:W-:-:S04]  /*34e0*/  ULEA UR4, UR5, UR4, 0x18 ;  /* 0x0000000405047291 */ /* 0x002fc8000f8ec03f */
[----:B------:R-:W-:-:S03]  /*34f0*/  UIADD3 UR5, UR4, 0x80, URZ ;  /* 0x0000008004057890 */ /* 0x000fc6000fffe03f */
[----:B------:R-:W-:-:S04]  /*3500*/  @!UP0 UIADD3 UR5, UR4, URZ, URZ ;  /* 0x0000003f04058290 */ /* 0x000fc8000fffe03f */
[----:B------:R-:W-:-:S05]  /*3510*/  UIADD3 UR4, UR5, 0x38800, URZ ;  /* 0x0003880005047890 */ /* 0x000fca000fffe03f */
[----:B------:R-:W1:Y:S01]  /*3520*/  LDS R3, [UR5+0x3881c] ;  /* 0x03881c05ff037984 */ /* 0x000e620008000800 */
[----:B------:R-:W-:-:S03]  /*3530*/  IMAD.U32 R20, RZ, RZ, UR4 ;  /* 0x00000004ff147e24 */ /* 0x000fc6000f8e00ff */
[----:B------:R-:W-:Y:S02]  /*3540*/  STS [UR5+0x38830], RZ ;  /* 0x038830ffff007988 */ /* 0x000fe40008000805 */
[----:B------:R-:W-:-:S05]  /*3550*/  SHF.R.U64 R20, R20, 0x4, RZ ;  /* 0x0000000414147819 */ /* 0x000fca00000012ff */
[----:B------:R-:W-:Y:S04]  /*3560*/  STS [UR5+0x38810], R20 ;  /* 0x03881014ff007988 */ /* 0x000fe80008000805 */
[----:B------:R-:W-:Y:S01]  /*3570*/  STS [UR5+0x38814], R20 ;  /* 0x03881414ff007988 */ /* 0x000fe20008000805 */
[C---:B--2---:R-:W-:Y:S01]  /*3580*/  SHF.L.U64.HI R13, R6.reuse, 0x1, R7 ;  /* 0x00000001060d7819 */ /* 0x044fe20000010207 */
[----:B------:R-:W-:-:S03]  /*3590*/  IMAD.SHL.U32 R6, R6, 0x2, RZ ;  /* 0x0000000206067824 */ /* 0x000fc600078e00ff */
[----:B------:R-:W-:Y:S02]  /*35a0*/  LOP3.LUT R13, R13, 0x1fffffff, RZ, 0xc0, !PT ;  /* 0x1fffffff0d0d7812 */ /* 0x000fe400078ec0ff */
[----:B------:R-:W-:Y:S02]  /*35b0*/  LOP3.LUT R0, R6, 0xfffffffe, RZ, 0xc0, !PT ;  /* 0xfffffffe06007812 */ /* 0x000fe400078ec0ff */
[--C-:B------:R-:W-:Y:S02]  /*35c0*/  SHF.R.U32.HI R8, RZ, 0x4, R13.reuse ;  /* 0x00000004ff087819 */ /* 0x100fe4000001160d */
[----:B------:R-:W-:Y:S01]  /*35d0*/  SHF.R.U64 R0, R0, 0x4, R13 ;  /* 0x0000000400007819 */ /* 0x000fe2000000120d */
[----:B---3--:R-:W-:Y:S01]  /*35e0*/  STS.64 [UR5+0x38800], R4 ;  /* 0x03880004ff007988 */ /* 0x008fe20008000a05 */
[----:B-1----:R-:W-:-:S03]  /*35f0*/  LOP3.LUT R3, R3, 0xf, R8, 0xb8, !PT ;  /* 0x0000000f03037812 */ /* 0x002fc600078eb808 */
[----:B------:R-:W-:Y:S04]  /*3600*/  STS [UR5+0x3880c], R0 ;  /* 0x03880c00ff007988 */ /* 0x000fe80008000805 */
[----:B------:R-:W-:Y:S04]  /*3610*/  STS [UR5+0x3881c], R3 ;  /* 0x03881c03ff007988 */ /* 0x000fe80008000805 */
[----:B------:R-:W1:Y:S02]  /*3620*/  LDS R7, [UR5+0x3881c] ;  /* 0x03881c05ff077984 */ /* 0x000e640008000800 */
[----:B-1----:R-:W-:-:S05]  /*3630*/  LOP3.LUT R7, R7, 0xf0, RZ, 0xb8, !PT ;  /* 0x000000f007077812 */ /* 0x002fca00078eb8ff */
[----:B------:R-:W-:Y:S04]  /*3640*/  STS [UR5+0x3881c], R7 ;  /* 0x03881c07ff007988 */ /* 0x000fe80008000805 */
[----:B------:R-:W1:Y:S02]  /*3650*/  LDS R8, [UR5+0x3881c] ;  /* 0x03881c05ff087984 */ /* 0x000e640008000800 */
[----:B-1----:R-:W-:Y:S01]  /*3660*/  LOP3.LUT R21, R8, 0xf00, RZ, 0xb8, !PT ;  /* 0x00000f0008157812 */ /* 0x002fe200078eb8ff */
[----:B------:R-:W-:-:S04]  /*3670*/  VIADD R8, R2, 0xffffffff ;  /* 0xffffffff02087836 */ /* 0x000fc80000000000 */
[----:B------:R-:W-:Y:S04]  /*3680*/  STS.64 [UR5+0x38818], R20 ;  /* 0x03881814ff007988 */ /* 0x000fe80008000a05 */
[----:B------:R-:W1:Y:S04]  /*3690*/  LDS R12, [UR5+0x3881c] ;  /* 0x03881c05ff0c7984 */ /* 0x000e680008000800 */
[----:B------:R3:W-:Y:S01]  /*36a0*/  STS.128 [UR5+0x38820], R8 ;  /* 0x03882008ff007988 */ /* 0x0007e20008000c05 */
[----:B-1----:R-:W-:-:S05]  /*36b0*/  LOP3.LUT R12, R12, 0xf000, RZ, 0xb8, !PT ;  /* 0x0000f0000c0c7812 */ /* 0x002fca00078eb8ff */
[----:B------:R3:W-:Y:S02]  /*36c0*/  STS [UR5+0x3881c], R12 ;  /* 0x03881c0cff007988 */ /* 0x0007e40008000805 */
.L_x_31:
[----:B------:R-:W-:Y:S05]  /*36d0*/  BSYNC B0 ;  /* 0x0000000000007941 */ /* 0x000fea0003800000 */
.L_x_30:
[----:B------:R-:W-:Y:S01]  /*36e0*/  ELECT P0, URZ, PT ;  /* 0x00000000003f782f */ /* 0x000fe20003800000 */
[----:B------:R-:W-:Y:S01]  /*36f0*/  NOP ;  /* 0x0000000000007918 */ /* 0x000fe20000000000 */
[----:B------:R-:W-:Y:S11]  /*3700*/  BSSY B0, `(.L_x_32) ;  /* 0x0000004000007945 */ /* 0x000ff60003800000 */
[----:B------:R-:W-:Y:S05]  /*3710*/  @!P0 BRA `(.L_x_33) ;  /* 0x0000000000088947 */ /* 0x000fea0003800000 */
[----:B------:R0:W-:Y:S01]  /*3720*/  UTMACMDFLUSH ;  /* 0x00000000000079b7 */ /* 0x0001e20000000000 */
[----:B------:R-:W-:-:S04]  /*3730*/  DEPBAR.LE SB0, 0x0 ;  /* 0x000080000000791a */ /* 0x000fc80000000000 */
.L_x_33:
[----:B------:R-:W-:Y:S05]  /*3740*/  BSYNC B0 ;  /* 0x0000000000007941 */ /* 0x000fea0003800000 */
.L_x_32:
[----:B------:R-:W1:Y:S01]  /*3750*/  S2UR UR5, SR_CgaCtaId ;  /* 0x00000000000579c3 */ /* 0x000e620000008800 */
[----:B-----5:R-:W2:Y:S01]  /*3760*/  S2R R0, SR_LANEID ;  /* 0x0000000000007919 */ /* 0x020ea20000000000 */
[----:B------:R-:W-:Y:S01]  /*3770*/  UISETP.NE.AND UP0, UPT, UR12, 0x1, UPT ;  /* 0x000000010c00788c */ /* 0x000fe2000bf05270 */
[----:B------:R-:W-:Y:S02]  /*3780*/  UMOV UR4, 0x400 ;  /* 0x0000040000047882 */ /* 0x000fe40000000000 */
[----:B-1----:R-:W-:-:S04]  /*3790*/  ULEA UR4, UR5, UR4, 0x18 ;  /* 0x0000000405047291 */ /* 0x002fc8000f8ec03f */
[----:B------:R-:W-:-:S04]  /*37a0*/  UIADD3 UR5, UR4, 0x80, URZ ;  /* 0x0000008004057890 */ /* 0x000fc8000fffe03f */
[----:B------:R-:W-:Y:S01]  /*37b0*/  @!UP0 UIADD3 UR5, UR4, URZ, URZ ;  /* 0x0000003f04058290 */ /* 0x000fe2000fffe03f */
[----:B--2---:R-:W-:-:S05]  /*37c0*/  IMAD.SHL.U32 R0, R0, 0x4, RZ ;  /* 0x0000000400007824 */ /* 0x004fca00078e00ff */
[----:B------:R-:W-:Y:S01]  /*37d0*/  IMAD.U32 R3, RZ, RZ, UR5 ;  /* 0x00000005ff037e24 */ /* 0x000fe2000f8e00ff */
[----:B------:R-:W-:-:S04]  /*37e0*/  IADD3 R2, P0, R0, UR60, RZ ;  /* 0x0000003c00027c10 */ /* 0x000fc8000ff1e0ff */
[----:B------:R-:W-:Y:S01]  /*37f0*/  IADD3 R4, R0, 0x38800, R3 ;  /* 0x0003880000047810 */ /* 0x000fe20007ffe003 */
[----:B------:R-:W-:-:S04]  /*3800*/  IMAD.X R3, RZ, RZ, UR61, P0 ;  /* 0x0000003dff037e24 */ /* 0x000fc800080e06ff */
[----:B------:R-:W1:Y:S04]  /*3810*/  LDS R5, [R4] ;  /* 0x0000000004057984 */ /* 0x000e680000000800 */
[----:B-1----:R1:W5:Y:S02]  /*3820*/  ATOMG.E.EXCH.STRONG.GPU PT, RZ, [R2], R5 ;  /* 0x0000000502ff73a8 */ /* 0x00236400041ee100 */
.L_x_29:
[----:B------:R-:W-:Y:S01]  /*3830*/  LEA.HI R14, R14, R19, RZ, 0x8 ;  /* 0x000000130e0e7211 */ /* 0x000fe200078f40ff */
[----:B------:R-:W3:Y:S01]  /*3840*/  S2UR UR42, SR_CgaCtaId ;  /* 0x00000000002a79c3 */ /* 0x000ee20000008800 */
[----:B------:R-:W-:Y:S01]  /*3850*/  UISETP.NE.AND UP0, UPT, UR12, 0x1, UPT ;  /* 0x000000010c00788c */ /* 0x000fe2000bf05270 */
[----:B------:R-:W-:Y:S01]  /*3860*/  IMAD.MOV.U32 R92, RZ, RZ, 0x1 ;  /* 0x00000001ff5c7424 */ /* 0x000fe200078e00ff */
[----:B------:R-:W-:Y:S01]  /*3870*/  LOP3.LUT R14, R14, 0xffffff00, RZ, 0xc0, !PT ;  /* 0xffffff000e0e7812 */ /* 0x000fe200078ec0ff */
[----:B------:R-:W-:Y:S01]  /*3880*/  UMOV UR43, 0x400 ;  /* 0x00000400002b7882 */ /* 0x000fe20000000000 */
[----:B------:R-:W-:Y:S01]  /*3890*/  IMAD.MOV.U32 R93, RZ, RZ, RZ ;  /* 0x000000ffff5d7224 */ /* 0x000fe200078e00ff */
[----:B------:R-:W-:Y:S02]  /*38a0*/  ULOP3.LUT UR50, UR52, 0x1, URZ, 0xfc, !UPT ;  /* 0x0000000134327892 */ /* 0x000fe4000f8efc3f */
[----:B------:R-:W-:Y:S01]  /*38b0*/  IMAD.IADD R14, R19, 0x1, -R14 ;  /* 0x00000001130e7824 */ /* 0x000fe200078e0a0e */
[----:B------:R-:W-:-:S02]  /*38c0*/  ULOP3.LUT UR47, UR53, 0x1, URZ, 0xfc, !UPT ;  /* 0x00000001352f7892 */ /* 0x000fc4000f8efc3f */
[----:B------:R-:W-:Y:S01]  /*38d0*/  ULOP3.LUT UR48, UR51, 0x1, URZ, 0xfc, !UPT ;  /* 0x0000000133307892 */ /* 0x000fe2000f8efc3f */
[C---:B--2---:R-:W-:Y:S01]  /*38e0*/  IMAD.SHL.U32 R4, R14.reuse, 0x40, RZ ;  /* 0x000000400e047824 */ /* 0x044fe200078e00ff */
[----:B-1----:R-:W-:Y:S01]  /*38f0*/  SHF.R.S32.HI R3, RZ, 0x1f, R14 ;  /* 0x0000001fff037819 */ /* 0x002fe2000001140e */
[C---:B------:R-:W-:Y:S01]  /*3900*/  VIADD R90, R14.reuse, 0x1f ;  /* 0x0000001f0e5a7836 */ /* 0x040fe20000000000 */
[-C--:B-----5:R-:W-:Y:S01]  /*3910*/  LEA.HI R0, R14, R14.reuse, RZ, 0x1 ;  /* 0x0000000e0e007211 */ /* 0x0a0fe200078f08ff */
[----:B------:R-:W-:Y:S01]  /*3920*/  UMOV UR36, URZ ;  /* 0x0000003f00247c82 */ /* 0x000fe20008000000 */
[CC--:B------:R-:W-:Y:S01]  /*3930*/  LEA.HI R2, R3.reuse, R14.reuse, RZ, 0x5 ;  /* 0x0000000e03027211 */ /* 0x0c0fe200078f28ff */
[----:B------:R-:W-:Y:S01]  /*3940*/  UMOV UR55, URZ ;  /* 0x0000003f00377c82 */ /* 0x000fe20008000000 */
[----:B------:R-:W-:Y:S01]  /*3950*/  SHF.R.S32.HI R0, RZ, 0x1, R0 ;  /* 0x00000001ff007819 */ /* 0x000fe20000011400 */
[----:B------:R-:W-:Y:S01]  /*3960*/  UMOV UR56, URZ ;  /* 0x0000003f00387c82 */ /* 0x000fe20008000000 */
[----:B------:R-:W-:Y:S01]  /*3970*/  SHF.R.S32.HI R2, RZ, 0x5, R2 ;  /* 0x00000005ff027819 */ /* 0x000fe20000011402 */
[----:B------:R-:W-:Y:S01]  /*3980*/  UMOV UR37, URZ ;  /* 0x0000003f00257c82 */ /* 0x000fe20008000000 */
[CC--:B----4-:R-:W-:Y:S01]  /*3990*/  LEA.HI R6, R3.reuse, R14.reuse, RZ, 0x4 ;  /* 0x0000000e03067211 */ /* 0x0d0fe200078f20ff */
[----:B---3--:R-:W-:Y:S01]  /*39a0*/  ULEA UR43, UR42, UR43, 0x18 ;  /* 0x0000002b2a2b7291 */ /* 0x008fe2000f8ec03f */
[----:B------:R-:W-:Y:S01]  /*39b0*/  LOP3.LUT R4, R4, 0x40, RZ, 0xc0, !PT ;  /* 0x0000004004047812 */ /* 0x000fe200078ec0ff */
[----:B------:R-:W-:Y:S01]  /*39c0*/  IMAD.SHL.U32 R5, R2, 0x10, RZ ;  /* 0x0000001002057824 */ /* 0x000fe200078e00ff */
[----:B------:R-:W-:Y:S01]  /*39d0*/  SHF.R.S32.HI R9, RZ, 0x4, R6 ;  /* 0x00000004ff097819 */ /* 0x000fe20000011406 */
[----:B------:R-:W-:Y:S01]  /*39e0*/  IMAD.SHL.U32 R2, R0, 0x80, RZ ;  /* 0x0000008000027824 */ /* 0x000fe200078e00ff */
[----:B------:R-:W-:Y:S01]  /*39f0*/  LEA.HI R0, R3, R14, RZ, 0x3 ;  /* 0x0000000e03007211 */ /* 0x000fe200078f18ff */
[----:B------:R-:W-:Y:S01]  /*3a00*/  UIADD3 UR49, UR43, 0x80, URZ ;  /* 0x000000802b317890 */ /* 0x000fe2000fffe03f */
[----:B------:R-:W-:Y:S01]  /*3a10*/  LOP3.LUT R7, R4, 0x30, R5, 0xf8, !PT ;  /* 0x0000003004077812 */ /* 0x000fe200078ef805 */
[----:B------:R-:W-:Y:S01]  /*3a20*/  @!UP0 UIADD3 UR49, UR43, URZ, URZ ;  /* 0x0000003f2b318290 */ /* 0x000fe2000fffe03f */
[----:B------:R-:W-:Y:S01]  /*3a30*/  LEA.HI R6, R6, R9, RZ, 0x1 ;  /* 0x0000000906067211 */ /* 0x000fe200078f08ff */
[----:B------:R-:W-:Y:S01]  /*3a40*/  UMOV UR38, URZ ;  /* 0x0000003f00267c82 */ /* 0x000fe20008000000 */
[----:B------:R-:W-:Y:S01]  /*3a50*/  LOP3.LUT R5, R2, 0x180, RZ, 0xc0, !PT ;  /* 0x0000018002057812 */ /* 0x000fe200078ec0ff */
[----:B------:R-:W-:Y:S01]  /*3a60*/  UIADD3 UR49, UR49, 0x38800, URZ ;  /* 0x0003880031317890 */ /* 0x000fe2000fffe03f */
[----:B------:R-:W-:-:S02]  /*3a70*/  LOP3.LUT R6, R6, 0x7ffffe, RZ, 0xc0, !PT ;  /* 0x007ffffe06067812 */ /* 0x000fc400078ec0ff */
[----:B------:R-:W-:Y:S02]  /*3a80*/  LOP3.LUT R4, R5, R4, RZ, 0xfc, !PT ;  /* 0x0000000405047212 */ /* 0x000fe400078efcff */
[----:B------:R-:W-:Y:S01]  /*3a90*/  LEA.HI R88, R3, R14, RZ, 0x7 ;  /* 0x0000000e03587211 */ /* 0x000fe200078f38ff */
[----:B------:R-:W-:Y:S01]  /*3aa0*/  IMAD.IADD R9, R9, 0x1, -R6 ;  /* 0x0000000109097824 */ /* 0x000fe200078e0a06 */
[----:B------:R-:W-:Y:S02]  /*3ab0*/  LOP3.LUT R0, R7, 0x8, R0, 0xf8, !PT ;  /* 0x0000000807007812 */ /* 0x000fe400078ef800 */
[----:B------:R-:W-:Y:S02]  /*3ac0*/  SHF.R.U32.HI R4, RZ, 0x3, R4 ;  /* 0x00000003ff047819 */ /* 0x000fe40000011604 */
[----:B------:R-:W-:Y:S02]  /*3ad0*/  SHF.R.S32.HI R88, RZ, 0x7, R88 ;  /* 0x00000007ff587819 */ /* 0x000fe40000011458 */
[----:B------:R-:W-:-:S03]  /*3ae0*/  LOP3.LUT R0, R4, R0, R5, 0x1e, !PT ;  /* 0x0000000004007212 */ /* 0x000fc600078e1e05 */
[----:B------:R-:W-:-:S04]  /*3af0*/  IMAD R9, R88, 0x4, R9 ;  /* 0x0000000458097824 */ /* 0x000fc800078e0209 */
[----:B------:R-:W-:Y:S02]  /*3b00*/  IMAD.U32 R89, R9, 0x200, R0 ;  /* 0x0000020009597824 */ /* 0x000fe400078e0000 */
[----:B------:R-:W-:-:S07]  /*3b10*/  IMAD.MOV.U32 R0, RZ, RZ, 0x1 ;  /* 0x00000001ff007424 */ /* 0x000fce00078e00ff */
.L_x_98:
[----:B-1-3--:R-:W1:Y:S02]  /*3b20*/  LDC.64 R2, c[0x0][0x290] ;  /* 0x0000a400ff027b82 */ /* 0x00ae640000000a00 */
[----:B-1----:R-:W-:-:S05]  /*3b30*/  IMAD.WIDE R2, R18, 0xc, R2 ;  /* 0x0000000c12027825 */ /* 0x002fca00078e0202 */
[----:B------:R-:W2:Y:S01]  /*3b40*/  LDG.E R6, desc[UR58][R2.64+0x8] ;  /* 0x0000083a02067981 */ /* 0x000ea2000c1e1900 */
[----:B------:R-:W-:Y:S01]  /*3b50*/  UMOV UR8, URZ ;  /* 0x0000003f00087c82 */ /* 0x000fe20008000000 */
[----:B------:R-:W-:Y:S01]  /*3b60*/  UMOV UR10, UR56 ;  /* 0x00000038000a7c82 */ /* 0x000fe20008000000 */
[--C-:B------:R-:W-:Y:S01]  /*3b70*/  IMAD.MOV.U32 R91, RZ, RZ, R18.reuse ;  /* 0x000000ffff5b7224 */ /* 0x100fe200078e0012 */
[----:B-----5:R-:W1:Y:S01]  /*3b80*/  SHFL.IDX PT, R4, R88, RZ, 0x1f ;  /* 0x00001fff58047589 */ /* 0x020e6200000e0000 */
[----:B------:R-:W-:Y:S02]  /*3b90*/  SHF.R.S32.HI R19, RZ, 0x1f, R18 ;  /* 0x0000001fff137819 */ /* 0x000fe40000011412 */
[----:B------:R-:W-:Y:S02]  /*3ba0*/  CS2R R86, SRZ ;  /* 0x0000000000567805 */ /* 0x000fe4000001ff00 */
[----:B------:R-:W-:Y:S02]  /*3bb0*/  CS2R R24, SRZ ;  /* 0x0000000000187805 */ /* 0x000fe4000001ff00 */
[----:B------:R-:W-:-:S02]  /*3bc0*/  CS2R R26, SRZ ;  /* 0x00000000001a7805 */ /* 0x000fc4000001ff00 */
[----:B------:R-:W-:Y:S02]  /*3bd0*/  CS2R R28, SRZ ;  /* 0x00000000001c7805 */ /* 0x000fe4000001ff00 */
[----:B------:R-:W-:Y:S02]  /*3be0*/  CS2R R30, SRZ ;  /* 0x00000000001e7805 */ /* 0x000fe4000001ff00 */
[----:B------:R-:W-:Y:S02]  /*3bf0*/  CS2R R32, SRZ ;  /* 0x0000000000207805 */ /* 0x000fe4000001ff00 */
        /* <DEDUP_REMOVED lines=16> */
[----:B-1----:R-:W-:Y:S01]  /*3d00*/  R2UR UR4, R4 ;  /* 0x00000000040472ca */ /* 0x002fe200000e0000 */
[----:B------:R-:W-:Y:S01]  /*3d10*/  IMAD.U32 R4, RZ, RZ, UR37 ;  /* 0x00000025ff047e24 */ /* 0x000fe2000f8e00ff */
        /* <DEDUP_REMOVED lines=9> */
[----:B------:R-:W-:Y:S01]  /*3db0*/  CS2R R84, SRZ ;  /* 0x0000000000547805 */ /* 0x000fe2000001ff00 */
[----:B------:R-:W-:-:S04]  /*3dc0*/  ULEA.HI UR5, UR4, UR4, URZ, 0x1 ;  /* 0x0000000404057291 */ /* 0x000fc8000f8f083f */
[----:B------:R-:W-:-:S04]  /*3dd0*/  ULOP3.LUT UR5, UR5, 0x3e, URZ, 0xc0, !UPT ;  /* 0x0000003e05057892 */ /* 0x000fc8000f8ec03f */
[----:B------:R-:W-:-:S04]  /*3de0*/  UIADD3 UR5, UR4, -UR5, URZ ;  /* 0x8000000504057290 */ /* 0x000fc8000fffe03f */
[----:B------:R-:W-:-:S04]  /*3df0*/  ULEA UR5, UR5, UR43, 0xc ;  /* 0x0000002b05057291 */ /* 0x000fc8000f8e603f */
[----:B------:R-:W-:-:S04]  /*3e00*/  USHF.R.U32.HI UR5, URZ, 0x4, UR5 ;  /* 0x000000043f057899 */ /* 0x000fc80008011605 */
[----:B------:R-:W-:Y:S01]  /*3e10*/  ULOP3.LUT UR9, UR5, 0x3fff, URZ, 0xc0, !UPT ;  /* 0x00003fff05097892 */ /* 0x000fe2000f8ec03f */
[----:B--2---:R-:W-:-:S13]  /*3e20*/  ISETP.GE.AND P0, PT, R6, 0x1, PT ;  /* 0x000000010600780c */ /* 0x004fda0003f06270 */
[----:B------:R-:W-:Y:S05]  /*3e30*/  @!P0 BRA `(.L_x_34) ;  /* 0x00000000009c8947 */ /* 0x000fea0003800000 */
[----:B------:R-:W-:-:S06]  /*3e40*/  UISETP.NE.AND UP0, UPT, UR50, 0x3, UPT ;  /* 0x000000033200788c */ /* 0x000fcc000bf05270 */
[----:B------:R-:W-:-:S13]  /*3e50*/  PLOP3.LUT P1, PT, PT, PT, UP0, 0x80, 0x0 ;  /* 0x000000000000781c */ /* 0x000fda0003f2f008 */
[----:B------:R-:W-:Y:S05]  /*3e60*/  @!P1 BRA `(.L_x_35) ;  /* 0x0000000000049947 */ /* 0x000fea0003800000 */
[----:B------:R-:W-:Y:S01]  /*3e70*/  BPT.TRAP 0x1 ;  /* 0x000000040000795c */ /* 0x000fe20000300000 */
.L_x_35:
[----:B------:R-:W-:Y:S01]  /*3e80*/  ULEA UR4, UR56, UR43, 0x3 ;  /* 0x0000002b38047291 */ /* 0x000fe2000f8e183f */
[----:B------:R-:W-:-:S05]  /*3e90*/  IMAD.U32 R2, RZ, RZ, UR37 ;  /* 0x00000025ff027e24 */ /* 0x000fca000f8e00ff */
[----:B------:R-:W-:-:S04]  /*3ea0*/  SHF.L.U32 R2, R2, 0x1f, RZ ;  /* 0x0000001f02027819 */ /* 0x000fc800000006ff */
[----:B------:R1:W2:Y:S01]  /*3eb0*/  SYNCS.PHASECHK.TRANS64.TRYWAIT P0, [UR4+0x38480], R2 ;  /* 0x03848002ff0075a7 */ /* 0x0002a20008000144 */
[----:B------:R-:W-:Y:S05]  /*3ec0*/  @!P1 BRA `(.L_x_36) ;  /* 0x0000000000049947 */ /* 0x000fea0003800000 */
[----:B------:R-:W-:Y:S01]  /*3ed0*/  BPT.TRAP 0x1 ;  /* 0x000000040000795c */ /* 0x000fe20000300000 */
.L_x_36:
[----:B--2---:R-:W-:Y:S05]  /*3ee0*/  @P0 BRA `(.L_x_37) ;  /* 0x0000000000080947 */ /* 0x004fea0003800000 */
[----:B------:R-:W2:Y:S02]  /*3ef0*/  SYNCS.PHASECHK.TRANS64.TRYWAIT P0, [UR4+0x38480], R2 ;  /* 0x03848002ff0075a7 */ /* 0x000ea40008000144 */
[----:B--2---:R-:W-:Y:S05]  /*3f00*/  @!P0 BRA `(.L_x_38) ;  /* 0x0000008800848947 */ /* 0x004fea0003800000 */
.L_x_37:
[----:B------:R-:W-:Y:S01]  /*3f10*/  UIADD3 UR4, UR43, 0x18000, URZ ;  /* 0x000180002b047890 */ /* 0x000fe2000fffe03f */
[----:B------:R-:W-:Y:S01]  /*3f20*/  WARPGROUP.ARRIVE ;  /* 0x00000000000079c5 */ /* 0x000fe20000000000 */
[----:B------:R-:W-:Y:S02]  /*3f30*/  ULOP3.LUT UR5, UR9, 0x10000, URZ, 0xfc, !UPT ;  /* 0x0001000009057892 */ /* 0x000fe4000f8efc3f */
[----:B------:R-:W-:Y:S01]  /*3f40*/  USHF.R.U32.HI UR4, URZ, 0x4, UR4 ;  /* 0x000000043f047899 */ /* 0x000fe20008011604 */
[----:B------:R-:W-:Y:S01]  /*3f50*/  UMOV UR7, 0x80000020 ;  /* 0x8000002000077882 */ /* 0x000fe20000000000 */
[----:B------:R-:W-:Y:S02]  /*3f60*/  UIADD3 UR10, UR56, 0x1, URZ ;  /* 0x00000001380a7890 */ /* 0x000fe4000fffe03f */
[----:B------:R-:W-:Y:S02]  /*3f70*/  ULOP3.LUT UR4, UR4, 0x3fff, URZ, 0xc0, !UPT ;  /* 0x00003fff04047892 */ /* 0x000fe4000f8ec03f */
[----:B------:R-:W-:-:S02]  /*3f80*/  UISETP.NE.AND UP0, UPT, UR10, 0xc, UPT ;  /* 0x0000000c0a00788c */ /* 0x000fc4000bf05270 */
[----:B------:R-:W-:Y:S02]  /*3f90*/  ULOP3.LUT UR6, UR4, 0x10000, URZ, 0xfc, !UPT ;  /* 0x0001000004067892 */ /* 0x000fe4000f8efc3f */
[----:B------:R-:W-:Y:S02]  /*3fa0*/  ULEA UR4, UR56, UR5, 0x9 ;  /* 0x0000000538047291 */ /* 0x000fe4000f8e483f */
[----:B------:R-:W-:Y:S01]  /*3fb0*/  ULEA UR6, UR56, UR6, 0x9 ;  /* 0x0000000638067291 */ /* 0x000fe2000f8e483f */
[----:B------:R-:W-:Y:S01]  /*3fc0*/  UMOV UR5, 0x80000020 ;  /* 0x8000002000057882 */ /* 0x000fe20000000000 */
[----:B------:R-:W-:Y:S01]  /*3fd0*/  USEL UR10, UR10, URZ, UP0 ;  /* 0x0000003f0a0a7287 */ /* 0x000fe20008000000 */
[----:B------:R-:W-:-:S06]  /*3fe0*/  UMOV UR8, 0x1 ;  /* 0x0000000100087882 */ /* 0x000fcc0000000000 */
[----:B------:R-:W-:Y:S01]  /*3ff0*/  QGMMA.64x128x32.F32.E4M3.E4M3 R24, gdesc[UR4], RZ, !UPT, gsb0 ;  /* 0x01e00000041879f3 */ /* 0x000fe2000c0008ff */
[----:B------:R-:W-:Y:S02]  /*4000*/  UIADD3 UR4, UR4, 0x2, URZ ;  /* 0x0000000204047890 */ /* 0x000fe4000fffe03f */
[----:B------:R-:W-:Y:S01]  /*4010*/  UIADD3 UR6, UR6, 0x2, URZ ;  /* 0x0000000206067890 */ /* 0x000fe2000fffe03f */
[----:B------:R-:W-:Y:S01]  /*4020*/  UMOV UR5, 0x80000020 ;  /* 0x8000002000057882 */ /* 0x000fe20000000000 */
[----:B------:R-:W-:Y:S01]  /*4030*/  UMOV UR7, 0x80000020 ;  /* 0x8000002000077882 */ /* 0x000fe20000000000 */
[----:B------:R-:W-:Y:S02]  /*4040*/  WARPGROUP.DEPBAR.LE gsb0, 0x0 ;  /* 0x00008000000079c5 */ /* 0x000fe40000010000 */
[----:B------:R-:W-:-:S06]  /*4050*/  WARPGROUP.ARRIVE ;  /* 0x00000000000079c5 */ /* 0x000fcc0000000000 */
[----:B------:R-:W-:Y:S01]  /*4060*/  QGMMA.64x128x32.F32.E4M3.E4M3 R24, gdesc[UR4], R24, gsb0 ;  /* 0x01e00000041879f3 */ /* 0x000fe20008000818 */
[----:B------:R-:W-:-:S04]  /*4070*/  USEL UR4, URZ, 0x1, UP0 ;  /* 0x000000013f047887 */ /* 0x000fc80008000000 */
[----:B------:R-:W-:-:S06]  /*4080*/  ULOP3.LUT UR4, UR37, UR4, URZ, 0x3c, !UPT ;  /* 0x0000000425047292 */ /* 0x000fcc000f8e3c3f */
[----:B------:R-:W-:Y:S01]  /*4090*/  IMAD.U32 R4, RZ, RZ, UR4 ;  /* 0x00000004ff047e24 */ /* 0x000fe2000f8e00ff */
[----:B------:R-:W-:-:S06]  /*40a0*/  WARPGROUP.DEPBAR.LE gsb0, 0x0 ;  /* 0x00008000000079c5 */ /* 0x000fcc0000010000 */
.L_x_34:
[----:B-12---:R-:W-:-:S05]  /*40b0*/  VIADD R2, R6, 0x3f ;  /* 0x0000003f06027836 */ /* 0x006fca0000000000 */
[----:B------:R-:W-:-:S04]  /*40c0*/  SHF.R.S32.HI R3, RZ, 0x1f, R2 ;  /* 0x0000001fff037819 */ /* 0x000fc80000011402 */
[----:B------:R-:W-:-:S04]  /*40d0*/  LEA.HI R3, R3, R2, RZ, 0x6 ;  /* 0x0000000203037211 */ /* 0x000fc800078f30ff */
[----:B------:R-:W-:-:S04]  /*40e0*/  SHF.R.S32.HI R3, RZ, 0x6, R3 ;  /* 0x00000006ff037819 */ /* 0x000fc80000011403 */
[----:B------:R-:W-:-:S05]  /*40f0*/  VIMNMX R2, R3, 0x1, PT ;  /* 0x0000000103027848 */ /* 0x000fca0003fe0100 */
[----:B------:R-:W-:-:S05]  /*4100*/  IMAD.IADD R7, R3, 0x1, -R2 ;  /* 0x0000000103077824 */ /* 0x000fca00078e0a02 */
[----:B------:R-:W-:-:S13]  /*4110*/  ISETP.GE.AND P0, PT, R7, 0x1, PT ;  /* 0x000000010700780c */ /* 0x000fda0003f06270 */
[----:B------:R-:W-:Y:S05]  /*4120*/  @!P0 BRA `(.L_x_39) ;  /* 0x0000000000e08947 */ /* 0x000fea0003800000 */
[----:B------:R-:W-:Y:S02]  /*4130*/  IMAD.MOV.U32 R2, RZ, RZ, R7 ;  /* 0x000000ffff027224 */ /* 0x000fe400078e0007 */
[----:B------:R-:W-:-:S07]  /*4140*/  IMAD.U32 R3, RZ, RZ, UR56 ;  /* 0x00000038ff037e24 */ /* 0x000fce000f8e00ff */
.L_x_46:
[----:B------:R-:W-:-:S06]  /*4150*/  UISETP.NE.AND UP0, UPT, UR50, 0x3, UPT ;  /* 0x000000033200788c */ /* 0x000fcc000bf05270 */
[----:B------:R-:W-:-:S13]  /*4160*/  PLOP3.LUT P1, PT, PT, PT, UP0, 0x80, 0x0 ;  /* 0x000000000000781c */ /* 0x000fda0003f2f008 */
[----:B------:R-:W-:Y:S05]  /*4170*/  @!P1 BRA `(.L_x_40) ;  /* 0x0000000000049947 */ /* 0x000fea0003800000 */
[----:B------:R-:W-:Y:S01]  /*4180*/  BPT.TRAP 0x1 ;  /* 0x000000040000795c */ /* 0x000fe20000300000 */
.L_x_40:
[----:B------:R-:W-:Y:S01]  /*4190*/  ULEA UR4, UR10, UR43, 0x3 ;  /* 0x0000002b0a047291 */ /* 0x000fe2000f8e183f */
[----:B------:R-:W-:-:S08]  /*41a0*/  SHF.L.U32 R5, R4, 0x1f, RZ ;  /* 0x0000001f04057819 */ /* 0x000fd000000006ff */
[----:B------:R1:W2:Y:S01]  /*41b0*/  SYNCS.PHASECHK.TRANS64.TRYWAIT P0, [UR4+0x38480], R5 ;  /* 0x03848005ff0075a7 */ /* 0x0002a20008000144 */
[----:B------:R-:W-:Y:S05]  /*41c0*/  @!P1 BRA `(.L_x_41) ;  /* 0x0000000000049947 */ /* 0x000fea0003800000 */
[----:B------:R-:W-:Y:S01]  /*41d0*/  BPT.TRAP 0x1 ;  /* 0x000000040000795c */ /* 0x000fe20000300000 */
.L_x_41:
[----:B--2---:R-:W-:Y:S05]  /*41e0*/  @P0 BRA `(.L_x_42) ;  /* 0x0000000000080947 */ /* 0x004fea0003800000 */
[----:B------:R-:W2:Y:S02]  /*41f0*/  SYNCS.PHASECHK.TRANS64.TRYWAIT P0, [UR4+0x38480], R5 ;  /* 0x03848005ff0075a7 */ /* 0x000ea40008000144 */
[----:B--2---:R-:W-:Y:S05]  /*4200*/  @!P0 BRA `(.L_x_43) ;  /* 0x0000008400dc8947 */ /* 0x004fea0003800000 */
.L_x_42:
[----:B------:R-:W-:Y:S01]  /*4210*/  UIADD3 UR4, UR43, 0x18000, URZ ;  /* 0x000180002b047890 */ /* 0x000fe2000fffe03f */
[----:B------:R-:W-:Y:S01]  /*4220*/  WARPGROUP.ARRIVE ;  /* 0x00000000000079c5 */ /* 0x000fe20000000000 */
[----:B------:R-:W-:Y:S02]  /*4230*/  UISETP.NE.U32.AND UP0, UPT, UR8, URZ, UPT ;  /* 0x0000003f0800728c */ /* 0x000fe4000bf05070 */
[----:B------:R-:W-:Y:S01]  /*4240*/  USHF.R.U32.HI UR4, URZ, 0x4, UR4 ;  /* 0x000000043f047899 */ /* 0x000fe20008011604 */
[----:B------:R-:W-:-:S03]  /*4250*/  UMOV UR7, 0x80000020 ;  /* 0x8000002000077882 */ /* 0x000fc60000000000 */
[----:B------:R-:W-:Y:S02]  /*4260*/  ULOP3.LUT UR5, UR4, 0x3fff, URZ, 0xc0, !UPT ;  /* 0x00003fff04057892 */ /* 0x000fe4000f8ec03f */
[----:B------:R-:W-:Y:S02]  /*4270*/  ULOP3.LUT UR4, UR9, 0x10000, URZ, 0xfc, !UPT ;  /* 0x0001000009047892 */ /* 0x000fe4000f8efc3f */
[----:B------:R-:W-:Y:S02]  /*4280*/  ULOP3.LUT UR5, UR5, 0x10000, URZ, 0xfc, !UPT ;  /* 0x0001000005057892 */ /* 0x000fe4000f8efc3f */
[----:B------:R-:W-:Y:S02]  /*4290*/  ULEA UR4, UR10, UR4, 0x9 ;  /* 0x000000040a047291 */ /* 0x000fe4000f8e483f */
[----:B------:R-:W-:-:S03]  /*42a0*/  ULEA UR6, UR10, UR5, 0x9 ;  /* 0x000000050a067291 */ /* 0x000fc6000f8e483f */
[----:B------:R-:W-:-:S06]  /*42b0*/  UMOV UR5, 0x80000020 ;  /* 0x8000002000057882 */ /* 0x000fcc0000000000 */
[----:B------:R-:W-:Y:S01]  /*42c0*/  QGMMA.64x128x32.F32.E4M3.E4M3 R24, gdesc[UR4], R24, UP0, gsb0 ;  /* 0x01e00000041879f3 */ /* 0x000fe2000b800818 */
[----:B------:R-:W-:Y:S02]  /*42d0*/  UIADD3 UR4, UR4, 0x2, URZ ;  /* 0x0000000204047890 */ /* 0x000fe4000fffe03f */
[----:B------:R-:W-:Y:S01]  /*42e0*/  UIADD3 UR6, UR6, 0x2, URZ ;  /* 0x0000000206067890 */ /* 0x000fe2000fffe03f */
[----:B------:R-:W-:Y:S01]  /*42f0*/  UMOV UR5, 0x80000020 ;  /* 0x8000002000057882 */ /* 0x000fe20000000000 */
[----:B------:R-:W-:Y:S01]  /*4300*/  UMOV UR7, 0x80000020 ;  /* 0x8000002000077882 */ /* 0x000fe20000000000 */
[----:B------:R-:W-:Y:S02]  /*4310*/  WARPGROUP.DEPBAR.LE gsb0, 0x0 ;  /* 0x00008000000079c5 */ /* 0x000fe40000010000 */
[----:B------:R-:W-:-:S06]  /*4320*/  WARPGROUP.ARRIVE ;  /* 0x00000000000079c5 */ /* 0x000fcc0000000000 */
[----:B------:R-:W-:Y:S03]  /*4330*/  QGMMA.64x128x32.F32.E4M3.E4M3 R24, gdesc[UR4], R24, UP0, gsb0 ;  /* 0x01e00000041879f3 */ /* 0x000fe6000b800818 */
[----:B------:R-:W-:Y:S02]  /*4340*/  WARPGROUP.DEPBAR.LE gsb0, 0x0 ;  /* 0x00008000000079c5 */ /* 0x000fe40000010000 */
[----:B------:R-:W-:Y:S05]  /*4350*/  @!P1 BRA `(.L_x_44) ;  /* 0x0000000000049947 */ /* 0x000fea0003800000 */
[----:B------:R-:W-:Y:S01]  /*4360*/  BPT.TRAP 0x1 ;  /* 0x000000040000795c */ /* 0x000fe20000300000 */
.L_x_44:
[----:B------:R-:W-:Y:S01]  /*4370*/  ISETP.NE.AND P0, PT, R23, RZ, PT ;  /* 0x000000ff1700720c */ /* 0x000fe20003f05270 */
[----:B------:R-:W-:-:S12]  /*4380*/  UISETP.GT.U32.AND UP0, UPT, UR52, 0x1, UPT ;  /* 0x000000013400788c */ /* 0x000fd8000bf04070 */
[----:B-12---:R-:W-:-:S05]  /*4390*/  @P0 LEA R5, R3, UR43, 0x3 ;  /* 0x0000002b03050c11 */ /* 0x006fca000f8e18ff */
[----:B------:R-:W-:-:S05]  /*43a0*/  @P0 VIADD R5, R5, 0x384e0 ;  /* 0x000384e005050836 */ /* 0x000fca0000000000 */
[----:B------:R-:W-:-:S04]  /*43b0*/  @P0 PRMT R5, R22, 0x654, R5 ;  /* 0x0000065416050816 */ /* 0x000fc80000000005 */
[----:B------:R1:W-:Y:S01]  /*43c0*/  @P0 SYNCS.ARRIVE.TRANS64.RED.A1T0 RZ, [R5+URZ], RZ ;  /* 0x000000ff05ff09a7 */ /* 0x0003e2000810043f */
[----:B------:R-:W-:-:S13]  /*43d0*/  PLOP3.LUT P0, PT, PT, PT, UP0, 0x80, 0x0 ;  /* 0x000000000000781c */ /* 0x000fda0003f0f008 */
[----:B-1----:R-:W-:Y:S05]  /*43e0*/  @P0 BRA `(.L_x_45) ;  /* 0x0000000000040947 */ /* 0x002fea0003800000 */
[----:B------:R-:W-:Y:S01]  /*43f0*/  BPT.TRAP 0x1 ;  /* 0x000000040000795c */ /* 0x000fe20000300000 */
.L_x_45:
[----:B------:R-:W-:Y:S01]  /*4400*/  UIADD3 UR10, UR10, 0x1, URZ ;  /* 0x000000010a0a7890 */ /* 0x000fe2000fffe03f */
[C---:B------:R-:W-:Y:S01]  /*4410*/  ISETP.GT.AND P1, PT, R2.reuse, 0x1, PT ;  /* 0x000000010200780c */ /* 0x040fe20003f24270 */
[----:B------:R-:W-:Y:S02]  /*4420*/  VIADD R3, R3, 0x1 ;  /* 0x0000000103037836 */ /* 0x000fe40000000000 */
[----:B------:R-:W-:Y:S01]  /*4430*/  UISETP.NE.AND UP0, UPT, UR10, 0xc, UPT ;  /* 0x0000000c0a00788c */ /* 0x000fe2000bf05270 */
[----:B------:R-:W-:Y:S02]  /*4440*/  VIADD R2, R2, 0xffffffff ;  /* 0xffffffff02027836 */ /* 0x000fe40000000000 */
[C---:B------:R-:W-:Y:S01]  /*4450*/  ISETP.NE.AND P0, PT, R3.reuse, 0xc, PT ;  /* 0x0000000c0300780c */ /* 0x040fe20003f05270 */
[----:B------:R-:W-:Y:S02]  /*4460*/  USEL UR4, URZ, 0x1, UP0 ;  /* 0x000000013f047887 */ /* 0x000fe40008000000 */
[----:B------:R-:W-:Y:S01]  /*4470*/  USEL UR10, UR10, URZ, UP0 ;  /* 0x0000003f0a0a7287 */ /* 0x000fe20008000000 */
[----:B------:R-:W-:-:S03]  /*4480*/  SEL R3, R3, RZ, P0 ;  /* 0x000000ff03037207 */ /* 0x000fc60000000000 */
[----:B------:R-:W-:Y:S01]  /*4490*/  LOP3.LUT R4, R4, UR4, RZ, 0x3c, !PT ;  /* 0x0000000404047c12 */ /* 0x000fe2000f8e3cff */
[----:B------:R-:W-:Y:S07]  /*44a0*/  @P1 BRA `(.L_x_46) ;  /* 0xfffffffc00281947 */ /* 0x000fee000383ffff */
.L_x_39:
[----:B------:R-:W-:-:S13]  /*44b0*/  ISETP.GE.AND P0, PT, R6, 0x1, PT ;  /* 0x000000010600780c */ /* 0x000fda0003f06270 */
[----:B------:R-:W-:Y:S05]  /*44c0*/  @!P0 BRA `(.L_x_47) ;  /* 0x0000000000448947 */ /* 0x000fea0003800000 */
[----:B------:R-:W-:-:S06]  /*44d0*/  UISETP.NE.AND UP0, UPT, UR50, 0x3, UPT ;  /* 0x000000033200788c */ /* 0x000fcc000bf05270 */
[----:B------:R-:W-:-:S13]  /*44e0*/  PLOP3.LUT P0, PT, PT, PT, UP0, 0x80, 0x0 ;  /* 0x000000000000781c */ /* 0x000fda0003f0f008 */
[----:B------:R-:W-:Y:S05]  /*44f0*/  @!P0 BRA `(.L_x_48) ;  /* 0x0000000000048947 */ /* 0x000fea0003800000 */
[----:B------:R-:W-:Y:S01]  /*4500*/  BPT.TRAP 0x1 ;  /* 0x000000040000795c */ /* 0x000fe20000300000 */
.L_x_48:
[----:B------:R-:W-:Y:S01]  /*4510*/  ISETP.NE.AND P0, PT, R23, RZ, PT ;  /* 0x000000ff1700720c */ /* 0x000fe20003f05270 */
[----:B------:R-:W-:-:S12]  /*4520*/  UISETP.GT.U32.AND UP0, UPT, UR52, 0x1, UPT ;  /* 0x000000013400788c */ /* 0x000fd8000bf04070 */
[----:B------:R-:W-:-:S04]  /*4530*/  @P0 VIADD R4, R7, UR56 ;  /* 0x0000003807040c36 */ /* 0x000fc80008000000 */
[----:B------:R-:W-:-:S05]  /*4540*/  @P0 IMAD.WIDE.U32 R2, R4, -0x55555555, RZ ;  /* 0xaaaaaaab04020825 */ /* 0x000fca00078e00ff */
[----:B------:R-:W-:-:S05]  /*4550*/  @P0 SHF.R.U32.HI R3, RZ, 0x3, R3 ;  /* 0x00000003ff030819 */ /* 0x000fca0000011603 */
[----:B------:R-:W-:-:S05]  /*4560*/  @P0 IMAD R4, R3, -0xc, R4 ;  /* 0xfffffff403040824 */ /* 0x000fca00078e0204 */
[----:B------:R-:W-:-:S05]  /*4570*/  @P0 LEA R4, R4, UR43, 0x3 ;  /* 0x0000002b04040c11 */ /* 0x000fca000f8e18ff */
[----:B------:R-:W-:-:S05]  /*4580*/  @P0 VIADD R3, R4, 0x384e0 ;  /* 0x000384e004030836 */ /* 0x000fca0000000000 */
[----:B------:R-:W-:-:S04]  /*4590*/  @P0 PRMT R3, R22, 0x654, R3 ;  /* 0x0000065416030816 */ /* 0x000fc80000000003 */
[----:B------:R1:W-:Y:S01]  /*45a0*/  @P0 SYNCS.ARRIVE.TRANS64.RED.A1T0 RZ, [R3+URZ], RZ ;  /* 0x000000ff03ff09a7 */ /* 0x0003e2000810043f */
[----:B------:R-:W-:-:S13]  /*45b0*/  PLOP3.LUT P0, PT, PT, PT, UP0, 0x80, 0x0 ;  /* 0x000000000000781c */ /* 0x000fda0003f0f008 */
[----:B-1----:R-:W-:Y:S05]  /*45c0*/  @P0 BRA `(.L_x_47) ;  /* 0x0000000000040947 */ /* 0x002fea0003800000 */
[----:B------:R-:W-:Y:S01]  /*45d0*/  BPT.TRAP 0x1 ;  /* 0x000000040000795c */ /* 0x000fe20000300000 */
.L_x_47:
[----:B------:R-:W-:Y:S02]  /*45e0*/  R2UR UR4, R6 ;  /* 0x00000000060472ca */ /* 0x000fe400000e0000 */
[----:B------:R-:W-:Y:S02]  /*45f0*/  R2UR UR45, R16 ;  /* 0x00000000102d72ca */ /* 0x000fe400000e0000 */
[----:B------:R-:W-:Y:S02]  /*4600*/  R2UR UR46, R17 ;  /* 0x00000000112e72ca */ /* 0x000fe400000e0000 */
[----:B------:R-:W-:-:S07]  /*4610*/  LOP3.LUT P0, RZ, R0, 0xff, RZ, 0xc0, !PT ;  /* 0x000000ff00ff7812 */ /* 0x000fce000780c0ff */
[----:B------:R-:W-:Y:S02]  /*4620*/  UIADD3 UR4, UR4, 0x3f, URZ ;  /* 0x0000003f04047890 */ /* 0x000fe4000fffe03f */
[----:B------:R-:W-:Y:S02]  /*4630*/  USHF.L.U32 UR45, UR45, 0x7, URZ ;  /* 0x000000072d2d7899 */ /* 0x000fe4000800063f */
[----:B------:R-:W-:Y:S02]  /*4640*/  USHF.R.S32.HI UR5, URZ, 0x1f, UR4 ;  /* 0x0000001f3f057899 */ /* 0x000fe40008011404 */
[----:B------:R-:W-:Y:S02]  /*4650*/  USHF.L.U32 UR46, UR46, 0x7, URZ ;  /* 0x000000072e2e7899 */ /* 0x000fe4000800063f */
[----:B------:R-:W-:Y:S02]  /*4660*/  ULEA.HI UR5, UR5, UR4, URZ, 0x6 ;  /* 0x0000000405057291 */ /* 0x000fe4000f8f303f */
[----:B------:R-:W-:-:S02]  /*4670*/  UIADD3 UR4, UR43, 0x30000, URZ ;  /* 0x000300002b047890 */ /* 0x000fc4000fffe03f */
[----:B------:R-:W-:Y:S02]  /*4680*/  USHF.R.S32.HI UR5, URZ, 0x6, UR5 ;  /* 0x000000063f057899 */ /* 0x000fe40008011405 */
[----:B------:R-:W-:Y:S02]  /*4690*/  ULOP3.LUT UP2, URZ, UR4, 0x3ff, URZ, 0xc0, !UPT ;  /* 0x000003ff043f7892 */ /* 0x000fe4000f84c03f */
[----:B------:R-:W-:Y:S02]  /*46a0*/  UIADD3 UR56, UR5, UR56, URZ ;  /* 0x0000003805387290 */ /* 0x000fe4000fffe03f */
[----:B------:R-:W-:Y:S02]  /*46b0*/  UISETP.GE.U32.AND UP1, UPT, UR5, 0xc, UPT ;  /* 0x0000000c0500788c */ /* 0x000fe4000bf26070 */
[----:B------:R-:W-:Y:S01]  /*46c0*/  UISETP.GT.U32.AND UP0, UPT, UR56, 0xb, UPT ;  /* 0x0000000b3800788c */ /* 0x000fe2000bf04070 */
[----:B------:R-:W-:-:S03]  /*46d0*/  PLOP3.LUT P1, PT, PT, PT, UP2, 0x80, 0x0 ;  /* 0x000000000000781c */ /* 0x000fc60003f2f028 */
[----:B------:R-:W-:-:S04]  /*46e0*/  UISETP.LT.U32.AND UP0, UPT, UR5, 0xc, UP0 ;  /* 0x0000000c0500788c */ /* 0x000fc80008701070 */
[----:B------:R-:W-:Y:S02]  /*46f0*/  USEL UR6, URZ, 0x1, !UP0 ;  /* 0x000000013f067887 */ /* 0x000fe4000c000000 */
[----:B------:R-:W-:Y:S02]  /*4700*/  @UP1 UIMAD.WIDE.U32 UR4, UR56, -0x55555555, URZ ;  /* 0xaaaaaaab380418a5 */ /* 0x000fe4000f8e003f */
[----:B------:R-:W-:Y:S02]  /*4710*/  ULOP3.LUT UR37, UR37, UR6, URZ, 0x3c, !UPT ;  /* 0x0000000625257292 */ /* 0x000fe4000f8e3c3f */
[----:B------:R-:W-:-:S04]  /*4720*/  @UP1 USHF.R.U32.HI UR4, URZ, 0x3, UR5 ;  /* 0x000000033f041899 */ /* 0x000fc80008011605 */
[----:B------:R-:W-:Y:S01]  /*4730*/  @UP1 ULOP3.LUT UR37, UR37, 0x1, UR4, 0x78, !UPT ;  /* 0x0000000125251892 */ /* 0x000fe2000f8e7804 */
[----:B------:R-:W-:Y:S11]  /*4740*/  @!P0 BRA `(.L_x_49) ;  /* 0x00000000000c8947 */ /* 0x000ff60003800000 */
[----:B------:R-:W-:-:S04]  /*4750*/  DEPBAR {5,4,3,2,1,0} ;  /* 0x0000003f0000791a */ /* 0x000fc80000000000 */
[----:B------:R1:W-:Y:S02]  /*4760*/  UTMACCTL.IV [UR60] ;  /* 0x000000003c0079b9 */ /* 0x0003e40008000000 */
[----:B-1----:R-:W-:Y:S01]  /*4770*/  NOP ;  /* 0x0000000000007918 */ /* 0x002fe20000000000 */
.L_x_49:
[----:B------:R-:W-:Y:S05]  /*4780*/  @!P1 BRA `(.L_x_50) ;  /* 0x00000000007c9947 */ /* 0x000fea0003800000 */
[----:B------:R-:W-:Y:S01]  /*4790*/  MOV R2, 0x0 ;  /* 0x0000000000027802 */ /* 0x000fe20000000f00 */
[----:B------:R-:W-:Y:S01]  /*47a0*/  ULDC.64 UR4, c[0x4][0x68] ;  /* 0x01001a0000047ab9 */ /* 0x000fe20000000a00 */
[----:B------:R-:W-:Y:S01]  /*47b0*/  ULDC.64 UR6, c[0x4][0x8] ;  /* 0x0100020000067ab9 */ /* 0x000fe20000000a00 */
[----:B------:R-:W-:Y:S01]  /*47c0*/  IMAD.U32 R4, RZ, RZ, UR4 ;  /* 0x00000004ff047e24 */ /* 0x000fe2000f8e00ff */
[----:B------:R1:W2:Y:S01]  /*47d0*/  LDC.64 R14, c[0x4][R2] ;  /* 0x01000000020e7b82 */ /* 0x0002a20000000a00 */
[----:B------:R-:W-:Y:S01]  /*47e0*/  IMAD.U32 R5, RZ, RZ, UR5 ;  /* 0x00000005ff057e24 */ /* 0x000fe2000f8e00ff */
[----:B------:R-:W-:Y:S01]  /*47f0*/  ULDC.64 UR4, c[0x4][0x70] ;  /* 0x01001c0000047ab9 */ /* 0x000fe20000000a00 */
[----:B------:R-:W-:Y:S02]  /*4800*/  IMAD.U32 R10, RZ, RZ, UR6 ;  /* 0x00000006ff0a7e24 */ /* 0x000fe4000f8e00ff */
[----:B------:R-:W-:Y:S02]  /*4810*/  IMAD.U32 R6, RZ, RZ, UR4 ;  /* 0x00000004ff067e24 */ /* 0x000fe4000f8e00ff */
[----:B------:R-:W-:-:S02]  /*4820*/  IMAD.U32 R7, RZ, RZ, UR5 ;  /* 0x00000005ff077e24 */ /* 0x000fc4000f8e00ff */
[----:B------:R-:W-:Y:S02]  /*4830*/  IMAD.U32 R11, RZ, RZ, UR7 ;  /* 0x00000007ff0b7e24 */ /* 0x000fe4000f8e00ff */
[----:B------:R-:W-:Y:S02]  /*4840*/  IMAD.MOV.U32 R8, RZ, RZ, 0x70 ;  /* 0x00000070ff087424 */ /* 0x000fe400078e00ff */
[----:B------:R-:W-:Y:S02]  /*4850*/  IMAD.MOV.U32 R12, RZ, RZ, 0x1 ;  /* 0x00000001ff0c7424 */ /* 0x000fe400078e00ff */
[----:B-1----:R-:W-:-:S07]  /*4860*/  IMAD.MOV.U32 R13, RZ, RZ, RZ ;  /* 0x000000ffff0d7224 */ /* 0x002fce00078e00ff */
[----:B------:R-:W-:-:S07]  /*4870*/  LEPC R20, `(.L_x_51) ;  /* 0x000000001014794e */ /* 0x000fce0000000000 */
[----:B--2---:R-:W-:Y:S05]  /*4880*/  CALL.ABS.NOINC R14 ;  /* 0x000000000e007343 */ /* 0x004fea0003c00000 */
.L_x_51:
[----:B------:R-:W1:Y:S01]  /*4890*/  LDC.64 R2, c[0x4][R2] ;  /* 0x0100000002027b82 */ /* 0x000e620000000a00 */
[----:B------:R-:W-:Y:S01]  /*48a0*/  ULDC.64 UR4, c[0x4][0x68] ;  /* 0x01001a0000047ab9 */ /* 0x000fe20000000a00 */
[----:B------:R-:W-:Y:S01]  /*48b0*/  ULDC.64 UR6, c[0x4][0x8] ;  /* 0x0100020000067ab9 */ /* 0x000fe20000000a00 */
[----:B------:R-:W-:Y:S02]  /*48c0*/  IMAD.U32 R4, RZ, RZ, UR4 ;  /* 0x00000004ff047e24 */ /* 0x000fe4000f8e00ff */
        /* <DEDUP_REMOVED lines=8> */
[----:B------:R-:W-:-:S07]  /*4950*/  IMAD.MOV.U32 R13, RZ, RZ, RZ ;  /* 0x000000ffff0d7224 */ /* 0x000fce00078e00ff */
[----:B------:R-:W-:-:S07]  /*4960*/  LEPC R20, `(.L_x_50) ;  /* 0x000000001014794e */ /* 0x000fce0000000000 */
[----:B-1----:R-:W-:Y:S05]  /*4970*/  CALL.ABS.NOINC R2 ;  /* 0x0000000002007343 */ /* 0x002fea0003c00000 */
.L_x_50:
[----:B------:R-:W-:Y:S02]  /*4980*/  ULDC.64 UR4, c[0x0][0x590] ;  /* 0x0001640000047ab9 */ /* 0x000fe40000000a00 */
[----:B------:R-:W-:-:S04]  /*4990*/  ISETP.NE.U32.AND P0, PT, RZ, UR4, PT ;  /* 0x00000004ff007c0c */ /* 0x000fc8000bf05070 */
[----:B------:R-:W-:-:S13]  /*49a0*/  ISETP.NE.AND.EX P0, PT, RZ, UR5, PT, P0 ;  /* 0x00000005ff007c0c */ /* 0x000fda000bf05300 */
[----:B------:R-:W-:Y:S05]  /*49b0*/  @!P0 BRA `(.L_x_52) ;  /* 0x0000000000148947 */ /* 0x000fea0003800000 */
[----:B------:R-:W-:-:S04]  /*49c0*/  LEA R2, P0, R18, UR4, 0x3 ;  /* 0x0000000412027c11 */ /* 0x000fc8000f8018ff */
[----:B------:R-:W-:-:S06]  /*49d0*/  LEA.HI.X R3, R18, UR5, R19, 0x3, P0 ;  /* 0x0000000512037c11 */ /* 0x000fcc00080f1c13 */
[----:B------:R-:W2:Y:S04]  /*49e0*/  LDG.E.64 R2, desc[UR58][R2.64] ;  /* 0x0000003a02027981 */ /* 0x000ea8000c1e1b00 */
[----:B--2---:R1:W5:Y:S01]  /*49f0*/  LD.E R0, desc[UR58][R2.64] ;  /* 0x0000003a02007980 */ /* 0x004362000c101900 */
[----:B------:R-:W-:Y:S05]  /*4a00*/  BRA `(.L_x_53) ;  /* 0x0000000000307947 */ /* 0x000fea0003800000 */
.L_x_52:
[----:B------:R-:W-:Y:S02]  /*4a10*/  ULDC.64 UR4, c[0x0][0x588] ;  /* 0x0001620000047ab9 */ /* 0x000fe40000000a00 */
[----:B------:R-:W-:-:S04]  /*4a20*/  ISETP.NE.U32.AND P0, PT, RZ, UR4, PT ;  /* 0x00000004ff007c0c */ /* 0x000fc8000bf05070 */
[----:B------:R-:W-:-:S13]  /*4a30*/  ISETP.NE.AND.EX P0, PT, RZ, UR5, PT, P0 ;  /* 0x00000005ff007c0c */ /* 0x000fda000bf05300 */
[----:B------:R-:W-:Y:S05]  /*4a40*/  @!P0 BRA `(.L_x_54) ;  /* 0x0000000000188947 */ /* 0x000fea0003800000 */
[----:B------:R-:W1:Y:S01]  /*4a50*/  LDC.64 R2, c[0x0][0x588] ;  /* 0x00016200ff027b82 */ /* 0x000e620000000a00 */
[----:B------:R-:W-:Y:S02]  /*4a60*/  ULDC UR4, c[0x0][0x598] ;  /* 0x0001660000047ab9 */ /* 0x000fe40000000800 */
[----:B------:R-:W-:-:S04]  /*4a70*/  IMAD R5, R18, UR4, RZ ;  /* 0x0000000412057c24 */ /* 0x000fc8000f8e02ff */
[----:B-1----:R-:W-:-:S05]  /*4a80*/  IMAD.WIDE R2, R5, 0x4, R2 ;  /* 0x0000000405027825 */ /* 0x002fca00078e0202 */
[----:B------:R2:W5:Y:S01]  /*4a90*/  LDG.E R0, desc[UR58][R2.64] ;  /* 0x0000003a02007981 */ /* 0x000562000c1e1900 */
[----:B------:R-:W-:Y:S05]  /*4aa0*/  BRA `(.L_x_53) ;  /* 0x0000000000087947 */ /* 0x000fea0003800000 */
.L_x_54:
[----:B------:R-:W-:Y:S02]  /*4ab0*/  ULDC UR4, c[0x0][0x580] ;  /* 0x0001600000047ab9 */ /* 0x000fe40000000800 */
[----:B------:R-:W-:-:S07]  /*4ac0*/  IMAD.U32 R0, RZ, RZ, UR4 ;  /* 0x00000004ff007e24 */ /* 0x000fce000f8e00ff */
.L_x_53:
[----:B------:R-:W-:Y:S02]  /*4ad0*/  ULDC.64 UR4, c[0x0][0x5b8] ;  /* 0x00016e0000047ab9 */ /* 0x000fe40000000a00 */
[----:B------:R-:W-:-:S04]  /*4ae0*/  ISETP.NE.U32.AND P0, PT, RZ, UR4, PT ;  /* 0x00000004ff007c0c */ /* 0x000fc8000bf05070 */
[----:B------:R-:W-:-:S13]  /*4af0*/  ISETP.NE.AND.EX P0, PT, RZ, UR5, PT, P0 ;  /* 0x00000005ff007c0c */ /* 0x000fda000bf05300 */
[----:B------:R-:W-:Y:S05]  /*4b00*/  @!P0 BRA `(.L_x_55) ;  /* 0x0000000000148947 */ /* 0x000fea0003800000 */
[----:B------:R-:W-:-:S04]  /*4b10*/  LEA R4, P0, R18, UR4, 0x3 ;  /* 0x0000000412047c11 */ /* 0x000fc8000f8018ff */
[----:B------:R-:W-:-:S05]  /*4b20*/  LEA.HI.X R5, R18, UR5, R19, 0x3, P0 ;  /* 0x0000000512057c11 */ /* 0x000fca00080f1c13 */
[----:B-12---:R-:W2:Y:S04]  /*4b30*/  LDG.E.64 R2, desc[UR58][R4.64] ;  /* 0x0000003a04027981 */ /* 0x006ea8000c1e1b00 */
[----:B--2---:R2:W5:Y:S01]  /*4b40*/  LD.E R2, desc[UR58][R2.64] ;  /* 0x0000003a02027980 */ /* 0x004562000c101900 */
[----:B------:R-:W-:Y:S05]  /*4b50*/  BRA `(.L_x_56) ;  /* 0x0000000000307947 */ /* 0x000fea0003800000 */
.L_x_55:
[----:B------:R-:W-:Y:S02]  /*4b60*/  ULDC.64 UR4, c[0x0][0x5b0] ;  /* 0x00016c0000047ab9 */ /* 0x000fe40000000a00 */
[----:B------:R-:W-:-:S04]  /*4b70*/  ISETP.NE.U32.AND P0, PT, RZ, UR4, PT ;  /* 0x00000004ff007c0c */ /* 0x000fc8000bf05070 */
[----:B------:R-:W-:-:S13]  /*4b80*/  ISETP.NE.AND.EX P0, PT, RZ, UR5, PT, P0 ;  /* 0x00000005ff007c0c */ /* 0x000fda000bf05300 */
[----:B------:R-:W-:Y:S05]  /*4b90*/  @!P0 BRA `(.L_x_57) ;  /* 0x0000000000188947 */ /* 0x000fea0003800000 */
[----:B-12---:R-:W1:Y:S01]  /*4ba0*/  LDC.64 R2, c[0x0][0x5b0] ;  /* 0x00016c00ff027b82 */ /* 0x006e620000000a00 */
[----:B------:R-:W-:Y:S02]  /*4bb0*/  ULDC UR4, c[0x0][0x5c0] ;  /* 0x0001700000047ab9 */ /* 0x000fe40000000800 */
[----:B------:R-:W-:-:S04]  /*4bc0*/  IMAD R5, R18, UR4, RZ ;  /* 0x0000000412057c24 */ /* 0x000fc8000f8e02ff */
[----:B-1----:R-:W-:-:S06]  /*4bd0*/  IMAD.WIDE R2, R5, 0x4, R2 ;  /* 0x0000000405027825 */ /* 0x002fcc00078e0202 */
[----:B------:R1:W5:Y:S01]  /*4be0*/  LDG.E R2, desc[UR58][R2.64] ;  /* 0x0000003a02027981 */ /* 0x000362000c1e1900 */
[----:B------:R-:W-:Y:S05]  /*4bf0*/  BRA `(.L_x_56) ;  /* 0x0000000000087947 */ /* 0x000fea0003800000 */
.L_x_57:
[----:B------:R-:W-:Y:S02]  /*4c00*/  ULDC UR4, c[0x0][0x5a8] ;  /* 0x00016a0000047ab9 */ /* 0x000fe40000000800 */
[----:B-12---:R-:W-:-:S07]  /*4c10*/  IMAD.U32 R2, RZ, RZ, UR4 ;  /* 0x00000004ff027e24 */ /* 0x006fce000f8e00ff */
.L_x_56:
[----:B------:R-:W-:Y:S01]  /*4c20*/  ISETP.GT.U32.AND P0, PT, R90, 0x3e, PT ;  /* 0x0000003e5a00780c */ /* 0x000fe20003f04070 */
[----:B------:R-:W-:Y:S01]  /*4c30*/  BSSY B0, `(.L_x_58) ;  /* 0x0000007000007945 */ /* 0x000fe20003800000 */
[----:B------:R-:W-:-:S11]  /*4c40*/  PRMT R4, RZ, 0x7610, R4 ;  /* 0x00007610ff047816 */ /* 0x000fd60000000004 */
[----:B------:R-:W-:Y:S05]  /*4c50*/  @P0 BRA `(.L_x_59) ;  /* 0x0000000000100947 */ /* 0x000fea0003800000 */
[----:B------:R-:W-:-:S03]  /*4c60*/  UMOV UR4, 0xffffffff ;  /* 0xffffffff00047882 */ /* 0x000fc60000000000 */
[----:B------:R-:W-:Y:S05]  /*4c70*/  BRA.DIV UR4, `(.L_x_60) ;  /* 0x0000007e04587947 */ /* 0x000fea000b800000 */
[----:B------:R-:W-:-:S13]  /*4c80*/  ELECT P6, URZ, PT ;  /* 0x00000000003f782f */ /* 0x000fda00038c0000 */
.L_x_236:
[----:B------:R-:W-:-:S07]  /*4c90*/  SEL R4, RZ, 0x1, !P6 ;  /* 0x00000001ff047807 */ /* 0x000fce0007000000 */
.L_x_59:
[----:B------:R-:W-:Y:S05]  /*4ca0*/  BSYNC B0 ;  /* 0x0000000000007941 */ /* 0x000fea0003800000 */
.L_x_58:
[----:B-12---:R-:W-:Y:S01]  /*4cb0*/  IMAD.U32 R3, RZ, RZ, UR48 ;  /* 0x00000030ff037e24 */ /* 0x006fe2000f8e00ff */
[----:B------:R-:W-:-:S04]  /*4cc0*/  LOP3.LUT R92, R92, 0x1, RZ, 0x3c, !PT ;  /* 0x000000015c5c7812 */ /* 0x000fc800078e3cff */
[----:B------:R-:W-:-:S13]  /*4cd0*/  ISETP.NE.AND P1, PT, R3, 0x3, PT ;  /* 0x000000030300780c */ /* 0x000fda0003f25270 */
[----:B------:R-:W-:Y:S05]  /*4ce0*/  @!P1 BRA `(.L_x_61) ;  /* 0x0000000000049947 */ /* 0x000fea0003800000 */
[----:B------:R-:W-:Y:S01]  /*4cf0*/  BPT.TRAP 0x1 ;  /* 0x000000040000795c */ /* 0x000fe20000300000 */
.L_x_61:
[----:B------:R-:W-:Y:S01]  /*4d00*/  SHF.L.U32 R3, R92, 0x1f, RZ ;  /* 0x0000001f5c037819 */ /* 0x000fe200000006ff */
[----:B------:R-:W-:Y:S01]  /*4d10*/  BSSY B0, `(.L_x_62) ;  /* 0x000000a000007945 */ /* 0x000fe20003800000 */
[----:B-----5:R-:W-:Y:S01]  /*4d20*/  FSETP.NEU.AND P2, PT, R0, RZ, PT ;  /* 0x000000ff0000720b */ /* 0x020fe20003f4d000 */
[-C--:B------:R-:W-:Y:S01]  /*4d30*/  FMUL R24, R24, R2.reuse ;  /* 0x0000000218187220 */ /* 0x080fe20000400000 */
[----:B------:R-:W1:Y:S01]  /*4d40*/  SYNCS.PHASECHK.TRANS64.TRYWAIT P3, [UR43+0x38540], R3 ;  /* 0x03854003ff0075a7 */ /* 0x000e62000806016b */
[----:B------:R-:W-:Y:S01]  /*4d50*/  PRMT R4, R4, 0x9910, RZ ;  /* 0x0000991004047816 */ /* 0x000fe200000000ff */
[-C--:B------:R-:W-:Y:S01]  /*4d60*/  FMUL R14, R25, R2.reuse ;  /* 0x00000002190e7220 */ /* 0x080fe20000400000 */
[----:B------:R-:W-:Y:S02]  /*4d70*/  FMUL R26, R26, R2 ;  /* 0x000000021a1a7220 */ /* 0x000fe40000400000 */
[----:B------:R-:W-:-:S06]  /*4d80*/  ISETP.NE.AND P0, PT, R4, RZ, PT ;  /* 0x000000ff0400720c */ /* 0x000fcc0003f05270 */
[----:B------:R-:W-:Y:S01]  /*4d90*/  @P2 LEA R12, R89, UR43, 0x1 ;  /* 0x0000002b590c2c11 */ /* 0x000fe2000f8e08ff */
[----:B-1----:R-:W-:Y:S06]  /*4da0*/  @!P3 BRA `(.L_x_63) ;  /* 0x0000007c0024b947 */ /* 0x002fec0003800000 */
.L_x_237:
[----:B------:R-:W-:Y:S05]  /*4db0*/  BSYNC B0 ;  /* 0x0000000000007941 */ /* 0x000fea0003800000 */
.L_x_62:
[----:B------:R-:W-:Y:S05]  /*4dc0*/  @P2 WARPSYNC.ALL ;  /* 0x0000000000002948 */ /* 0x000fea0003800000 */
[----:B-1----:R1:W2:Y:S01]  /*4dd0*/  @P2 LDSM.16.MT88.4 R4, [R12+0x30000] ;  /* 0x030000000c04283b */ /* 0x0022a20000004200 */
[----:B------:R-:W-:Y:S03]  /*4de0*/  BSSY B0, `(.L_x_64) ;  /* 0x0000007000007945 */ /* 0x000fe60003800000 */
[----:B------:R1:W3:Y:S01]  /*4df0*/  @P2 LDSM.16.MT88.4 R8, [R12+0x30800] ;  /* 0x030800000c08283b */ /* 0x0002e20000004200 */
[----:B------:R-:W-:Y:S05]  /*4e00*/  @P2 BRA `(.L_x_65) ;  /* 0x0000000000102947 */ /* 0x000fea0003800000 */
[----:B---3--:R-:W-:Y:S02]  /*4e10*/  CS2R R10, SRZ ;  /* 0x00000000000a7805 */ /* 0x008fe4000001ff00 */
[----:B------:R-:W-:Y:S02]  /*4e20*/  CS2R R8, SRZ ;  /* 0x0000000000087805 */ /* 0x000fe4000001ff00 */
[----:B--2---:R-:W-:Y:S02]  /*4e30*/  CS2R R6, SRZ ;  /* 0x0000000000067805 */ /* 0x004fe4000001ff00 */
[----:B------:R-:W-:-:S07]  /*4e40*/  CS2R R4, SRZ ;  /* 0x0000000000047805 */ /* 0x000fce000001ff00 */
.L_x_65:
[----:B------:R-:W-:Y:S05]  /*4e50*/  BSYNC B0 ;  /* 0x0000000000007941 */ /* 0x000fea0003800000 */
.L_x_64:
[--C-:B--2---:R-:W-:Y:S02]  /*4e60*/  HADD2.F32 R13, -RZ, R4.reuse.H0_H0 ;  /* 0x20000004ff0d7230 */ /* 0x104fe40000004100 */
[-C--:B-1----:R-:W-:Y:S01]  /*4e70*/  FMUL R12, R27, R2.reuse ;  /* 0x000000021b0c7220 */ /* 0x082fe20000400000 */
[----:B------:R-:W-:Y:S02]  /*4e80*/  HADD2.F32 R15, -RZ, R4.H1_H1 ;  /* 0x30000004ff0f7230 */ /* 0x000fe40000004100 */
[----:B------:R-:W-:Y:S01]  /*4e90*/  FMUL R28, R28, R2 ;  /* 0x000000021c1c7220 */ /* 0x000fe20000400000 */
[--C-:B------:R-:W-:Y:S02]  /*4ea0*/  HADD2.F32 R19, -RZ, R5.reuse.H1_H1 ;  /* 0x30000005ff137230 */ /* 0x100fe40000004100 */
[-C--:B------:R-:W-:Y:S01]  /*4eb0*/  FFMA R24, R13, R0.reuse, R24 ;  /* 0x000000000d187223 */ /* 0x080fe20000000018 */
[----:B------:R-:W-:Y:S02]  /*4ec0*/  HADD2.F32 R17, -RZ, R5.H0_H0 ;  /* 0x20000005ff117230 */ /* 0x000fe40000004100 */
[----:B------:R-:W-:Y:S01]  /*4ed0*/  FFMA R21, R15, R0, R14 ;  /* 0x000000000f157223 */ /* 0x000fe2000000000e */
[----:B------:R-:W-:-:S02]  /*4ee0*/  HADD2.F32 R13, -RZ, R6.H0_H0 ;  /* 0x20000006ff0d7230 */ /* 0x000fc40000004100 */
[-C--:B------:R-:W-:Y:S01]  /*4ef0*/  FFMA R25, R19, R0.reuse, R12 ;  /* 0x0000000013197223 */ /* 0x080fe2000000000c */
[----:B------:R-:W-:Y:S02]  /*4f00*/  HADD2.F32 R15, -RZ, R6.H1_H1 ;  /* 0x30000006ff0f7230 */ /* 0x000fe40000004100 */
[----:B------:R-:W-:Y:S01]  /*4f10*/  FFMA R26, R17, R0, R26 ;  /* 0x00000000111a7223 */ /* 0x000fe2000000001a */
[-C--:B------:R-:W-:Y:S01]  /*4f20*/  FMUL R12, R29, R2.reuse ;  /* 0x000000021d0c7220 */ /* 0x080fe20000400000 */
[--C-:B------:R-:W-:Y:S02]  /*4f30*/  HADD2.F32 R17, -RZ, R7.reuse.H0_H0 ;  /* 0x20000007ff117230 */ /* 0x100fe40000004100 */
[-C--:B------:R-:W-:Y:S01]  /*4f40*/  FMUL R30, R30, R2.reuse ;  /* 0x000000021e1e7220 */ /* 0x080fe20000400000 */
[----:B------:R-:W-:Y:S02]  /*4f50*/  HADD2.F32 R19, -RZ, R7.H1_H1 ;  /* 0x30000007ff137230 */ /* 0x000fe40000004100 */
[----:B------:R-:W-:Y:S01]  /*4f60*/  FMUL R14, R31, R2 ;  /* 0x000000021f0e7220 */ /* 0x000fe20000400000 */
[-C--:B------:R-:W-:Y:S01]  /*4f70*/  FFMA R28, R13, R0.reuse, R28 ;  /* 0x000000000d1c7223 */ /* 0x080fe2000000001c */
[----:B------:R-:W-:Y:S01]  /*4f80*/  FFMA R27, R15, R0, R12 ;  /* 0x000000000f1b7223 */ /* 0x000fe2000000000c */
[----:B---3--:R-:W-:-:S02]  /*4f90*/  HADD2.F32 R13, -RZ, R8.H0_H0 ;  /* 0x20000008ff0d7230 */ /* 0x008fc40000004100 */
[-C--:B------:R-:W-:Y:S01]  /*4fa0*/  FFMA R30, R17, R0.reuse, R30 ;  /* 0x00000000111e7223 */ /* 0x080fe2000000001e */
[----:B------:R-:W-:Y:S02]  /*4fb0*/  HADD2.F32 R15, -RZ, R8.H1_H1 ;  /* 0x30000008ff0f7230 */ /* 0x000fe40000004100 */
[----:B------:R-:W-:Y:S01]  /*4fc0*/  FFMA R29, R19, R0, R14 ;  /* 0x00000000131d7223 */ /* 0x000fe2000000000e */
[-C--:B------:R-:W-:Y:S01]  /*4fd0*/  FMUL R32, R32, R2.reuse ;  /* 0x0000000220207220 */ /* 0x080fe20000400000 */
[-C--:B------:R-:W-:Y:S01]  /*4fe0*/  FMUL R12, R33, R2.reuse ;  /* 0x00000002210c7220 */ /* 0x080fe20000400000 */
[--C-:B------:R-:W-:Y:S02]  /*4ff0*/  HADD2.F32 R17, -RZ, R9.reuse.H0_H0 ;  /* 0x20000009ff117230 */ /* 0x100fe40000004100 */
[-C--:B------:R-:W-:Y:S01]  /*5000*/  FMUL R34, R34, R2.reuse ;  /* 0x0000000222227220 */ /* 0x080fe20000400000 */
[----:B------:R-:W-:Y:S02]  /*5010*/  HADD2.F32 R19, -RZ, R9.H1_H1 ;  /* 0x30000009ff137230 */ /* 0x000fe40000004100 */
[----:B------:R-:W-:Y:S01]  /*5020*/  FMUL R14, R35, R2 ;  /* 0x00000002230e7220 */ /* 0x000fe20000400000 */
[-C--:B------:R-:W-:Y:S01]  /*5030*/  FFMA R32, R13, R0.reuse, R32 ;  /* 0x000000000d207223 */ /* 0x080fe20000000020 */
[----:B------:R-:W-:Y:S01]  /*5040*/  FFMA R31, R15, R0, R12 ;  /* 0x000000000f1f7223 */ /* 0x000fe2000000000c */
[----:B------:R-:W-:-:S02]  /*5050*/  HADD2.F32 R13, -RZ, R10.H0_H0 ;  /* 0x2000000aff0d7230 */ /* 0x000fc40000004100 */
        /* <DEDUP_REMOVED lines=10> */
[-C--:B------:R-:W-:Y:S01]  /*5100*/  FFMA R12, R15, R0.reuse, R12 ;  /* 0x000000000f0c7223 */ /* 0x080fe2000000000c */
[-C--:B------:R-:W-:Y:S01]  /*5110*/  FFMA R17, R17, R0.reuse, R38 ;  /* 0x0000000011117223 */ /* 0x080fe20000000026 */
[----:B------:R-:W-:Y:S01]  /*5120*/  FFMA R14, R19, R0, R14 ;  /* 0x00000000130e7223 */ /* 0x000fe2000000000e */
[----:B------:R-:W-:Y:S01]  /*5130*/  F2FP.F16.F32.PACK_AB R25, R25, R26 ;  /* 0x0000001a1919723e */ /* 0x000fe200000000ff */
[----:B------:R-:W-:Y:S05]  /*5140*/  WARPSYNC.ALL ;  /* 0x0000000000007948 */ /* 0x000fea0003800000 */
[----:B------:R-:W-:Y:S01]  /*5150*/  F2FP.F16.F32.PACK_AB R33, R33, R34 ;  /* 0x000000222121723e */ /* 0x000fe200000000ff */
[----:B------:R-:W-:Y:S01]  /*5160*/  BSSY B0, `(.L_x_66) ;  /* 0x000001a000007945 */ /* 0x000fe20003800000 */
[----:B------:R-:W-:-:S02]  /*5170*/  F2FP.F16.F32.PACK_AB R26, R27, R28 ;  /* 0x0000001c1b1a723e */ /* 0x000fc400000000ff */
[----:B------:R-:W-:Y:S02]  /*5180*/  F2FP.F16.F32.PACK_AB R34, R12, R13 ;  /* 0x0000000d0c22723e */ /* 0x000fe400000000ff */
[----:B------:R-:W-:Y:S02]  /*5190*/  F2FP.F16.F32.PACK_AB R24, R21, R24 ;  /* 0x000000181518723e */ /* 0x000fe400000000ff */
[----:B------:R-:W-:Y:S02]  /*51a0*/  F2FP.F16.F32.PACK_AB R27, R29, R30 ;  /* 0x0000001e1d1b723e */ /* 0x000fe400000000ff */
[----:B------:R-:W-:Y:S02]  /*51b0*/  LEA R12, R89, UR43, 0x1 ;  /* 0x0000002b590c7c11 */ /* 0x000fe4000f8e08ff */
[----:B------:R-:W-:Y:S02]  /*51c0*/  F2FP.F16.F32.PACK_AB R32, R31, R32 ;  /* 0x000000201f20723e */ /* 0x000fe400000000ff */
[----:B------:R-:W-:Y:S01]  /*51d0*/  F2FP.F16.F32.PACK_AB R35, R14, R17 ;  /* 0x000000110e23723e */ /* 0x000fe200000000ff */
[----:B------:R1:W-:Y:S04]  /*51e0*/  STSM.16.MT88.4 [R12+0x30000], R24 ;  /* 0x030000180c007844 */ /* 0x0003e80000004200 */
[----:B------:R1:W-:Y:S01]  /*51f0*/  STSM.16.MT88.4 [R12+0x30800], R32 ;  /* 0x030800200c007844 */ /* 0x0003e20000004200 */
[----:B------:R-:W-:Y:S01]  /*5200*/  @!PT LDS RZ, [RZ] ;  /* 0x00000000fffff984 */ /* 0x000fe20000000800 */
[----:B------:R-:W-:Y:S01]  /*5210*/  @!PT LDS RZ, [RZ] ;  /* 0x00000000fffff984 */ /* 0x000fe20000000800 */
[----:B------:R-:W-:Y:S01]  /*5220*/  @!PT LDS RZ, [RZ] ;  /* 0x00000000fffff984 */ /* 0x000fe20000000800 */
[----:B------:R-:W-:Y:S01]  /*5230*/  @!PT LDS RZ, [RZ] ;  /* 0x00000000fffff984 */ /* 0x000fe20000000800 */
[----:B------:R2:W-:Y:S06]  /*5240*/  MEMBAR.ALL.CTA ;  /* 0x0000000000007992 */ /* 0x0005ec0000008000 */
[----:B--2---:R-:W2:Y:S02]  /*5250*/  FENCE.VIEW.ASYNC.S ;  /* 0x00000000000073c6 */ /* 0x004ea40000000000 */
[----:B--2---:R-:W-:Y:S06]  /*5260*/  BAR.SYNC.DEFER_BLOCKING 0x1, 0x100 ;  /* 0x0044000000007b1d */ /* 0x004fec0000010000 */
[----:B------:R-:W-:Y:S05]  /*5270*/  @!P0 BRA `(.L_x_67) ;  /* 0x0000000000208947 */ /* 0x000fea0003800000 */
[----:B------:R-:W-:Y:S02]  /*5280*/  UIADD3 UR44, UR43, 0x30000, URZ ;  /* 0x000300002b2c7890 */ /* 0x000fe4000fffe03f */
[----:B------:R-:W-:Y:S02]  /*5290*/  UIADD3 UR5, UR45, 0x40, URZ ;  /* 0x000000402d057890 */ /* 0x000fe4000fffe03f */
[----:B------:R-:W-:Y:S01]  /*52a0*/  UIADD3 UR4, UR43, 0x31000, URZ ;  /* 0x000310002b047890 */ /* 0x000fe2000fffe03f */
[----:B------:R-:W-:-:S04]  /*52b0*/  UMOV UR6, UR46 ;  /* 0x0000002e00067c82 */ /* 0x000fc80008000000 */
[----:B------:R2:W-:Y:S04]  /*52c0*/  UTMASTG.2D [UR44], [UR60] ;  /* 0x0000002c3c0073b5 */ /* 0x0005e80008008000 */
[----:B------:R2:W-:Y:S01]  /*52d0*/  UTMASTG.2D [UR4], [UR60] ;  /* 0x000000043c0073b5 */ /* 0x0005e20008008000 */
[----:B------:R0:W-:Y:S01]  /*52e0*/  UTMACMDFLUSH ;  /* 0x00000000000079b7 */ /* 0x0001e20000000000 */
[----:B--2---:R-:W-:-:S04]  /*52f0*/  DEPBAR.LE SB0, 0x1 ;  /* 0x000080400000791a */ /* 0x004fc80000000000 */
.L_x_67:
[----:B------:R-:W-:Y:S05]  /*5300*/  BSYNC B0 ;  /* 0x0000000000007941 */ /* 0x000fea0003800000 */
.L_x_66:
[----:B------:R-:W-:Y:S01]  /*5310*/  BAR.SYNC.DEFER_BLOCKING 0x1, 0x100 ;  /* 0x0044000000007b1d */ /* 0x000fe20000010000 */
[----:B------:R-:W-:-:S13]  /*5320*/  ISETP.NE.AND P3, PT, RZ, UR36, PT ;  /* 0x00000024ff007c0c */ /* 0x000fda000bf65270 */
[----:B------:R-:W-:Y:S05]  /*5330*/  @!P3 BRA `(.L_x_68) ;  /* 0x000000000024b947 */ /* 0x000fea0003800000 */
[----:B------:R-:W-:Y:S05]  /*5340*/  @!P1 BRA `(.L_x_69) ;  /* 0x0000000000049947 */ /* 0x000fea0003800000 */
[----:B------:R-:W-:Y:S01]  /*5350*/  BPT.TRAP 0x1 ;  /* 0x000000040000795c */ /* 0x000fe20000300000 */
.L_x_69:
[----:B------:R-:W-:Y:S02]  /*5360*/  ULEA UR4, UR55, UR43, 0x3 ;  /* 0x0000002b37047291 */ /* 0x000fe4000f8e183f */
[----:B------:R-:W-:Y:S02]  /*5370*/  UIADD3 UR55, UR55, 0x1, URZ ;  /* 0x0000000137377890 */ /* 0x000fe4000fffe03f */
[----:B------:R-:W-:Y:S02]  /*5380*/  UIADD3 UR4, UR4, 0x38560, URZ ;  /* 0x0003856004047890 */ /* 0x000fe4000fffe03f */
[----:B------:R-:W-:Y:S02]  /*5390*/  UISETP.NE.AND UP0, UPT, UR55, 0x4, UPT ;  /* 0x000000043700788c */ /* 0x000fe4000bf05270 */
[----:B------:R-:W-:Y:S02]  /*53a0*/  UPRMT UR4, UR42, 0x654, UR4 ;  /* 0x000006542a047896 */ /* 0x000fe40008000004 */
[----:B------:R-:W-:-:S07]  /*53b0*/  USEL UR55, UR55, URZ, UP0 ;  /* 0x0000003f37377287 */ /* 0x000fce0008000000 */
[----:B------:R-:W-:Y:S05]  /*53c0*/  SYNCS.ARRIVE.TRANS64.RED.A1T0 RZ, [UR4], RZ ;  /* 0x000000ffffff79a7 */ /* 0x000fea0008100404 */
.L_x_68:
[----:B------:R-:W-:Y:S05]  /*53d0*/  @!P1 BRA `(.L_x_70) ;  /* 0x0000000000049947 */ /* 0x000fea0003800000 */
[----:B------:R-:W-:Y:S01]  /*53e0*/  BPT.TRAP 0x1 ;  /* 0x000000040000795c */ /* 0x000fe20000300000 */
.L_x_70:
[----:B------:R-:W2:Y:S01]  /*53f0*/  SYNCS.PHASECHK.TRANS64.TRYWAIT P3, [UR43+0x38548], R3 ;  /* 0x03854803ff0075a7 */ /* 0x000ea2000806016b */
[----:B------:R-:W-:Y:S04]  /*5400*/  BSSY B0, `(.L_x_71) ;  /* 0x0000002000007945 */ /* 0x000fe80003800000 */
[----:B--2---:R-:W-:Y:S05]  /*5410*/  @!P3 BRA `(.L_x_72) ;  /* 0x0000007400a0b947 */ /* 0x004fea0003800000 */
.L_x_238:
[----:B------:R-:W-:Y:S05]  /*5420*/  BSYNC B0 ;  /* 0x0000000000007941 */ /* 0x000fea0003800000 */
.L_x_71:
[----:B------:R-:W-:Y:S05]  /*5430*/  @P2 WARPSYNC.ALL ;  /* 0x0000000000002948 */ /* 0x000fea0003800000 */
[----:B------:R-:W2:Y:S01]  /*5440*/  @P2 LDSM.16.MT88.4 R4, [R12+0x32000] ;  /* 0x032000000c04283b */ /* 0x000ea20000004200 */
[-C--:B------:R-:W-:Y:S01]  /*5450*/  FMUL R13, R40, R2.reuse ;  /* 0x00000002280d7220 */ /* 0x080fe20000400000 */
[-C--:B------:R-:W-:Y:S01]  /*5460*/  FMUL R41, R41, R2.reuse ;  /* 0x0000000229297220 */ /* 0x080fe20000400000 */
[-C--:B------:R-:W-:Y:S01]  /*5470*/  FMUL R15, R42, R2.reuse ;  /* 0x000000022a0f7220 */ /* 0x080fe20000400000 */
[----:B------:R-:W3:Y:S01]  /*5480*/  @P2 LDSM.16.MT88.4 R8, [R12+0x32800] ;  /* 0x032800000c08283b */ /* 0x000ee20000004200 */
[-C--:B------:R-:W-:Y:S01]  /*5490*/  FMUL R43, R43, R2.reuse ;  /* 0x000000022b2b7220 */ /* 0x080fe20000400000 */
[-C--:B------:R-:W-:Y:S01]  /*54a0*/  FMUL R17, R44, R2.reuse ;  /* 0x000000022c117220 */ /* 0x080fe20000400000 */
[-C--:B------:R-:W-:Y:S01]  /*54b0*/  FMUL R45, R45, R2.reuse ;  /* 0x000000022d2d7220 */ /* 0x080fe20000400000 */
[-C--:B------:R-:W-:Y:S01]  /*54c0*/  FMUL R19, R46, R2.reuse ;  /* 0x000000022e137220 */ /* 0x080fe20000400000 */
[-C--:B------:R-:W-:Y:S01]  /*54d0*/  FMUL R47, R47, R2.reuse ;  /* 0x000000022f2f7220 */ /* 0x080fe20000400000 */
[-C--:B------:R-:W-:Y:S01]  /*54e0*/  FMUL R21, R48, R2.reuse ;  /* 0x0000000230157220 */ /* 0x080fe20000400000 */
[-C--:B------:R-:W-:Y:S01]  /*54f0*/  FMUL R49, R49, R2.reuse ;  /* 0x0000000231317220 */ /* 0x080fe20000400000 */
[-C--:B-1----:R-:W-:Y:S01]  /*5500*/  FMUL R25, R50, R2.reuse ;  /* 0x0000000232197220 */ /* 0x082fe20000400000 */
[-C--:B------:R-:W-:Y:S01]  /*5510*/  FMUL R51, R51, R2.reuse ;  /* 0x0000000233337220 */ /* 0x080fe20000400000 */
[-C--:B------:R-:W-:Y:S01]  /*5520*/  FMUL R27, R52, R2.reuse ;  /* 0x00000002341b7220 */ /* 0x080fe20000400000 */
[-C--:B------:R-:W-:Y:S01]  /*5530*/  FMUL R53, R53, R2.reuse ;  /* 0x0000000235357220 */ /* 0x080fe20000400000 */
[-C--:B------:R-:W-:Y:S01]  /*5540*/  FMUL R29, R54, R2.reuse ;  /* 0x00000002361d7220 */ /* 0x080fe20000400000 */
[----:B------:R-:W-:Y:S01]  /*5550*/  FMUL R55, R55, R2 ;  /* 0x0000000237377220 */ /* 0x000fe20000400000 */
[----:B------:R-:W-:Y:S05]  /*5560*/  WARPSYNC.ALL ;  /* 0x0000000000007948 */ /* 0x000fea0003800000 */
[----:B------:R-:W-:Y:S01]  /*5570*/  BSSY B0, `(.L_x_73) ;  /* 0x000003d000007945 */ /* 0x000fe20003800000 */
[----:B--2---:R-:W-:-:S02]  /*5580*/  HADD2.F32 R14, -RZ, R4.H0_H0 ;  /* 0x20000004ff0e7230 */ /* 0x004fc40000004100 */
[----:B------:R-:W-:Y:S02]  /*5590*/  HADD2.F32 R16, -RZ, R4.H1_H1 ;  /* 0x30000004ff107230 */ /* 0x000fe40000004100 */
[--C-:B------:R-:W-:Y:S02]  /*55a0*/  HADD2.F32 R18, -RZ, R5.reuse.H0_H0 ;  /* 0x20000005ff127230 */ /* 0x100fe40000004100 */
[-C--:B------:R-:W-:Y:S01]  /*55b0*/  FFMA R13, R14, R0.reuse, R13 ;  /* 0x000000000e0d7223 */ /* 0x080fe2000000000d */
[----:B------:R-:W-:Y:S02]  /*55c0*/  HADD2.F32 R20, -RZ, R5.H1_H1 ;  /* 0x30000005ff147230 */ /* 0x000fe40000004100 */
[-C--:B------:R-:W-:Y:S01]  /*55d0*/  FFMA R14, R16, R0.reuse, R41 ;  /* 0x00000000100e7223 */ /* 0x080fe20000000029 */
[----:B------:R-:W-:Y:S02]  /*55e0*/  HADD2.F32 R24, -RZ, R7.H0_H0 ;  /* 0x20000007ff187230 */ /* 0x000fe40000004100 */
[----:B------:R-:W-:Y:S01]  /*55f0*/  FFMA R15, R18, R0, R15 ;  /* 0x00000000120f7223 */ /* 0x000fe2000000000f */
[----:B------:R-:W-:-:S02]  /*5600*/  HADD2.F32 R18, -RZ, R6.H0_H0 ;  /* 0x20000006ff127230 */ /* 0x000fc40000004100 */
[-C--:B------:R-:W-:Y:S01]  /*5610*/  FFMA R16, R20, R0.reuse, R43 ;  /* 0x0000000014107223 */ /* 0x080fe2000000002b */
[----:B------:R-:W-:Y:S02]  /*5620*/  HADD2.F32 R20, -RZ, R6.H1_H1 ;  /* 0x30000006ff147230 */ /* 0x000fe40000004100 */
[-C--:B------:R-:W-:Y:S01]  /*5630*/  FFMA R19, R24, R0.reuse, R19 ;  /* 0x0000000018137223 */ /* 0x080fe20000000013 */
[----:B------:R-:W-:Y:S02]  /*5640*/  HADD2.F32 R26, -RZ, R7.H1_H1 ;  /* 0x30000007ff1a7230 */ /* 0x000fe40000004100 */
[-C--:B------:R-:W-:Y:S01]  /*5650*/  FFMA R17, R18, R0.reuse, R17 ;  /* 0x0000000012117223 */ /* 0x080fe20000000011 */
[----:B---3--:R-:W-:Y:S02]  /*5660*/  HADD2.F32 R24, -RZ, R8.H0_H0 ;  /* 0x20000008ff187230 */ /* 0x008fe40000004100 */
[----:B------:R-:W-:Y:S01]  /*5670*/  FFMA R18, R20, R0, R45 ;  /* 0x0000000014127223 */ /* 0x000fe2000000002d */
[----:B------:R-:W-:-:S02]  /*5680*/  HADD2.F32 R28, -RZ, R9.H0_H0 ;  /* 0x20000009ff1c7230 */ /* 0x000fc40000004100 */
[-C--:B------:R-:W-:Y:S01]  /*5690*/  FFMA R20, R26, R0.reuse, R47 ;  /* 0x000000001a147223 */ /* 0x080fe2000000002f */
[----:B------:R-:W-:Y:S02]  /*56a0*/  HADD2.F32 R26, -RZ, R8.H1_H1 ;  /* 0x30000008ff1a7230 */ /* 0x000fe40000004100 */
        /* <DEDUP_REMOVED lines=11> */
[----:B------:R-:W-:Y:S01]  /*5760*/  F2FP.F16.F32.PACK_AB R25, R26, R25 ;  /* 0x000000191a19723e */ /* 0x000fe200000000ff */
[-C--:B------:R-:W-:Y:S01]  /*5770*/  FFMA R28, R30, R0.reuse, R53 ;  /* 0x000000001e1c7223 */ /* 0x080fe20000000035 */
[----:B------:R-:W-:Y:S01]  /*5780*/  F2FP.F16.F32.PACK_AB R32, R14, R13 ;  /* 0x0000000d0e20723e */ /* 0x000fe200000000ff */
[----:B------:R-:W-:Y:S01]  /*5790*/  FFMA R30, R34, R0, R55 ;  /* 0x00000000221e7223 */ /* 0x000fe20000000037 */
[----:B------:R-:W-:-:S02]  /*57a0*/  F2FP.F16.F32.PACK_AB R33, R16, R15 ;  /* 0x0000000f1021723e */ /* 0x000fc400000000ff */
[----:B------:R-:W-:Y:S02]  /*57b0*/  F2FP.F16.F32.PACK_AB R34, R18, R17 ;  /* 0x000000111222723e */ /* 0x000fe400000000ff */
[----:B------:R-:W-:Y:S02]  /*57c0*/  F2FP.F16.F32.PACK_AB R35, R20, R19 ;  /* 0x000000131423723e */ /* 0x000fe400000000ff */
[----:B------:R-:W-:Y:S02]  /*57d0*/  F2FP.F16.F32.PACK_AB R26, R28, R27 ;  /* 0x0000001b1c1a723e */ /* 0x000fe400000000ff */
[----:B------:R-:W-:Y:S01]  /*57e0*/  F2FP.F16.F32.PACK_AB R24, R24, R21 ;  /* 0x000000151818723e */ /* 0x000fe200000000ff */
[----:B------:R1:W-:Y:S01]  /*57f0*/  STSM.16.MT88.4 [R12+0x32000], R32 ;  /* 0x032000200c007844 */ /* 0x0003e20000004200 */
[----:B------:R-:W-:-:S05]  /*5800*/  F2FP.F16.F32.PACK_AB R27, R30, R29 ;  /* 0x0000001d1e1b723e */ /* 0x000fca00000000ff */
        /* <DEDUP_REMOVED lines=11> */
[----:B------:R-:W-:Y:S02]  /*58c0*/  UIADD3 UR9, UR45, 0x40, URZ ;  /* 0x000000402d097890 */ /* 0x000fe4000fffe03f */
[----:B------:R-:W-:Y:S01]  /*58d0*/  UIADD3 UR8, UR43, 0x33000, URZ ;  /* 0x000330002b087890 */ /* 0x000fe2000fffe03f */
[----:B------:R-:W-:Y:S01]  /*58e0*/  UMOV UR5, UR45 ;  /* 0x0000002d00057c82 */ /* 0x000fe20008000000 */
[----:B------:R-:W-:-:S03]  /*58f0*/  UMOV UR10, UR6 ;  /* 0x00000006000a7c82 */ /* 0x000fc60008000000 */
[----:B------:R2:W-:Y:S04]  /*5900*/  UTMASTG.2D [UR4], [UR60] ;  /* 0x000000043c0073b5 */ /* 0x0005e80008008000 */
[----:B------:R2:W-:Y:S01]  /*5910*/  UTMASTG.2D [UR8], [UR60] ;  /* 0x000000083c0073b5 */ /* 0x0005e20008008000 */
[----:B------:R0:W-:Y:S01]  /*5920*/  UTMACMDFLUSH ;  /* 0x00000000000079b7 */ /* 0x0001e20000000000 */
[----:B--2---:R-:W-:-:S04]  /*5930*/  DEPBAR.LE SB0, 0x1 ;  /* 0x000080400000791a */ /* 0x004fc80000000000 */
.L_x_74:
[----:B------:R-:W-:Y:S05]  /*5940*/  BSYNC B0 ;  /* 0x0000000000007941 */ /* 0x000fea0003800000 */
.L_x_73:
[----:B------:R-:W-:Y:S06]  /*5950*/  BAR.SYNC.DEFER_BLOCKING 0x1, 0x100 ;  /* 0x0044000000007b1d */ /* 0x000fec0000010000 */
[----:B------:R-:W-:Y:S05]  /*5960*/  @!P1 BRA `(.L_x_75) ;  /* 0x0000000000049947 */ /* 0x000fea0003800000 */
[----:B------:R-:W-:Y:S01]  /*5970*/  BPT.TRAP 0x1 ;  /* 0x000000040000795c */ /* 0x000fe20000300000 */
.L_x_75:
[----:B------:R-:W-:-:S04]  /*5980*/  ULEA UR4, UR55, UR43, 0x3 ;  /* 0x0000002b37047291 */ /* 0x000fc8000f8e183f */
[----:B------:R-:W-:-:S04]  /*5990*/  UIADD3 UR4, UR4, 0x38560, URZ ;  /* 0x0003856004047890 */ /* 0x000fc8000fffe03f */
[----:B------:R-:W-:-:S09]  /*59a0*/  UPRMT UR4, UR42, 0x654, UR4 ;  /* 0x000006542a047896 */ /* 0x000fd20008000004 */
[----:B------:R-:W-:Y:S01]  /*59b0*/  SYNCS.ARRIVE.TRANS64.RED.A1T0 RZ, [UR4], RZ ;  /* 0x000000ffffff79a7 */ /* 0x000fe20008100404 */
[----:B------:R-:W-:Y:S05]  /*59c0*/  @!P1 BRA `(.L_x_76) ;  /* 0x0000000000049947 */ /* 0x000fea0003800000 */
[----:B------:R-:W-:Y:S01]  /*59d0*/  BPT.TRAP 0x1 ;  /* 0x000000040000795c */ /* 0x000fe20000300000 */
.L_x_76:
[----:B------:R-:W2:Y:S01]  /*59e0*/  SYNCS.PHASECHK.TRANS64.TRYWAIT P3, [UR43+0x38550], R3 ;  /* 0x03855003ff0075a7 */ /* 0x000ea2000806016b */
[----:B------:R-:W-:Y:S04]  /*59f0*/  BSSY B0, `(.L_x_77) ;  /* 0x0000002000007945 */ /* 0x000fe80003800000 */
[----:B--2---:R-:W-:Y:S05]  /*5a00*/  @!P3 BRA `(.L_x_78) ;  /* 0x00000070003cb947 */ /* 0x004fea0003800000 */
.L_x_239:
[----:B------:R-:W-:Y:S05]  /*5a10*/  BSYNC B0 ;  /* 0x0000000000007941 */ /* 0x000fea0003800000 */
.L_x_77:
        /* <DEDUP_REMOVED lines=81> */
.L_x_80:
[----:B------:R-:W-:Y:S05]  /*5f30*/  BSYNC B0 ;  /* 0x0000000000007941 */ /* 0x000fea0003800000 */
.L_x_79:
[----:B------:R-:W-:Y:S06]  /*5f40*/  BAR.SYNC.DEFER_BLOCKING 0x1, 0x100 ;  /* 0x0044000000007b1d */ /* 0x000fec0000010000 */
[----:B------:R-:W-:Y:S05]  /*5f50*/  @!P1 BRA `(.L_x_81) ;  /* 0x0000000000049947 */ /* 0x000fea0003800000 */
[----:B------:R-:W-:Y:S01]  /*5f60*/  BPT.TRAP 0x1 ;  /* 0x000000040000795c */ /* 0x000fe20000300000 */
.L_x_81:
[----:B------:R-:W-:-:S04]  /*5f70*/  UIADD3 UR55, UR55, 0x1, URZ ;  /* 0x0000000137377890 */ /* 0x000fc8000fffe03f */
[----:B------:R-:W-:-:S04]  /*5f80*/  UISETP.NE.AND UP0, UPT, UR55, 0x4, UPT ;  /* 0x000000043700788c */ /* 0x000fc8000bf05270 */
[----:B------:R-:W-:-:S04]  /*5f90*/  USEL UR55, UR55, URZ, UP0 ;  /* 0x0000003f37377287 */ /* 0x000fc80008000000 */
[----:B------:R-:W-:-:S04]  /*5fa0*/  ULEA UR4, UR55, UR43, 0x3 ;  /* 0x0000002b37047291 */ /* 0x000fc8000f8e183f */
[----:B------:R-:W-:-:S04]  /*5fb0*/  UIADD3 UR4, UR4, 0x38560, URZ ;  /* 0x0003856004047890 */ /* 0x000fc8000fffe03f */
[----:B------:R-:W-:-:S09]  /*5fc0*/  UPRMT UR4, UR42, 0x654, UR4 ;  /* 0x000006542a047896 */ /* 0x000fd20008000004 */
[----:B------:R-:W-:Y:S01]  /*5fd0*/  SYNCS.ARRIVE.TRANS64.RED.A1T0 RZ, [UR4], RZ ;  /* 0x000000ffffff79a7 */ /* 0x000fe20008100404 */
[----:B------:R-:W-:Y:S05]  /*5fe0*/  @!P1 BRA `(.L_x_82) ;  /* 0x0000000000049947 */ /* 0x000fea0003800000 */
[----:B------:R-:W-:Y:S01]  /*5ff0*/  BPT.TRAP 0x1 ;  /* 0x000000040000795c */ /* 0x000fe20000300000 */
.L_x_82:
[----:B------:R-:W2:Y:S01]  /*6000*/  SYNCS.PHASECHK.TRANS64.TRYWAIT P3, [UR43+0x38558], R3 ;  /* 0x03855803ff0075a7 */ /* 0x000ea2000806016b */
[----:B------:R-:W-:Y:S04]  /*6010*/  BSSY B0, `(.L_x_83) ;  /* 0x0000002000007945 */ /* 0x000fe80003800000 */
[----:B--2---:R-:W-:Y:S05]  /*6020*/  @!P3 BRA `(.L_x_84) ;  /* 0x0000006800ccb947 */ /* 0x004fea0003800000 */
.L_x_240:
[----:B------:R-:W-:Y:S05]  /*6030*/  BSYNC B0 ;  /* 0x0000000000007941 */ /* 0x000fea0003800000 */
.L_x_83:
[----:B------:R-:W-:Y:S05]  /*6040*/  @P2 WARPSYNC.ALL ;  /* 0x0000000000002948 */ /* 0x000fea0003800000 */
[----:B------:R-:W3:Y:S01]  /*6050*/  @P2 LDSM.16.MT88.4 R4, [R12+0x36000] ;  /* 0x036000000c04283b */ /* 0x000ee20000004200 */
[-C--:B------:R-:W-:Y:S01]  /*6060*/  FMUL R80, R80, R2.reuse ;  /* 0x0000000250507220 */ /* 0x080fe20000400000 */
[-C--:B-1----:R-:W-:Y:S01]  /*6070*/  FMUL R24, R81, R2.reuse ;  /* 0x0000000251187220 */ /* 0x082fe20000400000 */
[-C--:B------:R-:W-:Y:S01]  /*6080*/  FMUL R72, R72, R2.reuse ;  /* 0x0000000248487220 */ /* 0x080fe20000400000 */
[----:B------:R-:W1:Y:S01]  /*6090*/  @P2 LDSM.16.MT88.4 R8, [R12+0x36800] ;  /* 0x036800000c08283b */ /* 0x000e620000004200 */
[-C--:B--2---:R-:W-:Y:S01]  /*60a0*/  FMUL R14, R73, R2.reuse ;  /* 0x00000002490e7220 */ /* 0x084fe20000400000 */
[-C--:B------:R-:W-:Y:S01]  /*60b0*/  FMUL R74, R74, R2.reuse ;  /* 0x000000024a4a7220 */ /* 0x080fe20000400000 */
        /* <DEDUP_REMOVED lines=10> */
[----:B------:R-:W-:Y:S01]  /*6160*/  FMUL R2, R87, R2 ;  /* 0x0000000257027220 */ /* 0x000fe20000400000 */
[----:B------:R-:W-:Y:S05]  /*6170*/  WARPSYNC.ALL ;  /* 0x0000000000007948 */ /* 0x000fea0003800000 */
[----:B------:R-:W-:Y:S01]  /*6180*/  BSSY B0, `(.L_x_85) ;  /* 0x000003c000007945 */ /* 0x000fe20003800000 */
[----:B---3--:R-:W-:-:S02]  /*6190*/  HADD2.F32 R15, -RZ, R5.H0_H0 ;  /* 0x20000005ff0f7230 */ /* 0x008fc40000004100 */
[----:B------:R-:W-:Y:S02]  /*61a0*/  HADD2.F32 R21, -RZ, R7.H0_H0 ;  /* 0x20000007ff157230 */ /* 0x000fe40000004100 */
[--C-:B-1----:R-:W-:Y:S02]  /*61b0*/  HADD2.F32 R25, -RZ, R8.reuse.H0_H0 ;  /* 0x20000008ff197230 */ /* 0x102fe40000004100 */
        /* <DEDUP_REMOVED lines=11> */
[--C-:B------:R-:W-:Y:S02]  /*6270*/  HADD2.F32 R17, -RZ, R6.reuse.H0_H0 ;  /* 0x20000006ff117230 */ /* 0x100fe40000004100 */
[----:B------:R-:W-:Y:S01]  /*6280*/  FFMA R14, R13, R0, R14 ;  /* 0x000000000d0e7223 */ /* 0x000fe2000000000e */
[----:B------:R-:W-:-:S02]  /*6290*/  HADD2.F32 R19, -RZ, R6.H1_H1 ;  /* 0x30000006ff137230 */ /* 0x000fc40000004100 */
        /* <DEDUP_REMOVED lines=40> */
[----:B------:R2:W-:Y:S02]  /*6520*/  UTMASTG.2D [UR8], [UR60] ;  /* 0x000000083c0073b5 */ /* 0x0005e40008008000 */
[----:B--2---:R0:W-:Y:S02]  /*6530*/  UTMACMDFLUSH ;  /* 0x00000000000079b7 */ /* 0x0041e40000000000 */
.L_x_86:
[----:B------:R-:W-:Y:S05]  /*6540*/  BSYNC B0 ;  /* 0x0000000000007941 */ /* 0x000fea0003800000 */
.L_x_85:
[----:B------:R-:W-:Y:S04]  /*6550*/  BSSY B0, `(.L_x_87) ;  /* 0x0000003000007945 */ /* 0x000fe80003800000 */
[----:B------:R-:W-:Y:S05]  /*6560*/  @!P0 BRA `(.L_x_88) ;  /* 0x0000000000048947 */ /* 0x000fea0003800000 */
[----:B------:R-:W-:-:S04]  /*6570*/  DEPBAR.LE SB0, 0x1 ;  /* 0x000080400000791a */ /* 0x000fc80000000000 */
.L_x_88:
[----:B------:R-:W-:Y:S05]  /*6580*/  BSYNC B0 ;  /* 0x0000000000007941 */ /* 0x000fea0003800000 */
.L_x_87:
[----:B------:R-:W-:Y:S06]  /*6590*/  BAR.SYNC.DEFER_BLOCKING 0x1, 0x100 ;  /* 0x0044000000007b1d */ /* 0x000fec0000010000 */
[----:B------:R-:W-:Y:S05]  /*65a0*/  @!P1 BRA `(.L_x_89) ;  /* 0x0000000000049947 */ /* 0x000fea0003800000 */
[----:B------:R-:W-:Y:S01]  /*65b0*/  BPT.TRAP 0x1 ;  /* 0x000000040000795c */ /* 0x000fe20000300000 */
.L_x_89:
[----:B------:R-:W-:Y:S02]  /*65c0*/  UIADD3 UR4, UR55, 0x1, URZ ;  /* 0x0000000137047890 */ /* 0x000fe4000fffe03f */
[----:B------:R-:W-:Y:S02]  /*65d0*/  UISETP.NE.AND UP1, UPT, UR47, 0x3, UPT ;  /* 0x000000032f00788c */ /* 0x000fe4000bf25270 */
[----:B------:R-:W-:-:S04]  /*65e0*/  UISETP.NE.AND UP0, UPT, UR4, 0x4, UPT ;  /* 0x000000040400788c */ /* 0x000fc8000bf05270 */
[----:B------:R-:W-:Y:S01]  /*65f0*/  USEL UR4, UR4, URZ, UP0 ;  /* 0x0000003f04047287 */ /* 0x000fe20008000000 */
[----:B------:R-:W-:-:S03]  /*6600*/  PLOP3.LUT P2, PT, PT, PT, UP1, 0x80, 0x0 ;  /* 0x000000000000781c */ /* 0x000fc60003f4f018 */
[----:B------:R-:W-:Y:S02]  /*6610*/  ULEA UR5, UR4, UR43, 0x3 ;  /* 0x0000002b04057291 */ /* 0x000fe4000f8e183f */
[----:B------:R-:W-:Y:S02]  /*6620*/  UIADD3 UR4, UR4, 0x1, URZ ;  /* 0x0000000104047890 */ /* 0x000fe4000fffe03f */
[----:B------:R-:W-:Y:S02]  /*6630*/  UIADD3 UR5, UR5, 0x38560, URZ ;  /* 0x0003856005057890 */ /* 0x000fe4000fffe03f */
[----:B------:R-:W-:Y:S02]  /*6640*/  UISETP.NE.AND UP0, UPT, UR4, 0x4, UPT ;  /* 0x000000040400788c */ /* 0x000fe4000bf05270 */
[----:B------:R-:W-:Y:S02]  /*6650*/  UPRMT UR5, UR42, 0x654, UR5 ;  /* 0x000006542a057896 */ /* 0x000fe40008000005 */
[----:B------:R-:W-:-:S07]  /*6660*/  USEL UR55, UR4, URZ, UP0 ;  /* 0x0000003f04377287 */ /* 0x000fce0008000000 */
[----:B------:R-:W-:Y:S01]  /*6670*/  SYNCS.ARRIVE.TRANS64.RED.A1T0 RZ, [UR5], RZ ;  /* 0x000000ffffff79a7 */ /* 0x000fe20008100405 */
[----:B------:R-:W-:Y:S05]  /*6680*/  @!P2 BRA `(.L_x_90) ;  /* 0x000000000004a947 */ /* 0x000fea0003800000 */
[----:B------:R-:W-:Y:S01]  /*6690*/  BPT.TRAP 0x1 ;  /* 0x000000040000795c */ /* 0x000fe20000300000 */
.L_x_90:
[----:B------:R-:W-:Y:S01]  /*66a0*/  ULEA UR4, UR38, UR43, 0x3 ;  /* 0x0000002b26047291 */ /* 0x000fe2000f8e183f */
[----:B------:R-:W-:-:S08]  /*66b0*/  SHF.L.U32 R0, R93, 0x1f, RZ ;  /* 0x0000001f5d007819 */ /* 0x000fd000000006ff */
[----:B------:R-:W2:Y:S02]  /*66c0*/  SYNCS.PHASECHK.TRANS64.TRYWAIT P0, [UR4+0x38400], R0 ;  /* 0x03840000ff0075a7 */ /* 0x000ea40008000144 */
[----:B--2---:R-:W-:Y:S05]  /*66d0*/  @!P0 BRA `(.L_x_91) ;  /* 0x0000006400388947 */ /* 0x004fea0003800000 */
.L_x_241:
[----:B------:R-:W-:-:S09]  /*66e0*/  ULEA UR5, UR38, UR43, 0x4 ;  /* 0x0000002b26057291 */ /* 0x000fd2000f8e203f */
[----:B------:R-:W3:Y:S01]  /*66f0*/  LDS.128 R16, [UR5+0x38590] ;  /* 0x03859005ff107984 */ /* 0x000ee20008000c00 */
[----:B------:R-:W-:Y:S01]  /*6700*/  @!PT LDS RZ, [RZ] ;  /* 0x00000000fffff984 */ /* 0x000fe20000000800 */
[----:B------:R-:W-:Y:S01]  /*6710*/  @!PT LDS RZ, [RZ] ;  /* 0x00000000fffff984 */ /* 0x000fe20000000800 */
[----:B------:R-:W-:Y:S01]  /*6720*/  @!PT LDS RZ, [RZ] ;  /* 0x00000000fffff984 */ /* 0x000fe20000000800 */
[----:B------:R-:W-:Y:S01]  /*6730*/  @!PT LDS RZ, [RZ] ;  /* 0x00000000fffff984 */ /* 0x000fe20000000800 */
[----:B------:R4:W-:Y:S06]  /*6740*/  MEMBAR.ALL.CTA ;  /* 0x0000000000007992 */ /* 0x0009ec0000008000 */
[----:B----4-:R-:W4:Y:S01]  /*6750*/  FENCE.VIEW.ASYNC.S ;  /* 0x00000000000073c6 */ /* 0x010f220000000000 */
[----:B------:R-:W-:Y:S05]  /*6760*/  @!P2 BRA `(.L_x_92) ;  /* 0x000000000004a947 */ /* 0x000fea0003800000 */
[----:B------:R-:W-:Y:S01]  /*6770*/  BPT.TRAP 0x1 ;  /* 0x000000040000795c */ /* 0x000fe20000300000 */
.L_x_92:
[----:B---3--:R-:W-:Y:S01]  /*6780*/  ISETP.NE.AND P0, PT, R19, RZ, PT ;  /* 0x000000ff1300720c */ /* 0x008fe20003f05270 */
[----:B------:R-:W-:Y:S01]  /*6790*/  UIADD3 UR4, UR4, 0x38440, URZ ;  /* 0x0003844004047890 */ /* 0x000fe2000fffe03f */
[CC--:B------:R-:W-:Y:S02]  /*67a0*/  ISETP.NE.AND P2, PT, R91.reuse, R18.reuse, PT ;  /* 0x000000125b00720c */ /* 0x0c0fe40003f45270 */
[----:B------:R-:W-:Y:S01]  /*67b0*/  ISETP.EQ.OR P0, PT, R91, R18, !P0 ;  /* 0x000000125b00720c */ /* 0x000fe20004702670 */
[----:B------:R-:W-:-:S09]  /*67c0*/  UPRMT UR4, UR42, 0x654, UR4 ;  /* 0x000006542a047896 */ /* 0x000fd20008000004 */
[----:B----4-:R-:W-:Y:S03]  /*67d0*/  SYNCS.ARRIVE.TRANS64.RED.A1T0 RZ, [UR4], RZ ;  /* 0x000000ffffff79a7 */ /* 0x010fe60008100404 */
[----:B------:R-:W-:Y:S05]  /*67e0*/  @P0 BRA `(.L_x_93) ;  /* 0x0000000000fc0947 */ /* 0x000fea0003800000 */
[----:B------:R-:W-:-:S13]  /*67f0*/  ISETP.NE.AND P0, PT, RZ, UR54, PT ;  /* 0x00000036ff007c0c */ /* 0x000fda000bf05270 */
[----:B------:R-:W-:Y:S05]  /*6800*/  @P0 BRA `(.L_x_93) ;  /* 0x0000000000f40947 */ /* 0x000fea0003800000 */
[----:B--2---:R-:W2:Y:S01]  /*6810*/  S2R R0, SR_LANEID ;  /* 0x0000000000007919 */ /* 0x004ea20000000000 */
[----:B------:R-:W-:Y:S01]  /*6820*/  ELECT P0, URZ, PT ;  /* 0x00000000003f782f */ /* 0x000fe20003800000 */
[----:B------:R-:W-:Y:S01]  /*6830*/  BSSY B0, `(.L_x_94) ;  /* 0x000002f000007945 */ /* 0x000fe20003800000 */
[----:B--2---:R-:W-:-:S11]  /*6840*/  IMAD.SHL.U32 R15, R0, 0x4, RZ ;  /* 0x00000004000f7824 */ /* 0x004fd600078e00ff */
[----:B------:R-:W-:Y:S05]  /*6850*/  @!P0 BRA `(.L_x_95) ;  /* 0x0000000000b08947 */ /* 0x000fea0003800000 */
[----:B------:R-:W-:Y:S01]  /*6860*/  IMAD.SHL.U32 R0, R18, 0x8, RZ ;  /* 0x0000000812007824 */ /* 0x000fe200078e00ff */
[----:B------:R-:W-:Y:S01]  /*6870*/  SHF.R.S32.HI R3, RZ, 0x1f, R18 ;  /* 0x0000001fff037819 */ /* 0x000fe20000011412 */
[----:B------:R-:W-:-:S03]  /*6880*/  ULDC.64 UR4, c[0x0][0x820] ;  /* 0x0002080000047ab9 */ /* 0x000fc60000000a00 */
[----:B------:R-:W-:Y:S02]  /*6890*/  SHF.L.U64.HI R8, R18, 0x3, R3 ;  /* 0x0000000312087819 */ /* 0x000fe40000010203 */
[----:B-1----:R-:W-:Y:S01]  /*68a0*/  IADD3 R4, P0, R0, UR4, RZ ;  /* 0x0000000400047c10 */ /* 0x002fe2000ff1e0ff */
[----:B------:R-:W1:Y:S03]  /*68b0*/  LDC.64 R2, c[0x0][0x290] ;  /* 0x0000a400ff027b82 */ /* 0x000e660000000a00 */
[----:B------:R-:W-:Y:S01]  /*68c0*/  IADD3.X R5, R8, UR5, RZ, P0, !PT ;  /* 0x0000000508057c10 */ /* 0x000fe200087fe4ff */
[----:B------:R-:W-:-:S05]  /*68d0*/  ULDC.64 UR4, c[0x0][0x818] ;  /* 0x0002060000047ab9 */ /* 0x000fca0000000a00 */
[----:B------:R-:W2:Y:S01]  /*68e0*/  LDG.E.64 R4, desc[UR58][R4.64] ;  /* 0x0000003a04047981 */ /* 0x000ea2000c1e1b00 */
[----:B-1----:R-:W-:Y:S01]  /*68f0*/  IMAD.WIDE R6, R18, 0xc, R2 ;  /* 0x0000000c12067825 */ /* 0x002fe200078e0202 */
[----:B------:R-:W-:Y:S02]  /*6900*/  IADD3 R2, P0, R0, UR4, RZ ;  /* 0x0000000400027c10 */ /* 0x000fe4000ff1e0ff */
[----:B------:R-:W1:Y:S02]  /*6910*/  LDS R0, [UR49+0x1c] ;  /* 0x00001c31ff007984 */ /* 0x000e640008000800 */
[----:B------:R-:W-:Y:S02]  /*6920*/  IADD3.X R3, R8, UR5, RZ, P0, !PT ;  /* 0x0000000508037c10 */ /* 0x000fe400087fe4ff */
[----:B------:R-:W3:Y:S04]  /*6930*/  LDG.E R12, desc[UR58][R6.64] ;  /* 0x0000003a060c7981 */ /* 0x000ee8000c1e1900 */
[----:B------:R4:W5:Y:S04]  /*6940*/  LDG.E R13, desc[UR58][R6.64+0x4] ;  /* 0x0000043a060d7981 */ /* 0x000968000c1e1900 */
[----:B------:R-:W5:Y:S01]  /*6950*/  LDG.E.64 R2, desc[UR58][R2.64] ;  /* 0x0000003a02027981 */ /* 0x000f62000c1e1b00 */
[----:B------:R-:W-:-:S03]  /*6960*/  IMAD.U32 R8, RZ, RZ, UR49 ;  /* 0x00000031ff087e24 */ /* 0x000fc6000f8e00ff */
[----:B------:R-:W-:Y:S02]  /*6970*/  STS [UR49+0x30], RZ ;  /* 0x000030ffff007988 */ /* 0x000fe40008000831 */
[----:B------:R-:W-:Y:S02]  /*6980*/  SHF.R.U64 R8, R8, 0x4, RZ ;  /* 0x0000000408087819 */ /* 0x000fe400000012ff */
[----:B----4-:R-:W-:-:S03]  /*6990*/  CS2R R6, SRZ ;  /* 0x0000000000067805 */ /* 0x010fc6000001ff00 */
[----:B------:R-:W-:Y:S04]  /*69a0*/  STS [UR49+0x10], R8 ;  /* 0x00001008ff007988 */ /* 0x000fe80008000831 */
[----:B------:R-:W-:Y:S01]  /*69b0*/  STS [UR49+0x14], R8 ;  /* 0x00001408ff007988 */ /* 0x000fe20008000831 */
[C---:B--2---:R-:W-:Y:S01]  /*69c0*/  SHF.L.U64.HI R11, R4.reuse, 0x1, R5 ;  /* 0x00000001040b7819 */ /* 0x044fe20000010205 */
[----:B------:R-:W-:-:S03]  /*69d0*/  IMAD.SHL.U32 R10, R4, 0x2, RZ ;  /* 0x00000002040a7824 */ /* 0x000fc600078e00ff */
[----:B------:R-:W-:Y:S02]  /*69e0*/  LOP3.LUT R11, R11, 0x1fffffff, RZ, 0xc0, !PT ;  /* 0x1fffffff0b0b7812 */ /* 0x000fe400078ec0ff */
[----:B------:R-:W-:Y:S02]  /*69f0*/  LOP3.LUT R10, R10, 0xfffffffe, RZ, 0xc0, !PT ;  /* 0xfffffffe0a0a7812 */ /* 0x000fe400078ec0ff */
[--C-:B------:R-:W-:Y:S02]  /*6a00*/  SHF.R.U32.HI R5, RZ, 0x4, R11.reuse ;  /* 0x00000004ff057819 */ /* 0x100fe4000001160b */
[----:B------:R-:W-:Y:S02]  /*6a10*/  SHF.R.U64 R10, R10, 0x4, R11 ;  /* 0x000000040a0a7819 */ /* 0x000fe4000000120b */
[----:B-1----:R-:W-:-:S03]  /*6a20*/  LOP3.LUT R0, R0, 0xf, R5, 0xb8, !PT ;  /* 0x0000000f00007812 */ /* 0x002fc600078eb805 */
[----:B------:R-:W-:Y:S04]  /*6a30*/  STS [UR49+0xc], R10 ;  /* 0x00000c0aff007988 */ /* 0x000fe80008000831 */
[----:B------:R-:W-:Y:S01]  /*6a40*/  STS [UR49+0x1c], R0 ;  /* 0x00001c00ff007988 */ /* 0x000fe20008000831 */
[----:B---3--:R-:W-:-:S03]  /*6a50*/  VIADD R4, R12, 0xffffffff ;  /* 0xffffffff0c047836 */ /* 0x008fc60000000000 */
[----:B------:R-:W1:Y:S04]  /*6a60*/  LDS R5, [UR49+0x1c] ;  /* 0x00001c31ff057984 */ /* 0x000e680008000800 */
[----:B-----5:R-:W-:Y:S01]  /*6a70*/  STS.64 [UR49], R2 ;  /* 0x00000002ff007988 */ /* 0x020fe20008000a31 */
[----:B-1----:R-:W-:-:S05]  /*6a80*/  LOP3.LUT R5, R5, 0xf0, RZ, 0xb8, !PT ;  /* 0x000000f005057812 */ /* 0x002fca00078eb8ff */
[----:B------:R1:W-:Y:S04]  /*6a90*/  STS [UR49+0x1c], R5 ;  /* 0x00001c05ff007988 */ /* 0x0003e80008000831 */
[----:B------:R-:W2:Y:S01]  /*6aa0*/  LDS R9, [UR49+0x1c] ;  /* 0x00001c31ff097984 */ /* 0x000ea20008000800 */
[----:B-1----:R-:W-:-:S05]  /*6ab0*/  VIADD R5, R13, 0xffffffff ;  /* 0xffffffff0d057836 */ /* 0x002fca0000000000 */
[----:B------:R-:W-:Y:S01]  /*6ac0*/  STS.128 [UR49+0x20], R4 ;  /* 0x00002004ff007988 */ /* 0x000fe20008000c31 */
[----:B--2---:R-:W-:-:S05]  /*6ad0*/  LOP3.LUT R9, R9, 0xf00, RZ, 0xb8, !PT ;  /* 0x00000f0009097812 */ /* 0x004fca00078eb8ff */
[----:B------:R-:W-:Y:S04]  /*6ae0*/  STS.64 [UR49+0x18], R8 ;  /* 0x00001808ff007988 */ /* 0x000fe80008000a31 */
[----:B------:R-:W1:Y:S02]  /*6af0*/  LDS R14, [UR49+0x1c] ;  /* 0x00001c31ff0e7984 */ /* 0x000e640008000800 */
[----:B-1----:R-:W-:-:S05]  /*6b00*/  LOP3.LUT R0, R14, 0xf000, RZ, 0xb8, !PT ;  /* 0x0000f0000e007812 */ /* 0x002fca00078eb8ff */
[----:B------:R2:W-:Y:S02]  /*6b10*/  STS [UR49+0x1c], R0 ;  /* 0x00001c00ff007988 */ /* 0x0005e40008000831 */
.L_x_95:
[----:B------:R-:W-:Y:S05]  /*6b20*/  BSYNC B0 ;  /* 0x0000000000007941 */ /* 0x000fea0003800000 */
.L_x_94:
[----:B------:R-:W-:Y:S01]  /*6b30*/  NOP ;  /* 0x0000000000007918 */ /* 0x000fe20000000000 */
[----:B-1----:R1:W3:Y:S01]  /*6b40*/  LDS R5, [R15+UR49] ;  /* 0x000000310f057984 */ /* 0x0022e20008000800 */
[----:B------:R-:W-:Y:S02]  /*6b50*/  ELECT P0, URZ, PT ;  /* 0x00000000003f782f */ /* 0x000fe40003800000 */
[----:B------:R-:W-:Y:S01]  /*6b60*/  IADD3 R2, P3, R15, UR60, RZ ;  /* 0x0000003c0f027c10 */ /* 0x000fe2000ff7e0ff */
[----:B------:R-:W-:Y:S04]  /*6b70*/  BSSY B0, `(.L_x_96) ;  /* 0x0000005000007945 */ /* 0x000fe80003800000 */
[----:B------:R-:W-:-:S06]  /*6b80*/  IMAD.X R3, RZ, RZ, UR61, P3 ;  /* 0x0000003dff037e24 */ /* 0x000fcc00098e06ff */
[----:B-1----:R-:W-:Y:S05]  /*6b90*/  @!P0 BRA `(.L_x_97) ;  /* 0x0000000000088947 */ /* 0x002fea0003800000 */
[----:B------:R0:W-:Y:S01]  /*6ba0*/  UTMACMDFLUSH ;  /* 0x00000000000079b7 */ /* 0x0001e20000000000 */
[----:B------:R-:W-:-:S04]  /*6bb0*/  DEPBAR.LE SB0, 0x0 ;  /* 0x000080000000791a */ /* 0x000fc80000000000 */
.L_x_97:
[----:B------:R-:W-:Y:S05]  /*6bc0*/  BSYNC B0 ;  /* 0x0000000000007941 */ /* 0x000fea0003800000 */
.L_x_96:
[----:B---3--:R3:W5:Y:S02]  /*6bd0*/  ATOMG.E.EXCH.STRONG.GPU PT, RZ, [R2], R5 ;  /* 0x0000000502ff73a8 */ /* 0x00876400041ee100 */
.L_x_93:
[----:B------:R-:W-:Y:S01]  /*6be0*/  UIMAD.WIDE.U32 UR4, UR56, -0x55555555, URZ ;  /* 0xaaaaaaab380478a5 */ /* 0x000fe2000f8e003f */
[----:B------:R-:W-:Y:S01]  /*6bf0*/  ISETP.NE.AND P0, PT, R19, RZ, PT ;  /* 0x000000ff1300720c */ /* 0x000fe20003f05270 */
[----:B------:R-:W-:Y:S01]  /*6c00*/  UIADD3 UR38, UR38, 0x1, URZ ;  /* 0x0000000126267890 */ /* 0x000fe2000fffe03f */
[----:B--2---:R-:W-:Y:S01]  /*6c10*/  SEL R0, RZ, 0x1, !P2 ;  /* 0x00000001ff007807 */ /* 0x004fe20005000000 */
[----:B------:R-:W-:Y:S02]  /*6c20*/  USHF.R.U32.HI UR4, URZ, 0x3, UR5 ;  /* 0x000000033f047899 */ /* 0x000fe40008011605 */
[----:B------:R-:W-:Y:S02]  /*6c30*/  UISETP.NE.AND UP0, UPT, UR38, 0x8, UPT ;  /* 0x000000082600788c */ /* 0x000fe4000bf05270 */
[----:B------:R-:W-:Y:S02]  /*6c40*/  UIMAD UR56, UR4, -0xc, UR56 ;  /* 0xfffffff4043878a4 */ /* 0x000fe4000f8e0238 */
[----:B------:R-:W-:-:S02]  /*6c50*/  USEL UR4, URZ, 0x1, UP0 ;  /* 0x000000013f047887 */ /* 0x000fc40008000000 */
[----:B------:R-:W-:Y:S02]  /*6c60*/  UIADD3 UR36, UR36, 0x4, URZ ;  /* 0x0000000424247890 */ /* 0x000fe4000fffe03f */
[----:B------:R-:W-:Y:S02]  /*6c70*/  USEL UR38, UR38, URZ, UP0 ;  /* 0x0000003f26267287 */ /* 0x000fe40008000000 */
[----:B------:R-:W-:Y:S01]  /*6c80*/  LOP3.LUT R93, R93, UR4, RZ, 0x3c, !PT ;  /* 0x000000045d5d7c12 */ /* 0x000fe2000f8e3cff */
[----:B------:R-:W-:Y:S09]  /*6c90*/  @P0 BRA `(.L_x_98) ;  /* 0xffffffcc00a00947 */ /* 0x000ff2000383ffff */
[----:B------:R-:W-:-:S04]  /*6ca0*/  DEPBAR.LE SB0, 0x0 ;  /* 0x000080000000791a */ /* 0x000fc80000000000 */
[----:B------:R-:W-:Y:S05]  /*6cb0*/  @!P1 BRA `(.L_x_99) ;  /* 0x0000000000049947 */ /* 0x000fea0003800000 */
[----:B------:R-:W-:Y:S01]  /*6cc0*/  BPT.TRAP 0x1 ;  /* 0x000000040000795c */ /* 0x000fe20000300000 */
.L_x_99:
[----:B------:R-:W-:-:S04]  /*6cd0*/  ULEA UR43, UR55, UR43, 0x3 ;  /* 0x0000002b372b7291 */ /* 0x000fc8000f8e183f */
[----:B------:R-:W-:-:S04]  /*6ce0*/  UIADD3 UR43, UR43, 0x38560, URZ ;  /* 0x000385602b2b7890 */ /* 0x000fc8000fffe03f */
[----:B------:R-:W-:-:S09]  /*6cf0*/  UPRMT UR43, UR42, 0x654, UR43 ;  /* 0x000006542a2b7896 */ /* 0x000fd2000800002b */
[----:B-----5:R-:W-:Y:S01]  /*6d00*/  SYNCS.ARRIVE.TRANS64.RED.A1T0 RZ, [UR43], RZ ;  /* 0x000000ffffff79a7 */ /* 0x020fe2000810042b */
[----:B------:R-:W-:Y:S05]  /*6d10*/  EXIT ;  /* 0x000000000000794d */ /* 0x000fea0003800000 */
.L_x_24:
[----:B------:R-:W-:-:S08]  /*6d20*/  NOP ;  /* 0x0000000000007918 */ /* 0x000fd00000000000 */
[----:B----45:R-:W1:-:S00]  /*6d30*/  USETMAXREG.DEALLOC.CTAPOOL 0x28 ;  /* 0x00000028000079c8 */ /* 0x030e4000080e0500 */
[----:B------:R-:W-:-:S06]  /*6d40*/  UISETP.NE.AND UP1, UPT, UR54, 0x3, UPT ;  /* 0x000000033600788c */ /* 0x000fcc000bf25270 */
[----:B------:R-:W-:-:S13]  /*6d50*/  PLOP3.LUT P1, PT, PT, PT, UP1, 0x80, 0x0 ;  /* 0x000000000000781c */ /* 0x000fda0003f2f018 */
[----:B-1----:R-:W-:Y:S05]  /*6d60*/  @!P1 BRA `(.L_x_100) ;  /* 0x0000003800209947 */ /* 0x002fea0003800000 */
[----:B------:R-:W-:-:S13]  /*6d70*/  ISETP.NE.AND P0, PT, RZ, UR54, PT ;  /* 0x00000036ff007c0c */ /* 0x000fda000bf05270 */
[----:B------:R-:W-:Y:S05]  /*6d80*/  @!P0 BRA `(.L_x_101) ;  /* 0x0000001800208947 */ /* 0x000fea0003800000 */
[----:B------:R-:W-:-:S06]  /*6d90*/  UISETP.NE.AND UP0, UPT, UR54, 0x2, UPT ;  /* 0x000000023600788c */ /* 0x000fcc000bf05270 */
[----:B------:R-:W-:-:S13]  /*6da0*/  PLOP3.LUT P0, PT, PT, PT, UP0, 0x80, 0x0 ;  /* 0x000000000000781c */ /* 0x000fda0003f0f008 */
[----:B--2---:R-:W-:Y:S05]  /*6db0*/  @P0 EXIT ;  /* 0x000000000000094d */ /* 0x004fea0003800000 */
[----:B------:R-:W1:Y:S01]  /*6dc0*/  S2UR UR4, SR_CTAID.Y ;  /* 0x00000000000479c3 */ /* 0x000e620000002600 */
[----:B------:R-:W-:Y:S01]  /*6dd0*/  ELECT P0, URZ, PT ;  /* 0x00000000003f782f */ /* 0x000fe20003800000 */
[----:B------:R-:W-:Y:S01]  /*6de0*/  BSSY B0, `(.L_x_102) ;  /* 0x000001d000007945 */ /* 0x000fe20003800000 */
[----:B-1----:R-:W-:-:S11]  /*6df0*/  UIMAD UR4, UR4, UR39, UR40 ;  /* 0x00000027040472a4 */ /* 0x002fd6000f8e0228 */
[----:B------:R-:W-:Y:S05]  /*6e00*/  @!P0 BRA `(.L_x_103) ;  /* 0x0000000000688947 */ /* 0x000fea0003800000 */
[----:B------:R-:W1:Y:S01]  /*6e10*/  LDC.64 R4, c[0x0][0x600] ;  /* 0x00018000ff047b82 */ /* 0x000e620000000a00 */
[----:B------:R-:W-:Y:S02]  /*6e20*/  UMOV UR5, 0x400 ;  /* 0x0000040000057882 */ /* 0x000fe40000000000 */
[----:B------:R-:W-:-:S05]  /*6e30*/  ULEA UR5, UR41, UR5, 0x18 ;  /* 0x0000000529057291 */ /* 0x000fca000f8ec03f */
[----:B------:R-:W1:Y:S08]  /*6e40*/  LDC.64 R6, c[0x0][0x608] ;  /* 0x00018200ff067b82 */ /* 0x000e700000000a00 */
[----:B------:R-:W2:Y:S08]  /*6e50*/  LDC.64 R32, c[0x0][0x610] ;  /* 0x00018400ff207b82 */ /* 0x000eb00000000a00 */
[----:B------:R-:W2:Y:S01]  /*6e60*/  LDC.64 R34, c[0x0][0x618] ;  /* 0x00018600ff227b82 */ /* 0x000ea20000000a00 */
[----:B-1----:R1:W-:Y:S07]  /*6e70*/  STS.128 [UR5+0x38780], R4 ;  /* 0x03878004ff007988 */ /* 0x0023ee0008000c05 */
[----:B------:R-:W3:Y:S08]  /*6e80*/  LDC.64 R28, c[0x0][0x620] ;  /* 0x00018800ff1c7b82 */ /* 0x000ef00000000a00 */
[----:B------:R-:W3:Y:S01]  /*6e90*/  LDC.64 R30, c[0x0][0x628] ;  /* 0x00018a00ff1e7b82 */ /* 0x000ee20000000a00 */
[----:B--2---:R2:W-:Y:S07]  /*6ea0*/  STS.128 [UR5+0x38790], R32 ;  /* 0x03879020ff007988 */ /* 0x0045ee0008000c05 */
[----:B------:R-:W4:Y:S08]  /*6eb0*/  LDC.64 R24, c[0x0][0x630] ;  /* 0x00018c00ff187b82 */ /* 0x000f300000000a00 */
[----:B------:R-:W4:Y:S08]  /*6ec0*/  LDC.64 R26, c[0x0][0x638] ;  /* 0x00018e00ff1a7b82 */ /* 0x000f300000000a00 */
[----:B------:R-:W5:Y:S01]  /*6ed0*/  LDC.64 R20, c[0x0][0x640] ;  /* 0x00019000ff147b82 */ /* 0x000f620000000a00 */
[----:B---3--:R2:W-:Y:S07]  /*6ee0*/  STS.128 [UR5+0x387a0], R28 ;  /* 0x0387a01cff007988 */ /* 0x0085ee0008000c05 */
[----:B------:R-:W5:Y:S08]  /*6ef0*/  LDC.64 R22, c[0x0][0x648] ;  /* 0x00019200ff167b82 */ /* 0x000f700000000a00 */
[----:B------:R-:W3:Y:S01]  /*6f00*/  LDC.64 R12, c[0x0][0x650] ;  /* 0x00019400ff0c7b82 */ /* 0x000ee20000000a00 */
[----:B----4-:R2:W-:Y:S07]  /*6f10*/  STS.128 [UR5+0x387b0], R24 ;  /* 0x0387b018ff007988 */ /* 0x0105ee0008000c05 */
[----:B------:R-:W3:Y:S08]  /*6f20*/  LDC.64 R14, c[0x0][0x658] ;  /* 0x00019600ff0e7b82 */ /* 0x000ef00000000a00 */
[----:B------:R-:W4:Y:S01]  /*6f30*/  LDC.64 R8, c[0x0][0x660] ;  /* 0x00019800ff087b82 */ /* 0x000f220000000a00 */
[----:B-----5:R2:W-:Y:S07]  /*6f40*/  STS.128 [UR5+0x387c0], R20 ;  /* 0x0387c014ff007988 */ /* 0x0205ee0008000c05 */
[----:B------:R-:W4:Y:S08]  /*6f50*/  LDC.64 R10, c[0x0][0x668] ;  /* 0x00019a00ff0a7b82 */ /* 0x000f300000000a00 */
[----:B-1----:R-:W1:Y:S01]  /*6f60*/  LDC.64 R4, c[0x0][0x670] ;  /* 0x00019c00ff047b82 */ /* 0x002e620000000a00 */
[----:B---3--:R2:W-:Y:S07]  /*6f70*/  STS.128 [UR5+0x387d0], R12 ;  /* 0x0387d00cff007988 */ /* 0x0085ee0008000c05 */
[----:B------:R-:W1:Y:S01]  /*6f80*/  LDC.64 R6, c[0x0][0x678] ;  /* 0x00019e00ff067b82 */ /* 0x000e620000000a00 */
[----:B----4-:R2:W-:Y:S04]  /*6f90*/  STS.128 [UR5+0x387e0], R8 ;  /* 0x0387e008ff007988 */ /* 0x0105e80008000c05 */
[----:B-1----:R2:W-:Y:S02]  /*6fa0*/  STS.128 [UR5+0x387f0], R4 ;  /* 0x0387f004ff007988 */ /* 0x0025e40008000c05 */
.L_x_103:
[----:B------:R-:W-:Y:S05]  /*6fb0*/  BSYNC B0 ;  /* 0x0000000000007941 */ /* 0x000fea0003800000 */
.L_x_102:
[----:B------:R-:W-:Y:S01]  /*6fc0*/  ELECT P0, URZ, PT ;  /* 0x00000000003f782f */ /* 0x000fe20003800000 */
[----:B------:R-:W-:Y:S01]  /*6fd0*/  NOP ;  /* 0x0000000000007918 */ /* 0x000fe20000000000 */
[----:B------:R-:W-:Y:S01]  /*6fe0*/  ULDC UR5, c[0x0][0x884] ;  /* 0x0002210000057ab9 */ /* 0x000fe20000000800 */
[----:B------:R-:W-:Y:S01]  /*6ff0*/  ULDC.64 UR6, c[0x0][0x800] ;  /* 0x0002000000067ab9 */ /* 0x000fe20000000a00 */
[----:B------:R-:W-:Y:S01]  /*7000*/  ULEA UR4, UR5, UR4, 0x1 ;  /* 0x0000000405047291 */ /* 0x000fe2000f8e083f */
[----:B------:R-:W-:Y:S03]  /*7010*/  BSSY B0, `(.L_x_104) ;  /* 0x0000033000007945 */ /* 0x000fe60003800000 */
[----:B------:R-:W-:-:S05]  /*7020*/  UIMAD.WIDE UR6, UR4, 0x80, UR6 ;  /* 0x00000080040678a5 */ /* 0x000fca000f8e0206 */
[----:B------:R-:W-:Y:S07]  /*7030*/  @!P0 BRA `(.L_x_105) ;  /* 0x0000000000c08947 */ /* 0x000fee0003800000 */
[----:B------:R-:W-:Y:S01]  /*7040*/  ULDC.64 UR4, c[0x0][0x808] ;  /* 0x0002020000047ab9 */ /* 0x000fe20000000a00 */
[----:B------:R-:W-:Y:S01]  /*7050*/  ULDC.64 UR8, c[0x0][0x810] ;  /* 0x0002040000087ab9 */ /* 0x000fe20000000a00 */
[----:B------:R-:W-:Y:S02]  /*7060*/  ISETP.NE.U32.AND P0, PT, RZ, UR4, PT ;  /* 0x00000004ff007c0c */ /* 0x000fe4000bf05070 */
[----:B------:R-:W-:Y:S02]  /*7070*/  ISETP.NE.U32.AND P1, PT, RZ, UR8, PT ;  /* 0x00000008ff007c0c */ /* 0x000fe4000bf25070 */
[----:B------:R-:W-:Y:S02]  /*7080*/  ISETP.NE.AND.EX P0, PT, RZ, UR5, PT, P0 ;  /* 0x00000005ff007c0c */ /* 0x000fe4000bf05300 */
[----:B------:R-:W-:-:S11]  /*7090*/  ISETP.NE.AND.EX P1, PT, RZ, UR9, PT, P1 ;  /* 0x00000009ff007c0c */ /* 0x000fd6000bf25310 */
[----:B------:R-:W-:Y:S05]  /*70a0*/  @!P0 BRA `(.L_x_106) ;  /* 0x0000000000188947 */ /* 0x000fea0003800000 */
[----:B--2---:R-:W-:-:S04]  /*70b0*/  LEA R4, P0, R18, UR4, 0x3 ;  /* 0x0000000412047c11 */ /* 0x004fc8000f8018ff */
[----:B------:R-:W-:-:S06]  /*70c0*/  LEA.HI.X R5, R18, UR5, R3, 0x3, P0 ;  /* 0x0000000512057c11 */ /* 0x000fcc00080f1c03 */
[----:B------:R-:W2:Y:S01]  /*70d0*/  LDG.E.64 R4, desc[UR58][R4.64] ;  /* 0x0000003a04047981 */ /* 0x000ea2000c1e1b00 */
[----:B------:R-:W-:Y:S02]  /*70e0*/  UMOV UR4, 0x400 ;  /* 0x0000040000047882 */ /* 0x000fe40000000000 */
[----:B------:R-:W-:-:S09]  /*70f0*/  ULEA UR4, UR41, UR4, 0x18 ;  /* 0x0000000429047291 */ /* 0x000fd2000f8ec03f */
[----:B--2---:R1:W-:Y:S03]  /*7100*/  STS.64 [UR4+0x38780], R4 ;  /* 0x03878004ff007988 */ /* 0x0043e60008000a04 */
.L_x_106:
[----:B------:R-:W-:Y:S05]  /*7110*/  @!P1 BRA `(.L_x_105) ;  /* 0x0000000000889947 */ /* 0x000fea0003800000 */
[----:B-12---:R-:W-:-:S04]  /*7120*/  LEA R4, P0, R18, UR8, 0x3 ;  /* 0x0000000812047c11 */ /* 0x006fc8000f8018ff */
[----:B------:R-:W-:-:S06]  /*7130*/  LEA.HI.X R5, R18, UR9, R3, 0x3, P0 ;  /* 0x0000000912057c11 */ /* 0x000fcc00080f1c03 */
[----:B------:R-:W2:Y:S01]  /*7140*/  LDG.E.64 R4, desc[UR58][R4.64] ;  /* 0x0000003a04047981 */ /* 0x000ea2000c1e1b00 */
[----:B------:R-:W-:Y:S02]  /*7150*/  UMOV UR4, 0x400 ;  /* 0x0000040000047882 */ /* 0x000fe40000000000 */
[----:B------:R-:W-:-:S04]  /*7160*/  ULEA UR4, UR41, UR4, 0x18 ;  /* 0x0000000429047291 */ /* 0x000fc8000f8ec03f */
[----:B------:R-:W-:-:S05]  /*7170*/  UIADD3 UR5, UR4, 0x38780, URZ ;  /* 0x0003878004057890 */ /* 0x000fca000fffe03f */
[----:B------:R-:W1:Y:S01]  /*7180*/  LDS R3, [UR4+0x3879c] ;  /* 0x03879c04ff037984 */ /* 0x000e620008000800 */
[----:B------:R-:W-:-:S03]  /*7190*/  IMAD.U32 R8, RZ, RZ, UR5 ;  /* 0x00000005ff087e24 */ /* 0x000fc6000f8e00ff */
[----:B------:R-:W-:Y:S02]  /*71a0*/  STS [UR4+0x387b0], RZ ;  /* 0x0387b0ffff007988 */ /* 0x000fe40008000804 */
[----:B------:R-:W-:-:S05]  /*71b0*/  SHF.R.U64 R8, R8, 0x4, RZ ;  /* 0x0000000408087819 */ /* 0x000fca00000012ff */
[----:B------:R-:W-:Y:S04]  /*71c0*/  STS [UR4+0x38790], R8 ;  /* 0x03879008ff007988 */ /* 0x000fe80008000804 */
[----:B------:R-:W-:Y:S01]  /*71d0*/  STS [UR4+0x38794], R8 ;  /* 0x03879408ff007988 */ /* 0x000fe20008000804 */
[----:B--2---:R-:W-:Y:S01]  /*71e0*/  SHF.L.U64.HI R11, R4, 0x1, R5 ;  /* 0x00000001040b7819 */ /* 0x004fe20000010205 */
[----:B------:R-:W-:-:S03]  /*71f0*/  VIADD R5, R0, 0xffffffff ;  /* 0xffffffff00057836 */ /* 0x000fc60000000000 */
[----:B------:R-:W-:-:S04]  /*7200*/  LOP3.LUT R11, R11, 0x1fffffff, RZ, 0xc0, !PT ;  /* 0x1fffffff0b0b7812 */ /* 0x000fc800078ec0ff */
[----:B------:R-:W-:-:S04]  /*7210*/  SHF.R.U32.HI R6, RZ, 0x4, R11 ;  /* 0x00000004ff067819 */ /* 0x000fc8000001160b */
[----:B-1----:R-:W-:-:S05]  /*7220*/  LOP3.LUT R3, R3, 0xf, R6, 0xb8, !PT ;  /* 0x0000000f03037812 */ /* 0x002fca00078eb806 */
[----:B------:R1:W-:Y:S04]  /*7230*/  STS [UR4+0x3879c], R3 ;  /* 0x03879c03ff007988 */ /* 0x0003e80008000804 */
[----:B------:R-:W2:Y:S01]  /*7240*/  LDS R6, [UR4+0x3879c] ;  /* 0x03879c04ff067984 */ /* 0x000ea20008000800 */
[----:B-1----:R-:W-:Y:S02]  /*7250*/  IMAD.SHL.U32 R3, R4, 0x2, RZ ;  /* 0x0000000204037824 */ /* 0x002fe400078e00ff */
[----:B------:R-:W-:-:S03]  /*7260*/  VIADD R4, R2, 0xffffffff ;  /* 0xffffffff02047836 */ /* 0x000fc60000000000 */
[----:B------:R-:W-:-:S04]  /*7270*/  LOP3.LUT R2, R3, 0xfffffffe, RZ, 0xc0, !PT ;  /* 0xfffffffe03027812 */ /* 0x000fc800078ec0ff */
[----:B------:R-:W-:-:S05]  /*7280*/  SHF.R.U64 R2, R2, 0x4, R11 ;  /* 0x0000000402027819 */ /* 0x000fca000000120b */
[----:B------:R-:W-:Y:S01]  /*7290*/  STS [UR4+0x3878c], R2 ;  /* 0x03878c02ff007988 */ /* 0x000fe20008000804 */
[----:B--2---:R-:W-:-:S05]  /*72a0*/  LOP3.LUT R6, R6, 0xf0, RZ, 0xb8, !PT ;  /* 0x000000f006067812 */ /* 0x004fca00078eb8ff */
[----:B------:R1:W-:Y:S04]  /*72b0*/  STS [UR4+0x3879c], R6 ;  /* 0x03879c06ff007988 */ /* 0x0003e80008000804 */
[----:B------:R-:W2:Y:S01]  /*72c0*/  LDS R9, [UR4+0x3879c] ;  /* 0x03879c04ff097984 */ /* 0x000ea20008000800 */
[----:B-1----:R-:W-:-:S05]  /*72d0*/  CS2R R6, SRZ ;  /* 0x0000000000067805 */ /* 0x002fca000001ff00 */
[----:B------:R-:W-:Y:S01]  /*72e0*/  STS.128 [UR4+0x387a0], R4 ;  /* 0x0387a004ff007988 */ /* 0x000fe20008000c04 */
[----:B--2---:R-:W-:-:S05]  /*72f0*/  LOP3.LUT R9, R9, 0xf00, RZ, 0xb8, !PT ;  /* 0x00000f0009097812 */ /* 0x004fca00078eb8ff */
[----:B------:R-:W-:Y:S04]  /*7300*/  STS.64 [UR4+0x38798], R8 ;  /* 0x03879808ff007988 */ /* 0x000fe80008000a04 */
[----:B------:R-:W1:Y:S02]  /*7310*/  LDS R10, [UR4+0x3879c] ;  /* 0x03879c04ff0a7984 */ /* 0x000e640008000800 */
[----:B-1----:R-:W-:-:S05]  /*7320*/  LOP3.LUT R0, R10, 0xf000, RZ, 0xb8, !PT ;  /* 0x0000f0000a007812 */ /* 0x002fca00078eb8ff */
[----:B------:R3:W-:Y:S02]  /*7330*/  STS [UR4+0x3879c], R0 ;  /* 0x03879c00ff007988 */ /* 0x0007e40008000804 */
.L_x_105:
[----:B------:R-:W-:Y:S05]  /*7340*/  BSYNC B0 ;  /* 0x0000000000007941 */ /* 0x000fea0003800000 */
.L_x_104:
[----:B---3--:R-:W3:Y:S01]  /*7350*/  S2R R0, SR_LANEID ;  /* 0x0000000000007919 */ /* 0x008ee20000000000 */
[----:B------:R-:W-:Y:S01]  /*7360*/  ELECT P0, URZ, PT ;  /* 0x00000000003f782f */ /* 0x000fe20003800000 */
[----:B------:R-:W-:Y:S01]  /*7370*/  NOP ;  /* 0x0000000000007918 */ /* 0x000fe20000000000 */
[----:B------:R-:W-:Y:S01]  /*7380*/  UMOV UR4, URZ ;  /* 0x0000003f00047c82 */ /* 0x000fe20008000000 */
[----:B------:R-:W-:Y:S10]  /*7390*/  BSSY B0, `(.L_x_107) ;  /* 0x0000004000007945 */ /* 0x000ff40003800000 */
[----:B------:R-:W-:Y:S05]  /*73a0*/  @!P0 BRA `(.L_x_108) ;  /* 0x0000000000088947 */ /* 0x000fea0003800000 */
[----:B------:R0:W-:Y:S01]  /*73b0*/  UTMACMDFLUSH ;  /* 0x00000000000079b7 */ /* 0x0001e20000000000 */
[----:B------:R-:W-:-:S04]  /*73c0*/  DEPBAR.LE SB0, 0x0 ;  /* 0x000080000000791a */ /* 0x000fc80000000000 */
.L_x_108:
[----:B------:R-:W-:Y:S05]  /*73d0*/  BSYNC B0 ;  /* 0x0000000000007941 */ /* 0x000fea0003800000 */
.L_x_107:
[----:B------:R-:W-:Y:S01]  /*73e0*/  UMOV UR5, 0x400 ;  /* 0x0000040000057882 */ /* 0x000fe20000000000 */
[----:B-123--:R-:W-:Y:S01]  /*73f0*/  IMAD.SHL.U32 R4, R0, 0x4, RZ ;  /* 0x0000000400047824 */ /* 0x00efe200078e00ff */
[----:B------:R-:W-:-:S04]  /*7400*/  ULEA UR5, UR41, UR5, 0x18 ;  /* 0x0000000529057291 */ /* 0x000fc8000f8ec03f */
[----:B------:R-:W-:Y:S01]  /*7410*/  UIADD3 UR24, UR5, 0x38780, URZ ;  /* 0x0003878005187890 */ /* 0x000fe2000fffe03f */
[----:B------:R-:W-:Y:S01]  /*7420*/  IADD3 R2, P0, R4, UR6, RZ ;  /* 0x0000000604027c10 */ /* 0x000fe2000ff1e0ff */
[----:B------:R-:W-:-:S04]  /*7430*/  IMAD.MOV.U32 R0, RZ, RZ, RZ ;  /* 0x000000ffff007224 */ /* 0x000fc800078e00ff */
[----:B------:R-:W-:-:S03]  /*7440*/  IMAD.X R3, RZ, RZ, UR7, P0 ;  /* 0x00000007ff037e24 */ /* 0x000fc600080e06ff */
[----:B------:R-:W1:Y:S01]  /*7450*/  LDS R5, [R4+UR24] ;  /* 0x0000001804057984 */ /* 0x000e620008000800 */
[----:B------:R-:W-:-:S03]  /*7460*/  SHF.L.U32 R0, R0, 0x1f, RZ ;  /* 0x0000001f00007819 */ /* 0x000fc600000006ff */
[----:B-1----:R1:W2:Y:S02]  /*7470*/  ATOMG.E.EXCH.STRONG.GPU PT, RZ, [R2], R5 ;  /* 0x0000000502ff73a8 */ /* 0x0022a400041ee100 */
[----:B--2---:R-:W2:Y:S01]  /*7480*/  SYNCS.PHASECHK.TRANS64.TRYWAIT P0, [UR5+0x38588], R0 ;  /* 0x03858800ff0075a7 */ /* 0x004ea20008000145 */
[----:B------:R-:W-:Y:S02]  /*7490*/  ULOP3.LUT UR25, UR53, 0x1, URZ, 0xfc, !UPT ;  /* 0x0000000135197892 */ /* 0x000fe4000f8efc3f */
[----:B------:R-:W-:Y:S01]  /*74a0*/  ULOP3.LUT UR26, UR51, 0x2, URZ, 0xfc, !UPT ;  /* 0x00000002331a7892 */ /* 0x000fe2000f8efc3f */
[----:B-12---:R-:W-:Y:S11]  /*74b0*/  @!P0 BRA `(.L_x_109) ;  /* 0x0000005400d88947 */ /* 0x006ff60003800000 */
.L_x_242:
[----:B------:R-:W-:Y:S01]  /*74c0*/  IMAD.MOV.U32 R2, RZ, RZ, 0x1 ;  /* 0x00000001ff027424 */ /* 0x000fe200078e00ff */
[----:B------:R-:W-:Y:S01]  /*74d0*/  ULDC UR27, c[0x0][0x598] ;  /* 0x00016600001b7ab9 */ /* 0x000fe20000000800 */
[----:B-1----:R-:W-:Y:S01]  /*74e0*/  IMAD.MOV.U32 R0, RZ, RZ, 0x1 ;  /* 0x00000001ff007424 */ /* 0x002fe200078e00ff */
[----:B------:R-:W-:Y:S01]  /*74f0*/  ULDC UR28, c[0x0][0x580] ;  /* 0x00016000001c7ab9 */ /* 0x000fe20000000800 */
[----:B------:R-:W-:Y:S01]  /*7500*/  IMAD.MOV.U32 R12, RZ, RZ, RZ ;  /* 0x000000ffff0c7224 */ /* 0x000fe200078e00ff */
[----:B------:R-:W-:Y:S01]  /*7510*/  ULDC.64 UR20, c[0x0][0x590] ;  /* 0x0001640000147ab9 */ /* 0x000fe20000000a00 */
[----:B------:R-:W-:-:S05]  /*7520*/  ULDC.64 UR22, c[0x0][0x588] ;  /* 0x0001620000167ab9 */ /* 0x000fca0000000a00 */
.L_x_146:
[----:B------:R-:W-:-:S06]  /*7530*/  UISETP.NE.AND UP0, UPT, UR25, 0x3, UPT ;  /* 0x000000031900788c */ /* 0x000fcc000bf05270 */
[----:B------:R-:W-:-:S13]  /*7540*/  PLOP3.LUT P1, PT, PT, PT, UP0, 0x80, 0x0 ;  /* 0x000000000000781c */ /* 0x000fda0003f2f008 */
[----:B-1-345:R-:W-:Y:S05]  /*7550*/  @!P1 BRA `(.L_x_110) ;  /* 0x0000000000049947 */ /* 0x03afea0003800000 */
[----:B------:R-:W-:Y:S01]  /*7560*/  BPT.TRAP 0x1 ;  /* 0x000000040000795c */ /* 0x000fe20000300000 */
.L_x_110:
[----:B------:R-:W-:Y:S01]  /*7570*/  ULEA UR8, UR4, UR5, 0x3 ;  /* 0x0000000504087291 */ /* 0x000fe2000f8e183f */
[----:B------:R-:W-:-:S08]  /*7580*/  SHF.L.U32 R3, R12, 0x1f, RZ ;  /* 0x0000001f0c037819 */ /* 0x000fd000000006ff */
[----:B------:R-:W1:Y:S02]  /*7590*/  SYNCS.PHASECHK.TRANS64.TRYWAIT P0, [UR8+0x38400], R3 ;  /* 0x03840003ff0075a7 */ /* 0x000e640008000148 */
[----:B-1----:R-:W-:Y:S05]  /*75a0*/  @!P0 BRA `(.L_x_111) ;  /* 0x0000005400b48947 */ /* 0x002fea0003800000 */
.L_x_243:
[----:B------:R-:W-:-:S09]  /*75b0*/  ULEA UR9, UR4, UR5, 0x4 ;  /* 0x0000000504097291 */ /* 0x000fd2000f8e203f */
[----:B-1----:R-:W1:Y:S01]  /*75c0*/  LDS.128 R4, [UR9+0x38590] ;  /* 0x03859009ff047984 */ /* 0x002e620008000c00 */
[----:B------:R-:W-:Y:S01]  /*75d0*/  @!PT LDS RZ, [RZ] ;  /* 0x00000000fffff984 */ /* 0x000fe20000000800 */
[----:B------:R-:W-:Y:S01]  /*75e0*/  @!PT LDS RZ, [RZ] ;  /* 0x00000000fffff984 */ /* 0x000fe20000000800 */
[----:B------:R-:W-:Y:S01]  /*75f0*/  @!PT LDS RZ, [RZ] ;  /* 0x00000000fffff984 */ /* 0x000fe20000000800 */
[----:B------:R-:W-:Y:S01]  /*7600*/  @!PT LDS RZ, [RZ] ;  /* 0x00000000fffff984 */ /* 0x000fe20000000800 */
[----:B------:R2:W-:Y:S06]  /*7610*/  MEMBAR.ALL.CTA ;  /* 0x0000000000007992 */ /* 0x0005ec0000008000 */
[----:B--2---:R-:W2:Y:S01]  /*7620*/  FENCE.VIEW.ASYNC.S ;  /* 0x00000000000073c6 */ /* 0x004ea20000000000 */
[----:B------:R-:W-:Y:S05]  /*7630*/  @!P1 BRA `(.L_x_112) ;  /* 0x0000000000049947 */ /* 0x000fea0003800000 */
[----:B------:R-:W-:Y:S01]  /*7640*/  BPT.TRAP 0x1 ;  /* 0x000000040000795c */ /* 0x000fe20000300000 */
.L_x_112:
[----:B------:R-:W-:Y:S01]  /*7650*/  UIADD3 UR8, UR8, 0x38440, URZ ;  /* 0x0003844008087890 */ /* 0x000fe2000fffe03f */
[----:B------:R-:W-:Y:S02]  /*7660*/  R2UR UR10, R16 ;  /* 0x00000000100a72ca */ /* 0x000fe400000e0000 */
[----:B------:R-:W-:Y:S01]  /*7670*/  R2UR UR11, R17 ;  /* 0x00000000110b72ca */ /* 0x000fe200000e0000 */
[----:B------:R-:W-:Y:S01]  /*7680*/  UPRMT UR8, UR41, 0x654, UR8 ;  /* 0x0000065429087896 */ /* 0x000fe20008000008 */
[----:B------:R-:W-:Y:S02]  /*7690*/  LOP3.LUT P1, RZ, R2, 0xff, RZ, 0xc0, !PT ;  /* 0x000000ff02ff7812 */ /* 0x000fe4000782c0ff */
[----:B------:R-:W-:-:S04]  /*76a0*/  ISETP.NE.U32.AND P0, PT, RZ, UR20, PT ;  /* 0x00000014ff007c0c */ /* 0x000fc8000bf05070 */
[----:B------:R-:W-:Y:S02]  /*76b0*/  ISETP.NE.AND.EX P0, PT, RZ, UR21, PT, P0 ;  /* 0x00000015ff007c0c */ /* 0x000fe4000bf05300 */
[----:B--2---:R-:W-:Y:S01]  /*76c0*/  SYNCS.ARRIVE.TRANS64.RED.A1T0 RZ, [UR8], RZ ;  /* 0x000000ffffff79a7 */ /* 0x004fe20008100408 */
[----:B------:R-:W-:Y:S02]  /*76d0*/  USHF.L.U32 UR10, UR10, 0x7, URZ ;  /* 0x000000070a0a7899 */ /* 0x000fe4000800063f */
[----:B------:R-:W-:Y:S02]  /*76e0*/  USHF.L.U32 UR11, UR11, 0x7, URZ ;  /* 0x000000070b0b7899 */ /* 0x000fe4000800063f */
[----:B------:R-:W-:Y:S10]  /*76f0*/  @!P1 BRA `(.L_x_113) ;  /* 0x00000000000c9947 */ /* 0x000ff40003800000 */
[----:B------:R-:W-:-:S04]  /*7700*/  DEPBAR {5,4,3,2,1,0} ;  /* 0x0000003f0000791a */ /* 0x000fc80000000000 */
[----:B------:R2:W-:Y:S02]  /*7710*/  UTMACCTL.IV [UR6] ;  /* 0x00000000060079b9 */ /* 0x0005e40008000000 */
[----:B--2---:R-:W-:Y:S01]  /*7720*/  NOP ;  /* 0x0000000000007918 */ /* 0x004fe20000000000 */
.L_x_113:
[----:B------:R-:W-:Y:S05]  /*7730*/  @!P0 BRA `(.L_x_114) ;  /* 0x0000000000188947 */ /* 0x000fea0003800000 */
[----:B------:R-:W2:Y:S02]  /*7740*/  LDC.64 R2, c[0x0][0x590] ;  /* 0x00016400ff027b82 */ /* 0x000ea40000000a00 */
[----:B--2---:R-:W-:-:S06]  /*7750*/  IMAD.WIDE R2, R18, 0x8, R2 ;  /* 0x0000000812027825 */ /* 0x004fcc00078e0202 */
[----:B------:R-:W2:Y:S04]  /*7760*/  LDG.E.64 R2, desc[UR58][R2.64] ;  /* 0x0000003a02027981 */ /* 0x000ea8000c1e1b00 */
[----:B--2---:R-:W2:Y:S02]  /*7770*/  LD.E R8, desc[UR58][R2.64] ;  /* 0x0000003a02087980 */ /* 0x004ea4000c101900 */
[----:B--2---:R-:W-:Y:S01]  /*7780*/  FSETP.NEU.AND P0, PT, R8, RZ, PT ;  /* 0x000000ff0800720b */ /* 0x004fe20003f0d000 */
[----:B------:R-:W-:-:S12]  /*7790*/  BRA `(.L_x_115) ;  /* 0x0000000000247947 */ /* 0x000fd80003800000 */
.L_x_114:
[----:B------:R-:W-:Y:S02]  /*77a0*/  ISETP.NE.U32.AND P1, PT, RZ, UR22, PT ;  /* 0x00000016ff007c0c */ /* 0x000fe4000bf25070 */
[----:B------:R-:W-:Y:S02]  /*77b0*/  FSETP.NEU.AND P0, PT, RZ, UR28, PT ;  /* 0x0000001cff007c0b */ /* 0x000fe4000bf0d000 */
[----:B------:R-:W-:-:S13]  /*77c0*/  ISETP.NE.AND.EX P1, PT, RZ, UR23, PT, P1 ;  /* 0x00000017ff007c0c */ /* 0x000fda000bf25310 */
[----:B------:R-:W-:Y:S05]  /*77d0*/  @!P1 BRA `(.L_x_115) ;  /* 0x0000000000149947 */ /* 0x000fea0003800000 */
[----:B------:R-:W2:Y:S01]  /*77e0*/  LDC.64 R2, c[0x0][0x588] ;  /* 0x00016200ff027b82 */ /* 0x000ea20000000a00 */
[----:B------:R-:W-:-:S04]  /*77f0*/  IMAD R9, R18, UR27, RZ ;  /* 0x0000001b12097c24 */ /* 0x000fc8000f8e02ff */
[----:B--2---:R-:W-:-:S06]  /*7800*/  IMAD.WIDE R2, R9, 0x4, R2 ;  /* 0x0000000409027825 */ /* 0x004fcc00078e0202 */
[----:B------:R-:W2:Y:S02]  /*7810*/  LDG.E R2, desc[UR58][R2.64] ;  /* 0x0000003a02027981 */ /* 0x000ea4000c1e1900 */
[----:B--2---:R-:W-:-:S13]  /*7820*/  FSETP.NEU.AND P0, PT, R2, RZ, PT ;  /* 0x000000ff0200720b */ /* 0x004fda0003f0d000 */
.L_x_115:
[----:B------:R-:W-:Y:S01]  /*7830*/  UISETP.NE.AND UP0, UPT, UR26, 0x3, UPT ;  /* 0x000000031a00788c */ /* 0x000fe2000bf05270 */
[----:B------:R-:W-:-:S05]  /*7840*/  ELECT P1, URZ, PT ;  /* 0x00000000003f782f */ /* 0x000fca0003820000 */
[----:B------:R-:W-:Y:S02]  /*7850*/  PLOP3.LUT P2, PT, PT, PT, UP0, 0x80, 0x0 ;  /* 0x000000000000781c */ /* 0x000fe40003f4f008 */
[----:B------:R-:W-:-:S11]  /*7860*/  PLOP3.LUT P0, PT, P0, P1, PT, 0x2a, 0x0 ;  /* 0x000000000000781c */ /* 0x000fd60000702572 */
[----:B------:R-:W-:Y:S05]  /*7870*/  @!P2 BRA `(.L_x_116) ;  /* 0x000000000004a947 */ /* 0x000fea0003800000 */
[----:B------:R-:W-:Y:S01]  /*7880*/  BPT.TRAP 0x1 ;  /* 0x000000040000795c */ /* 0x000fe20000300000 */
.L_x_116:
[----:B------:R-:W-:-:S04]  /*7890*/  SHF.L.U32 R2, R0, 0x1f, RZ ;  /* 0x0000001f00027819 */ /* 0x000fc800000006ff */
[----:B------:R-:W2:Y:S02]  /*78a0*/  SYNCS.PHASECHK.TRANS64.TRYWAIT P1, [UR5+0x38560], R2 ;  /* 0x03856002ff0075a7 */ /* 0x000ea40008020145 */
[----:B--2---:R-:W-:Y:S05]  /*78b0*/  @!P1 BRA `(.L_x_117) ;  /* 0x0000005400089947 */ /* 0x004fea0003800000 */
.L_x_244:
[----:B------:R-:W-:Y:S04]  /*78c0*/  BSSY B0, `(.L_x_118) ;  /* 0x0000010000007945 */ /* 0x000fe80003800000 */
[----:B------:R-:W-:Y:S05]  /*78d0*/  @P0 BRA `(.L_x_119) ;  /* 0x0000000000380947 */ /* 0x000fea0003800000 */
[----:B------:R-:W-:Y:S02]  /*78e0*/  UIADD3 UR8, UR5, 0x30000, URZ ;  /* 0x0003000005087890 */ /* 0x000fe4000fffe03f */
[----:B------:R-:W-:Y:S02]  /*78f0*/  UIADD3 UR9, UR5, 0x38540, URZ ;  /* 0x0003854005097890 */ /* 0x000fe4000fffe03f */
[----:B------:R-:W-:Y:S02]  /*7900*/  UIADD3 UR14, UR10, 0x40, URZ ;  /* 0x000000400a0e7890 */ /* 0x000fe4000fffe03f */
[----:B------:R-:W-:Y:S01]  /*7910*/  UIADD3 UR12, UR5, 0x31000, URZ ;  /* 0x00031000050c7890 */ /* 0x000fe2000fffe03f */
[----:B------:R-:W-:Y:S01]  /*7920*/  UMOV UR16, 0x0 ;  /* 0x0000000000107882 */ /* 0x000fe20000000000 */
[----:B------:R-:W-:Y:S01]  /*7930*/  UMOV UR17, 0x10000000 ;  /* 0x1000000000117882 */ /* 0x000fe20000000000 */
[----:B------:R-:W-:Y:S01]  /*7940*/  UMOV UR15, UR11 ;  /* 0x0000000b000f7c82 */ /* 0x000fe20008000000 */
[----:B------:R-:W-:Y:S01]  /*7950*/  UMOV UR13, UR9 ;  /* 0x00000009000d7c82 */ /* 0x000fe20008000000 */
[----:B------:R3:W-:Y:S04]  /*7960*/  UTMALDG.2D [UR8], [UR6], desc[UR16] ;  /* 0x00001008060075b4 */ /* 0x0007e80008009000 */
[----:B------:R3:W-:Y:S02]  /*7970*/  UTMALDG.2D [UR12], [UR6], desc[UR16] ;  /* 0x0000100c060075b4 */ /* 0x0007e40008009000 */
[----:B---3--:R-:W-:Y:S05]  /*7980*/  @!P2 BRA `(.L_x_120) ;  /* 0x000000000004a947 */ /* 0x008fea0003800000 */
[----:B------:R-:W-:Y:S01]  /*7990*/  BPT.TRAP 0x1 ;  /* 0x000000040000795c */ /* 0x000fe20000300000 */
.L_x_120:
[----:B--2---:R-:W2:Y:S02]  /*79a0*/  LDC R3, c[0x0][0x828] ;  /* 0x00020a00ff037b82 */ /* 0x004ea40000000800 */
[----:B--2---:R3:W-:Y:S02]  /*79b0*/  SYNCS.ARRIVE.TRANS64.RED.A0TR RZ, [UR5+0x38540], R3 ;  /* 0x03854003ffff79a7 */ /* 0x0047e40008300405 */
.L_x_119:
[----:B------:R-:W-:Y:S05]  /*79c0*/  BSYNC B0 ;  /* 0x0000000000007941 */ /* 0x000fea0003800000 */
.L_x_118:
[----:B------:R-:W-:Y:S05]  /*79d0*/  @!P2 BRA `(.L_x_121) ;  /* 0x000000000004a947 */ /* 0x000fea0003800000 */
[----:B------:R-:W-:Y:S01]  /*79e0*/  BPT.TRAP 0x1 ;  /* 0x000000040000795c */ /* 0x000fe20000300000 */
.L_x_121:
[----:B------:R-:W-:-:S04]  /*79f0*/  UIADD3 UR8, UR5, 0x38540, URZ ;  /* 0x0003854005087890 */ /* 0x000fc8000fffe03f */
[----:B------:R-:W-:-:S09]  /*7a00*/  UPRMT UR8, UR41, 0x654, UR8 ;  /* 0x0000065429087896 */ /* 0x000fd20008000008 */
[----:B------:R-:W-:Y:S01]  /*7a10*/  SYNCS.ARRIVE.TRANS64.RED.A1T0 RZ, [UR8], RZ ;  /* 0x000000ffffff79a7 */ /* 0x000fe20008100408 */
[----:B------:R-:W-:Y:S05]  /*7a20*/  @!P2 BRA `(.L_x_122) ;  /* 0x000000000004a947 */ /* 0x000fea0003800000 */
[----:B------:R-:W-:Y:S01]  /*7a30*/  BPT.TRAP 0x1 ;  /* 0x000000040000795c */ /* 0x000fe20000300000 */
.L_x_122:
[----:B------:R-:W4:Y:S02]  /*7a40*/  SYNCS.PHASECHK.TRANS64.TRYWAIT P1, [UR5+0x38568], R2 ;  /* 0x03856802ff0075a7 */ /* 0x000f240008020145 */
[----:B----4-:R-:W-:Y:S05]  /*7a50*/  @!P1 BRA `(.L_x_123) ;  /* 0x0000005000b89947 */ /* 0x010fea0003800000 */
.L_x_245:
[----:B------:R-:W-:Y:S04]  /*7a60*/  BSSY B0, `(.L_x_124) ;  /* 0x0000012000007945 */ /* 0x000fe80003800000 */
[----:B------:R-:W-:Y:S05]  /*7a70*/  @P0 BRA `(.L_x_125) ;  /* 0x0000000000400947 */ /* 0x000fea0003800000 */
[----:B------:R-:W-:Y:S02]  /*7a80*/  UIADD3 UR19, UR11, 0x20, URZ ;  /* 0x000000200b137890 */ /* 0x000fe4000fffe03f */
        /* <DEDUP_REMOVED lines=8> */
[----:B------:R-:W-:Y:S01]  /*7b10*/  UMOV UR15, UR19 ;  /* 0x00000013000f7c82 */ /* 0x000fe20008000000 */
[----:B------:R4:W-:Y:S03]  /*7b20*/  UTMALDG.2D [UR16], [UR6], desc[UR8] ;  /* 0x00000810060075b4 */ /* 0x0009e60008009000 */
[----:B------:R4:W-:Y:S02]  /*7b30*/  UTMALDG.2D [UR12], [UR6], desc[UR8] ;  /* 0x0000080c060075b4 */ /* 0x0009e40008009000 */
[----:B----4-:R-:W-:Y:S05]  /*7b40*/  @!P2 BRA `(.L_x_126) ;  /* 0x000000000004a947 */ /* 0x010fea0003800000 */
[----:B------:R-:W-:Y:S01]  /*7b50*/  BPT.TRAP 0x1 ;  /* 0x000000040000795c */ /* 0x000fe20000300000 */
.L_x_126:
[----:B--23--:R-:W2:Y:S02]  /*7b60*/  LDC R3, c[0x0][0x828] ;  /* 0x00020a00ff037b82 */ /* 0x00cea40000000800 */
[----:B--2---:R4:W-:Y:S02]  /*7b70*/  SYNCS.ARRIVE.TRANS64.RED.A0TR RZ, [UR5+0x38548], R3 ;  /* 0x03854803ffff79a7 */ /* 0x0049e40008300405 */
.L_x_125:
[----:B------:R-:W-:Y:S05]  /*7b80*/  BSYNC B0 ;  /* 0x0000000000007941 */ /* 0x000fea0003800000 */
.L_x_124:
[----:B------:R-:W-:Y:S05]  /*7b90*/  @!P2 BRA `(.L_x_127) ;  /* 0x000000000004a947 */ /* 0x000fea0003800000 */
[----:B------:R-:W-:Y:S01]  /*7ba0*/  BPT.TRAP 0x1 ;  /* 0x000000040000795c */ /* 0x000fe20000300000 */
.L_x_127:
[----:B------:R-:W-:-:S04]  /*7bb0*/  UIADD3 UR8, UR5, 0x38548, URZ ;  /* 0x0003854805087890 */ /* 0x000fc8000fffe03f */
[----:B------:R-:W-:-:S09]  /*7bc0*/  UPRMT UR8, UR41, 0x654, UR8 ;  /* 0x0000065429087896 */ /* 0x000fd20008000008 */
[----:B------:R-:W-:Y:S01]  /*7bd0*/  SYNCS.ARRIVE.TRANS64.RED.A1T0 RZ, [UR8], RZ ;  /* 0x000000ffffff79a7 */ /* 0x000fe20008100408 */
[----:B------:R-:W-:Y:S05]  /*7be0*/  @!P2 BRA `(.L_x_128) ;  /* 0x000000000004a947 */ /* 0x000fea0003800000 */
[----:B------:R-:W-:Y:S01]  /*7bf0*/  BPT.TRAP 0x1 ;  /* 0x000000040000795c */ /* 0x000fe20000300000 */
.L_x_128:
[----:B------:R-:W5:Y:S02]  /*7c00*/  SYNCS.PHASECHK.TRANS64.TRYWAIT P1, [UR5+0x38570], R2 ;  /* 0x03857002ff0075a7 */ /* 0x000f640008020145 */
[----:B-----5:R-:W-:Y:S05]  /*7c10*/  @!P1 BRA `(.L_x_129) ;  /* 0x0000005000609947 */ /* 0x020fea0003800000 */
.L_x_246:
        /* <DEDUP_REMOVED lines=14> */
[----:B-1----:R-:W-:Y:S05]  /*7d00*/  @!P2 BRA `(.L_x_132) ;  /* 0x000000000004a947 */ /* 0x002fea0003800000 */
[----:B------:R-:W-:Y:S01]  /*7d10*/  BPT.TRAP 0x1 ;  /* 0x000000040000795c */ /* 0x000fe20000300000 */
.L_x_132:
[----:B--234-:R-:W1:Y:S02]  /*7d20*/  LDC R3, c[0x0][0x828] ;  /* 0x00020a00ff037b82 */ /* 0x01ce640000000800 */
[----:B-1----:R1:W-:Y:S02]  /*7d30*/  SYNCS.ARRIVE.TRANS64.RED.A0TR RZ, [UR5+0x38550], R3 ;  /* 0x03855003ffff79a7 */ /* 0x0023e40008300405 */
.L_x_131:
[----:B------:R-:W-:Y:S05]  /*7d40*/  BSYNC B0 ;  /* 0x0000000000007941 */ /* 0x000fea0003800000 */
.L_x_130:
[----:B------:R-:W-:Y:S05]  /*7d50*/  @!P2 BRA `(.L_x_133) ;  /* 0x000000000004a947 */ /* 0x000fea0003800000 */
[----:B------:R-:W-:Y:S01]  /*7d60*/  BPT.TRAP 0x1 ;  /* 0x000000040000795c */ /* 0x000fe20000300000 */
.L_x_133:
[----:B------:R-:W-:-:S04]  /*7d70*/  UIADD3 UR8, UR5, 0x38550, URZ ;  /* 0x0003855005087890 */ /* 0x000fc8000fffe03f */
[----:B------:R-:W-:-:S09]  /*7d80*/  UPRMT UR8, UR41, 0x654, UR8 ;  /* 0x0000065429087896 */ /* 0x000fd20008000008 */
[----:B------:R-:W-:Y:S01]  /*7d90*/  SYNCS.ARRIVE.TRANS64.RED.A1T0 RZ, [UR8], RZ ;  /* 0x000000ffffff79a7 */ /* 0x000fe20008100408 */
[----:B------:R-:W-:Y:S05]  /*7da0*/  @!P2 BRA `(.L_x_134) ;  /* 0x000000000004a947 */ /* 0x000fea0003800000 */
[----:B------:R-:W-:Y:S01]  /*7db0*/  BPT.TRAP 0x1 ;  /* 0x000000040000795c */ /* 0x000fe20000300000 */
.L_x_134:
[----:B------:R-:W5:Y:S02]  /*7dc0*/  SYNCS.PHASECHK.TRANS64.TRYWAIT P1, [UR5+0x38578], R2 ;  /* 0x03857802ff0075a7 */ /* 0x000f640008020145 */
[----:B-----5:R-:W-:Y:S05]  /*7dd0*/  @!P1 BRA `(.L_x_135) ;  /* 0x0000005000089947 */ /* 0x020fea0003800000 */
.L_x_247:
        /* <DEDUP_REMOVED lines=16> */
.L_x_138:
[----:B--2---:R-:W1:Y:S02]  /*7ee0*/  LDC R2, c[0x0][0x828] ;  /* 0x00020a00ff027b82 */ /* 0x004e640000000800 */
[----:B-1----:R1:W-:Y:S02]  /*7ef0*/  SYNCS.ARRIVE.TRANS64.RED.A0TR RZ, [UR5+0x38558], R2 ;  /* 0x03855802ffff79a7 */ /* 0x0023e40008300405 */
.L_x_137:
[----:B------:R-:W-:Y:S05]  /*7f00*/  BSYNC B0 ;  /* 0x0000000000007941 */ /* 0x000fea0003800000 */
.L_x_136:
[----:B------:R-:W-:Y:S05]  /*7f10*/  @!P2 BRA `(.L_x_139) ;  /* 0x000000000004a947 */ /* 0x000fea0003800000 */
[----:B------:R-:W-:Y:S01]  /*7f20*/  BPT.TRAP 0x1 ;  /* 0x000000040000795c */ /* 0x000fe20000300000 */
.L_x_139:
[----:B-1----:R-:W-:Y:S01]  /*7f30*/  ISETP.NE.AND P0, PT, R7, RZ, PT ;  /* 0x000000ff0700720c */ /* 0x002fe20003f05270 */
[----:B------:R-:W-:Y:S01]  /*7f40*/  UIADD3 UR8, UR5, 0x38558, URZ ;  /* 0x0003855805087890 */ /* 0x000fe2000fffe03f */
[CC--:B------:R-:W-:Y:S02]  /*7f50*/  ISETP.NE.AND P3, PT, R18.reuse, R6.reuse, PT ;  /* 0x000000061200720c */ /* 0x0c0fe40003f65270 */
[----:B------:R-:W-:Y:S01]  /*7f60*/  ISETP.EQ.OR P0, PT, R18, R6, !P0 ;  /* 0x000000061200720c */ /* 0x000fe20004702670 */
[----:B------:R-:W-:Y:S01]  /*7f70*/  UPRMT UR8, UR41, 0x654, UR8 ;  /* 0x0000065429087896 */ /* 0x000fe20008000008 */
[----:B------:R-:W-:-:S08]  /*7f80*/  LOP3.LUT R0, R0, 0x1, RZ, 0x3c, !PT ;  /* 0x0000000100007812 */ /* 0x000fd000078e3cff */
[----:B------:R-:W-:Y:S03]  /*7f90*/  SYNCS.ARRIVE.TRANS64.RED.A1T0 RZ, [UR8], RZ ;  /* 0x000000ffffff79a7 */ /* 0x000fe60008100408 */
[----:B------:R-:W-:Y:S05]  /*7fa0*/  @P0 BRA `(.L_x_140) ;  /* 0x0000000400040947 */ /* 0x000fea0003800000 */
[----:B------:R-:W-:Y:S01]  /*7fb0*/  ELECT P0, URZ, PT ;  /* 0x00000000003f782f */ /* 0x000fe20003800000 */
[----:B------:R-:W-:-:S12]  /*7fc0*/  BSSY B0, `(.L_x_141) ;  /* 0x0000032000007945 */ /* 0x000fd80003800000 */
[----:B------:R-:W-:Y:S05]  /*7fd0*/  @!P0 BRA `(.L_x_142) ;  /* 0x0000000000c08947 */ /* 0x000fea0003800000 */
[----:B--234-:R-:W1:Y:S08]  /*7fe0*/  LDC.64 R2, c[0x0][0x290] ;  /* 0x0000a400ff027b82 */ /* 0x01ce700000000a00 */
[----:B------:R-:W2:Y:S08]  /*7ff0*/  LDC.64 R14, c[0x0][0x808] ;  /* 0x00020200ff0e7b82 */ /* 0x000eb00000000a00 */
[----:B------:R-:W3:Y:S01]  /*8000*/  LDC.64 R16, c[0x0][0x810] ;  /* 0x00020400ff107b82 */ /* 0x000ee20000000a00 */
[----:B-1----:R-:W-:-:S05]  /*8010*/  IMAD.WIDE R2, R6, 0xc, R2 ;  /* 0x0000000c06027825 */ /* 0x002fca00078e0202 */
[----:B------:R1:W5:Y:S04]  /*8020*/  LDG.E R10, desc[UR58][R2.64] ;  /* 0x0000003a020a7981 */ /* 0x000368000c1e1900 */
[----:B------:R1:W5:Y:S01]  /*8030*/  LDG.E R13, desc[UR58][R2.64+0x4] ;  /* 0x0000043a020d7981 */ /* 0x000362000c1e1900 */
[----:B--2---:R-:W-:Y:S02]  /*8040*/  ISETP.NE.U32.AND P0, PT, R14, RZ, PT ;  /* 0x000000ff0e00720c */ /* 0x004fe40003f05070 */
[----:B------:R-:W-:Y:S02]  /*8050*/  SHF.R.S32.HI R8, RZ, 0x1f, R6 ;  /* 0x0000001fff087819 */ /* 0x000fe40000011406 */
[----:B------:R-:W-:Y:S02]  /*8060*/  ISETP.NE.AND.EX P0, PT, R15, RZ, PT, P0 ;  /* 0x000000ff0f00720c */ /* 0x000fe40003f05300 */
[----:B---3--:R-:W-:-:S04]  /*8070*/  ISETP.NE.U32.AND P1, PT, R16, RZ, PT ;  /* 0x000000ff1000720c */ /* 0x008fc80003f25070 */
[----:B------:R-:W-:-:S07]  /*8080*/  ISETP.NE.AND.EX P1, PT, R17, RZ, PT, P1 ;  /* 0x000000ff1100720c */ /* 0x000fce0003f25310 */
[----:B-1----:R-:W-:Y:S06]  /*8090*/  @!P0 BRA `(.L_x_143) ;  /* 0x0000000000108947 */ /* 0x002fec0003800000 */
[----:B------:R-:W-:-:S04]  /*80a0*/  LEA R2, P0, R6, R14, 0x3 ;  /* 0x0000000e06027211 */ /* 0x000fc800078018ff */
[----:B------:R-:W-:-:S06]  /*80b0*/  LEA.HI.X R3, R6, R15, R8, 0x3, P0 ;  /* 0x0000000f06037211 */ /* 0x000fcc00000f1c08 */
[----:B------:R-:W2:Y:S04]  /*80c0*/  LDG.E.64 R2, desc[UR58][R2.64] ;  /* 0x0000003a02027981 */ /* 0x000ea8000c1e1b00 */
[----:B--2---:R1:W-:Y:S02]  /*80d0*/  STS.64 [UR24], R2 ;  /* 0x00000002ff007988 */ /* 0x0043e40008000a18 */
.L_x_143:
[----:B------:R-:W-:Y:S05]  /*80e0*/  @!P1 BRA `(.L_x_142) ;  /* 0x00000000007c9947 */ /* 0x000fea0003800000 */
[----:B-1----:R-:W-:-:S04]  /*80f0*/  LEA R2, P0, R6, R16, 0x3 ;  /* 0x0000001006027211 */ /* 0x002fc800078018ff */
[----:B------:R-:W-:Y:S02]  /*8100*/  LEA.HI.X R3, R6, R17, R8, 0x3, P0 ;  /* 0x0000001106037211 */ /* 0x000fe400000f1c08 */
[----:B------:R-:W1:Y:S04]  /*8110*/  LDS R8, [UR24+0x1c] ;  /* 0x00001c18ff087984 */ /* 0x000e680008000800 */
[----:B------:R-:W2:Y:S01]  /*8120*/  LDG.E.64 R2, desc[UR58][R2.64] ;  /* 0x0000003a02027981 */ /* 0x000ea2000c1e1b00 */
        /* <DEDUP_REMOVED lines=13> */
[----:B------:R1:W-:Y:S04]  /*8200*/  STS [UR24+0x1c], R8 ;  /* 0x00001c08ff007988 */ /* 0x0003e80008000818 */
[----:B------:R-:W2:Y:S01]  /*8210*/  LDS R11, [UR24+0x1c] ;  /* 0x00001c18ff0b7984 */ /* 0x000ea20008000800 */
[----:B-1---5:R-:W-:Y:S01]  /*8220*/  VIADD R8, R10, 0xffffffff ;  /* 0xffffffff0a087836 */ /* 0x022fe20000000000 */
[----:B--2---:R-:W-:-:S05]  /*8230*/  LOP3.LUT R11, R11, 0xf0, RZ, 0xb8, !PT ;  /* 0x000000f00b0b7812 */ /* 0x004fca00078eb8ff */
[----:B------:R1:W-:Y:S04]  /*8240*/  STS [UR24+0x1c], R11 ;  /* 0x00001c0bff007988 */ /* 0x0003e80008000818 */
[----:B------:R-:W2:Y:S01]  /*8250*/  LDS R9, [UR24+0x1c] ;  /* 0x00001c18ff097984 */ /* 0x000ea20008000800 */
[----:B-1----:R-:W-:Y:S02]  /*8260*/  CS2R R10, SRZ ;  /* 0x00000000000a7805 */ /* 0x002fe4000001ff00 */
[----:B--2---:R-:W-:Y:S01]  /*8270*/  LOP3.LUT R17, R9, 0xf00, RZ, 0xb8, !PT ;  /* 0x00000f0009117812 */ /* 0x004fe200078eb8ff */
[----:B------:R-:W-:-:S04]  /*8280*/  VIADD R9, R13, 0xffffffff ;  /* 0xffffffff0d097836 */ /* 0x000fc80000000000 */
[----:B------:R-:W-:Y:S04]  /*8290*/  STS.64 [UR24+0x18], R16 ;  /* 0x00001810ff007988 */ /* 0x000fe80008000a18 */
[----:B------:R-:W1:Y:S04]  /*82a0*/  LDS R15, [UR24+0x1c] ;  /* 0x00001c18ff0f7984 */ /* 0x000e680008000800 */
[----:B------:R2:W-:Y:S01]  /*82b0*/  STS.128 [UR24+0x20], R8 ;  /* 0x00002008ff007988 */ /* 0x0005e20008000c18 */
[----:B-1----:R-:W-:-:S05]  /*82c0*/  LOP3.LUT R2, R15, 0xf000, RZ, 0xb8, !PT ;  /* 0x0000f0000f027812 */ /* 0x002fca00078eb8ff */
[----:B------:R2:W-:Y:S02]  /*82d0*/  STS [UR24+0x1c], R2 ;  /* 0x00001c02ff007988 */ /* 0x0005e40008000818 */
.L_x_142:
[----:B------:R-:W-:Y:S05]  /*82e0*/  BSYNC B0 ;  /* 0x0000000000007941 */ /* 0x000fea0003800000 */
.L_x_141:
[----:B-12---:R-:W1:Y:S01]  /*82f0*/  S2R R2, SR_LANEID ;  /* 0x0000000000027919 */ /* 0x006e620000000000 */
[----:B------:R-:W-:Y:S01]  /*8300*/  NOP ;  /* 0x0000000000007918 */ /* 0x000fe20000000000 */
[----:B------:R-:W-:Y:S01]  /*8310*/  ELECT P0, URZ, PT ;  /* 0x00000000003f782f */ /* 0x000fe20003800000 */
[----:B------:R-:W-:Y:S01]  /*8320*/  BSSY B0, `(.L_x_144) ;  /* 0x0000008000007945 */ /* 0x000fe20003800000 */
[----:B-1----:R-:W-:-:S05]  /*8330*/  IMAD.SHL.U32 R8, R2, 0x4, RZ ;  /* 0x0000000402087824 */ /* 0x002fca00078e00ff */
[----:B------:R1:W2:Y:S01]  /*8340*/  LDS R9, [R8+UR24] ;  /* 0x0000001808097984 */ /* 0x0002a20008000800 */
[----:B------:R-:W-:-:S05]  /*8350*/  IADD3 R2, P1, R8, UR6, RZ ;  /* 0x0000000608027c10 */ /* 0x000fca000ff3e0ff */
[----:B---34-:R-:W-:Y:S01]  /*8360*/  IMAD.X R3, RZ, RZ, UR7, P1 ;  /* 0x00000007ff037e24 */ /* 0x018fe200088e06ff */
[----:B------:R-:W-:Y:S07]  /*8370*/  @!P0 BRA `(.L_x_145) ;  /* 0x0000000000088947 */ /* 0x000fee0003800000 */
[----:B------:R0:W-:Y:S01]  /*8380*/  UTMACMDFLUSH ;  /* 0x00000000000079b7 */ /* 0x0001e20000000000 */
[----:B------:R-:W-:-:S04]  /*8390*/  DEPBAR.LE SB0, 0x0 ;  /* 0x000080000000791a */ /* 0x000fc80000000000 */
.L_x_145:
[----:B------:R-:W-:Y:S05]  /*83a0*/  BSYNC B0 ;  /* 0x0000000000007941 */ /* 0x000fea0003800000 */
.L_x_144:
[----:B--2---:R2:W5:Y:S02]  /*83b0*/  ATOMG.E.EXCH.STRONG.GPU PT, RZ, [R2], R9 ;  /* 0x0000000902ff73a8 */ /* 0x00456400041ee100 */
.L_x_140:
[----:B------:R-:W-:Y:S01]  /*83c0*/  UIADD3 UR4, UR4, 0x1, URZ ;  /* 0x0000000104047890 */ /* 0x000fe2000fffe03f */
[----:B------:R-:W-:Y:S01]  /*83d0*/  ISETP.NE.AND P0, PT, R7, RZ, PT ;  /* 0x000000ff0700720c */ /* 0x000fe20003f05270 */
[----:B------:R-:W-:Y:S01]  /*83e0*/  IMAD.MOV.U32 R16, RZ, RZ, R4 ;  /* 0x000000ffff107224 */ /* 0x000fe200078e0004 */
[----:B--2---:R-:W-:Y:S01]  /*83f0*/  SEL R2, RZ, 0x1, !P3 ;  /* 0x00000001ff027807 */ /* 0x004fe20005800000 */
[----:B------:R-:W-:Y:S01]  /*8400*/  UISETP.NE.AND UP0, UPT, UR4, 0x8, UPT ;  /* 0x000000080400788c */ /* 0x000fe2000bf05270 */
[----:B------:R-:W-:Y:S02]  /*8410*/  IMAD.MOV.U32 R17, RZ, RZ, R5 ;  /* 0x000000ffff117224 */ /* 0x000fe400078e0005 */
[----:B------:R-:W-:Y:S01]  /*8420*/  IMAD.MOV.U32 R18, RZ, RZ, R6 ;  /* 0x000000ffff127224 */ /* 0x000fe200078e0006 */
[----:B------:R-:W-:Y:S02]  /*8430*/  USEL UR8, URZ, 0x1, UP0 ;  /* 0x000000013f087887 */ /* 0x000fe40008000000 */
[----:B------:R-:W-:-:S04]  /*8440*/  USEL UR4, UR4, URZ, UP0 ;  /* 0x0000003f04047287 */ /* 0x000fc80008000000 */
[----:B------:R-:W-:Y:S01]  /*8450*/  LOP3.LUT R12, R12, UR8, RZ, 0x3c, !PT ;  /* 0x000000080c0c7c12 */ /* 0x000fe2000f8e3cff */
[----:B------:R-:W-:Y:S07]  /*8460*/  @P0 BRA `(.L_x_146) ;  /* 0xfffffff000300947 */ /* 0x000fee000383ffff */
[----:B-----5:R-:W-:Y:S01]  /*8470*/  ELECT P0, URZ, PT ;  /* 0x00000000003f782f */ /* 0x020fe20003800000 */
[----:B------:R-:W-:-:S12]  /*8480*/  BSSY B0, `(.L_x_147) ;  /* 0x0000017000007945 */ /* 0x000fd80003800000 */
[----:B------:R-:W-:Y:S05]  /*8490*/  @!P0 BRA `(.L_x_148) ;  /* 0x0000000000548947 */ /* 0x000fea0003800000 */
[----:B------:R-:W-:Y:S05]  /*84a0*/  @!P2 BRA `(.L_x_149) ;  /* 0x000000000004a947 */ /* 0x000fea0003800000 */
[----:B------:R-:W-:Y:S01]  /*84b0*/  BPT.TRAP 0x1 ;  /* 0x000000040000795c */ /* 0x000fe20000300000 */
.L_x_149:
[----:B------:R-:W-:-:S04]  /*84c0*/  SHF.L.U32 R2, R0, 0x1f, RZ ;  /* 0x0000001f00027819 */ /* 0x000fc800000006ff */
[----:B------:R-:W2:Y:S02]  /*84d0*/  SYNCS.PHASECHK.TRANS64.TRYWAIT P0, [UR5+0x38560], R2 ;  /* 0x03856002ff0075a7 */ /* 0x000ea40008000145 */
[----:B--2---:R-:W-:Y:S05]  /*84e0*/  @!P0 BRA `(.L_x_150) ;  /* 0x00000048005c8947 */ /* 0x004fea0003800000 */
.L_x_248:
[----:B------:R-:W-:Y:S05]  /*84f0*/  @!P2 BRA `(.L_x_151) ;  /* 0x000000000004a947 */ /* 0x000fea0003800000 */
[----:B------:R-:W-:Y:S01]  /*8500*/  BPT.TRAP 0x1 ;  /* 0x000000040000795c */ /* 0x000fe20000300000 */
.L_x_151:
[----:B------:R-:W5:Y:S02]  /*8510*/  SYNCS.PHASECHK.TRANS64.TRYWAIT P0, [UR5+0x38568], R2 ;  /* 0x03856802ff0075a7 */ /* 0x000f640008000145 */
[----:B-----5:R-:W-:Y:S05]  /*8520*/  @!P0 BRA `(.L_x_152) ;  /* 0x0000004800648947 */ /* 0x020fea0003800000 */
.L_x_249:
[----:B------:R-:W-:Y:S05]  /*8530*/  @!P2 BRA `(.L_x_153) ;  /* 0x000000000004a947 */ /* 0x000fea0003800000 */
[----:B------:R-:W-:Y:S01]  /*8540*/  BPT.TRAP 0x1 ;  /* 0x000000040000795c */ /* 0x000fe20000300000 */
.L_x_153:
[----:B------:R-:W5:Y:S02]  /*8550*/  SYNCS.PHASECHK.TRANS64.TRYWAIT P0, [UR5+0x38570], R2 ;  /* 0x03857002ff0075a7 */ /* 0x000f640008000145 */
[----:B-----5:R-:W-:Y:S05]  /*8560*/  @!P0 BRA `(.L_x_154) ;  /* 0x00000048006c8947 */ /* 0x020fea0003800000 */
.L_x_250:
[----:B------:R-:W-:Y:S05]  /*8570*/  @!P2 BRA `(.L_x_155) ;  /* 0x000000000004a947 */ /* 0x000fea0003800000 */
[----:B------:R-:W-:Y:S01]  /*8580*/  BPT.TRAP 0x1 ;  /* 0x000000040000795c */ /* 0x000fe20000300000 */
.L_x_155:
[----:B--2---:R-:W-:Y:S01]  /*8590*/  SHF.L.U32 R2, R0, 0x1f, RZ ;  /* 0x0000001f00027819 */ /* 0x004fe200000006ff */
[----:B---34-:R-:W-:-:S04]  /*85a0*/  IMAD.U32 R3, RZ, RZ, UR5 ;  /* 0x00000005ff037e24 */ /* 0x018fc8000f8e00ff */
[----:B------:R2:W3:Y:S03]  /*85b0*/  SYNCS.PHASECHK.TRANS64.TRYWAIT P0, [R3+URZ+0x38578], R2 ;  /* 0x03857802030075a7 */ /* 0x0004e6000800017f */
[----:B---3--:R-:W-:Y:S05]  /*85c0*/  @!P0 NANOSLEEP.SYNCS 0x989680 ;  /* 0x009896800000895d */ /* 0x008fea0003900000 */
[----:B------:R-:W3:Y:S02]  /*85d0*/  @!P0 SYNCS.PHASECHK.TRANS64 P0, [R3+URZ+0x38578], R2 ;  /* 0x03857802030085a7 */ /* 0x000ee4000800007f */
[----:B---3--:R-:W-:Y:S05]  /*85e0*/  @!P0 BRA `(.L_x_155) ;  /* 0xfffffffc00e88947 */ /* 0x008fea000383ffff */
.L_x_148:
[----:B------:R-:W-:Y:S05]  /*85f0*/  BSYNC B0 ;  /* 0x0000000000007941 */ /* 0x000fea0003800000 */
.L_x_147:
[----:B------:R-:W-:Y:S05]  /*8600*/  EXIT ;  /* 0x000000000000794d */ /* 0x000fea0003800000 */
.L_x_101:
[----:B------:R-:W1:Y:S01]  /*8610*/  S2UR UR4, SR_CTAID.Y ;  /* 0x00000000000479c3 */ /* 0x000e620000002600 */
[----:B------:R-:W3:Y:S01]  /*8620*/  S2R R37, SR_LANEID ;  /* 0x0000000000257919 */ /* 0x000ee20000000000 */
[----:B------:R-:W-:Y:S01]  /*8630*/  ELECT P0, URZ, PT ;  /* 0x00000000003f782f */ /* 0x000fe20003800000 */
[----:B------:R-:W-:Y:S01]  /*8640*/  BSSY B0, `(.L_x_156) ;  /* 0x0000037000007945 */ /* 0x000fe20003800000 */
[----:B------:R-:W-:Y:S01]  /*8650*/  ULDC.64 UR12, c[0x0][0x508] ;  /* 0x00014200000c7ab9 */ /* 0x000fe20000000a00 */
[----:B-1----:R-:W-:-:S04]  /*8660*/  UIMAD UR4, UR4, UR39, UR40 ;  /* 0x00000027040472a4 */ /* 0x002fc8000f8e0228 */
[----:B------:R-:W-:-:S06]  /*8670*/  UIMAD.WIDE UR12, UR4, 0x80, UR12 ;  /* 0x00000080040c78a5 */ /* 0x000fcc000f8e020c */
[----:B------:R-:W-:Y:S06]  /*8680*/  @!P0 BRA `(.L_x_157) ;  /* 0x0000000000c88947 */ /* 0x000fec0003800000 */
[----:B------:R-:W1:Y:S01]  /*8690*/  LDC.64 R8, c[0x0][0x300] ;  /* 0x0000c000ff087b82 */ /* 0x000e620000000a00 */
[----:B------:R-:W-:Y:S02]  /*86a0*/  UMOV UR4, 0x400 ;  /* 0x0000040000047882 */ /* 0x000fe40000000000 */
[----:B--2---:R-:W-:-:S05]  /*86b0*/  ULEA UR4, UR41, UR4, 0x18 ;  /* 0x0000000429047291 */ /* 0x004fca000f8ec03f */
[----:B------:R-:W1:Y:S08]  /*86c0*/  LDC.64 R10, c[0x0][0x308] ;  /* 0x0000c200ff0a7b82 */ /* 0x000e700000000a00 */
[----:B------:R-:W2:Y:S08]  /*86d0*/  LDC.64 R4, c[0x0][0x330] ;  /* 0x0000cc00ff047b82 */ /* 0x000eb00000000a00 */
[----:B------:R-:W2:Y:S01]  /*86e0*/  LDC.64 R6, c[0x0][0x338] ;  /* 0x0000ce00ff067b82 */ /* 0x000ea20000000a00 */
[----:B-1----:R1:W-:Y:S07]  /*86f0*/  STS.128 [UR4+0x38680], R8 ;  /* 0x03868008ff007988 */ /* 0x0023ee0008000c04 */
[----:B------:R-:W4:Y:S08]  /*8700*/  LDC.64 R32, c[0x0][0x310] ;  /* 0x0000c400ff207b82 */ /* 0x000f300000000a00 */
[----:B------:R-:W4:Y:S01]  /*8710*/  LDC.64 R34, c[0x0][0x318] ;  /* 0x0000c600ff227b82 */ /* 0x000f220000000a00 */
[----:B--2---:R2:W-:Y:S07]  /*8720*/  STS.128 [UR4+0x386b0], R4 ;  /* 0x0386b004ff007988 */ /* 0x0045ee0008000c04 */
[----:B------:R-:W5:Y:S08]  /*8730*/  LDC.64 R28, c[0x0][0x320] ;  /* 0x0000c800ff1c7b82 */ /* 0x000f700000000a00 */
[----:B------:R-:W5:Y:S08]  /*8740*/  LDC.64 R30, c[0x0][0x328] ;  /* 0x0000ca00ff1e7b82 */ /* 0x000f700000000a00 */
[----:B------:R-:W3:Y:S01]  /*8750*/  LDC.64 R24, c[0x0][0x340] ;  /* 0x0000d000ff187b82 */ /* 0x000ee20000000a00 */
[----:B----4-:R4:W-:Y:S07]  /*8760*/  STS.128 [UR4+0x38690], R32 ;  /* 0x03869020ff007988 */ /* 0x0109ee0008000c04 */
[----:B------:R-:W3:Y:S08]  /*8770*/  LDC.64 R26, c[0x0][0x348] ;  /* 0x0000d200ff1a7b82 */ /* 0x000ef00000000a00 */
[----:B------:R-:W2:Y:S01]  /*8780*/  LDC.64 R20, c[0x0][0x350] ;  /* 0x0000d400ff147b82 */ /* 0x000ea20000000a00 */
[----:B-----5:R5:W-:Y:S07]  /*8790*/  STS.128 [UR4+0x386a0], R28 ;  /* 0x0386a01cff007988 */ /* 0x020bee0008000c04 */
[----:B------:R-:W2:Y:S08]  /*87a0*/  LDC.64 R22, c[0x0][0x358] ;  /* 0x0000d600ff167b82 */ /* 0x000eb00000000a00 */
[----:B------:R-:W4:Y:S01]  /*87b0*/  LDC.64 R12, c[0x0][0x360] ;  /* 0x0000d800ff0c7b82 */ /* 0x000f220000000a00 */
[----:B---3--:R3:W-:Y:S07]  /*87c0*/  STS.128 [UR4+0x386c0], R24 ;  /* 0x0386c018ff007988 */ /* 0x0087ee0008000c04 */
[----:B------:R-:W4:Y:S08]  /*87d0*/  LDC.64 R14, c[0x0][0x368] ;  /* 0x0000da00ff0e7b82 */ /* 0x000f300000000a00 */
[----:B-1----:R-:W1:Y:S01]  /*87e0*/  LDC.64 R8, c[0x0][0x370] ;  /* 0x0000dc00ff087b82 */ /* 0x002e620000000a00 */
[----:B--2---:R2:W-:Y:S07]  /*87f0*/  STS.128 [UR4+0x386d0], R20 ;  /* 0x0386d014ff007988 */ /* 0x0045ee0008000c04 */
[----:B------:R-:W1:Y:S08]  /*8800*/  LDC.64 R10, c[0x0][0x378] ;  /* 0x0000de00ff0a7b82 */ /* 0x000e700000000a00 */
[----:B------:R-:W5:Y:S01]  /*8810*/  LDC.64 R4, c[0x0][0x410] ;  /* 0x00010400ff047b82 */ /* 0x000f620000000a00 */
[----:B----4-:R4:W-:Y:S07]  /*8820*/  STS.128 [UR4+0x386e0], R12 ;  /* 0x0386e00cff007988 */ /* 0x0109ee0008000c04 */
[----:B------:R-:W5:Y:S01]  /*8830*/  LDC.64 R6, c[0x0][0x418] ;  /* 0x00010600ff067b82 */ /* 0x000f620000000a00 */
[----:B-1----:R1:W-:Y:S07]  /*8840*/  STS.128 [UR4+0x386f0], R8 ;  /* 0x0386f008ff007988 */ /* 0x0023ee0008000c04 */
[----:B------:R-:W2:Y:S08]  /*8850*/  LDC.64 R32, c[0x0][0x400] ;  /* 0x00010000ff207b82 */ /* 0x000eb00000000a00 */
[----:B------:R-:W2:Y:S01]  /*8860*/  LDC.64 R34, c[0x0][0x408] ;  /* 0x00010200ff227b82 */ /* 0x000ea20000000a00 */
[----:B-----5:R5:W-:Y:S07]  /*8870*/  STS.128 [UR4+0x38710], R4 ;  /* 0x03871004ff007988 */ /* 0x020bee0008000c04 */
[----:B------:R-:W4:Y:S08]  /*8880*/  LDC.64 R28, c[0x0][0x420] ;  /* 0x00010800ff1c7b82 */ /* 0x000f300000000a00 */
[----:B------:R-:W4:Y:S08]  /*8890*/  LDC.64 R30, c[0x0][0x428] ;  /* 0x00010a00ff1e7b82 */ /* 0x000f300000000a00 */
[----:B---3--:R-:W3:Y:S01]  /*88a0*/  LDC.64 R24, c[0x0][0x430] ;  /* 0x00010c00ff187b82 */ /* 0x008ee20000000a00 */
[----:B--2---:R2:W-:Y:S07]  /*88b0*/  STS.128 [UR4+0x38700], R32 ;  /* 0x03870020ff007988 */ /* 0x0045ee0008000c04 */
[----:B------:R-:W3:Y:S08]  /*88c0*/  LDC.64 R26, c[0x0][0x438] ;  /* 0x00010e00ff1a7b82 */ /* 0x000ef00000000a00 */
[----:B------:R-:W5:Y:S01]  /*88d0*/  LDC.64 R20, c[0x0][0x440] ;  /* 0x00011000ff147b82 */ /* 0x000f620000000a00 */
[----:B----4-:R2:W-:Y:S07]  /*88e0*/  STS.128 [UR4+0x38720], R28 ;  /* 0x0387201cff007988 */ /* 0x0105ee0008000c04 */
[----:B------:R-:W5:Y:S08]  /*88f0*/  LDC.64 R22, c[0x0][0x448] ;  /* 0x00011200ff167b82 */ /* 0x000f700000000a00 */
[----:B------:R-:W4:Y:S01]  /*8900*/  LDC.64 R12, c[0x0][0x450] ;  /* 0x00011400ff0c7b82 */ /* 0x000f220000000a00 */
[----:B---3--:R2:W-:Y:S07]  /*8910*/  STS.128 [UR4+0x38730], R24 ;  /* 0x03873018ff007988 */ /* 0x0085ee0008000c04 */
[----:B------:R-:W4:Y:S08]  /*8920*/  LDC.64 R14, c[0x0][0x458] ;  /* 0x00011600ff0e7b82 */ /* 0x000f300000000a00 */
[----:B-1----:R-:W1:Y:S01]  /*8930*/  LDC.64 R8, c[0x0][0x460] ;  /* 0x00011800ff087b82 */ /* 0x002e620000000a00 */
[----:B-----5:R2:W-:Y:S07]  /*8940*/  STS.128 [UR4+0x38740], R20 ;  /* 0x03874014ff007988 */ /* 0x0205ee0008000c04 */
[----:B------:R-:W1:Y:S08]  /*8950*/  LDC.64 R10, c[0x0][0x468] ;  /* 0x00011a00ff0a7b82 */ /* 0x000e700000000a00 */
[----:B------:R-:W3:Y:S01]  /*8960*/  LDC.64 R4, c[0x0][0x470] ;  /* 0x00011c00ff047b82 */ /* 0x000ee20000000a00 */
[----:B----4-:R2:W-:Y:S07]  /*8970*/  STS.128 [UR4+0x38750], R12 ;  /* 0x0387500cff007988 */ /* 0x0105ee0008000c04 */
[----:B------:R-:W3:Y:S01]  /*8980*/  LDC.64 R6, c[0x0][0x478] ;  /* 0x00011e00ff067b82 */ /* 0x000ee20000000a00 */
[----:B-1----:R2:W-:Y:S04]  /*8990*/  STS.128 [UR4+0x38760], R8 ;  /* 0x03876008ff007988 */ /* 0x0025e80008000c04 */
[----:B---3--:R2:W-:Y:S02]  /*89a0*/  STS.128 [UR4+0x38770], R4 ;  /* 0x03877004ff007988 */ /* 0x0085e40008000c04 */
.L_x_157:
[----:B--2---:R-:W-:Y:S05]  /*89b0*/  BSYNC B0 ;  /* 0x0000000000007941 */ /* 0x004fea0003800000 */
.L_x_156:
[----:B------:R-:W-:Y:S01]  /*89c0*/  ELECT P0, URZ, PT ;  /* 0x00000000003f782f */ /* 0x000fe20003800000 */
[----:B------:R-:W-:Y:S01]  /*89d0*/  NOP ;  /* 0x0000000000007918 */ /* 0x000fe20000000000 */
[----:B------:R-:W-:Y:S11]  /*89e0*/  BSSY B0, `(.L_x_158) ;  /* 0x000004c000007945 */ /* 0x000ff60003800000 */
[----:B------:R-:W-:Y:S05]  /*89f0*/  @!P0 BRA `(.L_x_159) ;  /* 0x0000000400288947 */ /* 0x000fea0003800000 */
[C---:B------:R-:W-:Y:S01]  /*8a00*/  IMAD.SHL.U32 R20, R18.reuse, 0x8, RZ ;  /* 0x0000000812147824 */ /* 0x040fe200078e00ff */
[----:B------:R-:W-:Y:S01]  /*8a10*/  ULDC.64 UR4, c[0x0][0x518] ;  /* 0x0001460000047ab9 */ /* 0x000fe20000000a00 */
[----:B------:R-:W-:Y:S01]  /*8a20*/  ULDC.64 UR6, c[0x0][0x528] ;  /* 0x00014a0000067ab9 */ /* 0x000fe20000000a00 */
[----:B------:R-:W-:Y:S02]  /*8a30*/  SHF.L.U64.HI R3, R18, 0x3, R3 ;  /* 0x0000000312037819 */ /* 0x000fe40000010203 */
[C---:B------:R-:W-:Y:S02]  /*8a40*/  IADD3 R6, P0, R20.reuse, UR4, RZ ;  /* 0x0000000414067c10 */ /* 0x040fe4000ff1e0ff */
[----:B------:R-:W-:Y:S02]  /*8a50*/  IADD3 R4, P1, R20, UR6, RZ ;  /* 0x0000000614047c10 */ /* 0x000fe4000ff3e0ff */
[C---:B------:R-:W-:Y:S01]  /*8a60*/  IADD3.X R7, R3.reuse, UR5, RZ, P0, !PT ;  /* 0x0000000503077c10 */ /* 0x040fe200087fe4ff */
[----:B------:R-:W-:Y:S01]  /*8a70*/  ULDC.64 UR4, c[0x0][0x510] ;  /* 0x0001440000047ab9 */ /* 0x000fe20000000a00 */
[----:B------:R-:W-:Y:S01]  /*8a80*/  IADD3.X R5, R3, UR7, RZ, P1, !PT ;  /* 0x0000000703057c10 */ /* 0x000fe20008ffe4ff */
[----:B------:R-:W-:-:S03]  /*8a90*/  ULDC.64 UR6, c[0x0][0x520] ;  /* 0x0001480000067ab9 */ /* 0x000fc60000000a00 */
[----:B------:R-:W2:Y:S04]  /*8aa0*/  LDG.E.64 R6, desc[UR58][R6.64] ;  /* 0x0000003a06067981 */ /* 0x000ea8000c1e1b00 */
[----:B------:R-:W4:Y:S01]  /*8ab0*/  LDG.E.64 R4, desc[UR58][R4.64] ;  /* 0x0000003a04047981 */ /* 0x000f22000c1e1b00 */
[C---:B------:R-:W-:Y:S02]  /*8ac0*/  IADD3 R22, P0, R20.reuse, UR4, RZ ;  /* 0x0000000414167c10 */ /* 0x040fe4000ff1e0ff */
[----:B------:R-:W-:Y:S02]  /*8ad0*/  IADD3 R20, P1, R20, UR6, RZ ;  /* 0x0000000614147c10 */ /* 0x000fe4000ff3e0ff */
[C---:B------:R-:W-:Y:S02]  /*8ae0*/  IADD3.X R23, R3.reuse, UR5, RZ, P0, !PT ;  /* 0x0000000503177c10 */ /* 0x040fe400087fe4ff */
[----:B------:R-:W-:-:S04]  /*8af0*/  IADD3.X R21, R3, UR7, RZ, P1, !PT ;  /* 0x0000000703157c10 */ /* 0x000fc80008ffe4ff */
[----:B------:R-:W5:Y:S04]  /*8b00*/  LDG.E.64 R22, desc[UR58][R22.64] ;  /* 0x0000003a16167981 */ /* 0x000f68000c1e1b00 */
[----:B------:R-:W3:Y:S01]  /*8b10*/  LDG.E.64 R20, desc[UR58][R20.64] ;  /* 0x0000003a14147981 */ /* 0x000ee2000c1e1b00 */
[----:B------:R-:W-:Y:S01]  /*8b20*/  UMOV UR4, 0x400 ;  /* 0x0000040000047882 */ /* 0x000fe20000000000 */
[----:B------:R-:W-:Y:S01]  /*8b30*/  VIADD R13, R0, 0xffffffff ;  /* 0xffffffff000d7836 */ /* 0x000fe20000000000 */
[----:B------:R-:W-:Y:S01]  /*8b40*/  ULEA UR4, UR41, UR4, 0x18 ;  /* 0x0000000429047291 */ /* 0x000fe2000f8ec03f */
[----:B------:R-:W-:-:S03]  /*8b50*/  CS2R R14, SRZ ;  /* 0x00000000000e7805 */ /* 0x000fc6000001ff00 */
[----:B------:R-:W-:Y:S02]  /*8b60*/  UIADD3 UR5, UR4, 0x38680, URZ ;  /* 0x0003868004057890 */ /* 0x000fe4000fffe03f */
[----:B------:R-:W-:-:S03]  /*8b70*/  UIADD3 UR6, UR4, 0x38700, URZ ;  /* 0x0003870004067890 */ /* 0x000fc6000fffe03f */
[----:B------:R-:W1:Y:S01]  /*8b80*/  LDS R8, [UR4+0x3869c] ;  /* 0x03869c04ff087984 */ /* 0x000e620008000800 */
[----:B------:R-:W-:Y:S02]  /*8b90*/  IMAD.U32 R24, RZ, RZ, UR5 ;  /* 0x00000005ff187e24 */ /* 0x000fe4000f8e00ff */
[----:B------:R-:W-:Y:S01]  /*8ba0*/  IMAD.U32 R26, RZ, RZ, UR6 ;  /* 0x00000006ff1a7e24 */ /* 0x000fe2000f8e00ff */
[----:B------:R-:W1:Y:S02]  /*8bb0*/  LDS R9, [UR4+0x3871c] ;  /* 0x03871c04ff097984 */ /* 0x000e640008000800 */
[----:B------:R-:W-:Y:S02]  /*8bc0*/  SHF.R.U64 R24, R24, 0x4, RZ ;  /* 0x0000000418187819 */ /* 0x000fe400000012ff */
[----:B------:R-:W-:Y:S01]  /*8bd0*/  SHF.R.U64 R26, R26, 0x4, RZ ;  /* 0x000000041a1a7819 */ /* 0x000fe200000012ff */
[----:B------:R-:W-:Y:S04]  /*8be0*/  STS [UR4+0x386b0], RZ ;  /* 0x0386b0ffff007988 */ /* 0x000fe80008000804 */
[----:B------:R-:W-:Y:S04]  /*8bf0*/  STS [UR4+0x38690], R24 ;  /* 0x03869018ff007988 */ /* 0x000fe80008000804 */
[----:B------:R-:W-:Y:S04]  /*8c00*/  STS [UR4+0x38694], R24 ;  /* 0x03869418ff007988 */ /* 0x000fe80008000804 */
[----:B------:R-:W-:Y:S04]  /*8c10*/  STS [UR4+0x38710], R26 ;  /* 0x0387101aff007988 */ /* 0x000fe80008000804 */
[----:B------:R-:W-:Y:S04]  /*8c20*/  STS [UR4+0x38714], R26 ;  /* 0x0387141aff007988 */ /* 0x000fe80008000804 */
[----:B------:R-:W-:Y:S01]  /*8c30*/  STS [UR4+0x38730], RZ ;  /* 0x038730ffff007988 */ /* 0x000fe20008000804 */
[----:B--2---:R-:W-:-:S02]  /*8c40*/  LOP3.LUT R7, R7, 0x1fffffff, RZ, 0xc0, !PT ;  /* 0x1fffffff07077812 */ /* 0x004fc400078ec0ff */
[----:B----4-:R-:W-:Y:S02]  /*8c50*/  LOP3.LUT R3, R5, 0x1fffffff, RZ, 0xc0, !PT ;  /* 0x1fffffff05037812 */ /* 0x010fe400078ec0ff */
[----:B------:R-:W-:Y:S02]  /*8c60*/  SHF.R.U32.HI R11, RZ, 0x4, R7 ;  /* 0x00000004ff0b7819 */ /* 0x000fe40000011607 */
[----:B------:R-:W-:Y:S02]  /*8c70*/  SHF.R.U32.HI R10, RZ, 0x4, R3 ;  /* 0x00000004ff0a7819 */ /* 0x000fe40000011603 */
[----:B-1----:R-:W-:Y:S02]  /*8c80*/  LOP3.LUT R8, R8, 0xf, R11, 0xb8, !PT ;  /* 0x0000000f08087812 */ /* 0x002fe400078eb80b */
[----:B------:R-:W-:Y:S02]  /*8c90*/  LOP3.LUT R9, R9, 0xf, R10, 0xb8, !PT ;  /* 0x0000000f09097812 */ /* 0x000fe400078eb80a */
[----:B------:R-:W-:Y:S01]  /*8ca0*/  SHF.R.U64 R7, R6, 0x4, R7 ;  /* 0x0000000406077819 */ /* 0x000fe20000001207 */
[----:B------:R1:W-:Y:S01]  /*8cb0*/  STS [UR4+0x3869c], R8 ;  /* 0x03869c08ff007988 */ /* 0x0003e20008000804 */
[----:B------:R-:W-:-:S03]  /*8cc0*/  SHF.R.U64 R3, R4, 0x4, R3 ;  /* 0x0000000404037819 */ /* 0x000fc60000001203 */
[----:B------:R2:W-:Y:S04]  /*8cd0*/  STS [UR4+0x3871c], R9 ;  /* 0x03871c09ff007988 */ /* 0x0005e80008000804 */
[----:B------:R-:W4:Y:S01]  /*8ce0*/  LDS R5, [UR4+0x3869c] ;  /* 0x03869c04ff057984 */ /* 0x000f220008000800 */
[----:B-1----:R-:W-:-:S03]  /*8cf0*/  VIADD R8, R36, 0xffffffff ;  /* 0xffffffff24087836 */ /* 0x002fc60000000000 */
[----:B------:R-:W1:Y:S01]  /*8d00*/  LDS R10, [UR4+0x3871c] ;  /* 0x03871c04ff0a7984 */ /* 0x000e620008000800 */
[----:B--2---:R-:W-:Y:S02]  /*8d10*/  VIADD R9, R2, 0xffffffff ;  /* 0xffffffff02097836 */ /* 0x004fe40000000000 */
[----:B------:R-:W-:Y:S01]  /*8d20*/  IMAD.MOV.U32 R12, RZ, RZ, R8 ;  /* 0x000000ffff0c7224 */ /* 0x000fe200078e0008 */
[----:B------:R-:W-:Y:S04]  /*8d30*/  STS [UR4+0x3868c], R7 ;  /* 0x03868c07ff007988 */ /* 0x000fe80008000804 */
[----:B------:R-:W-:Y:S04]  /*8d40*/  STS.128 [UR4+0x38720], R12 ;  /* 0x0387200cff007988 */ /* 0x000fe80008000c04 */
[----:B-----5:R-:W-:Y:S04]  /*8d50*/  STS.64 [UR4+0x38680], R22 ;  /* 0x03868016ff007988 */ /* 0x020fe80008000a04 */
[----:B---3--:R-:W-:Y:S04]  /*8d60*/  STS.64 [UR4+0x38700], R20 ;  /* 0x03870014ff007988 */ /* 0x008fe80008000a04 */
[----:B------:R-:W-:Y:S01]  /*8d70*/  STS [UR4+0x3870c], R3 ;  /* 0x03870c03ff007988 */ /* 0x000fe20008000804 */
[----:B----4-:R-:W-:-:S02]  /*8d80*/  LOP3.LUT R5, R5, 0xf0, RZ, 0xb8, !PT ;  /* 0x000000f005057812 */ /* 0x010fc400078eb8ff */
[----:B-1----:R-:W-:-:S03]  /*8d90*/  LOP3.LUT R10, R10, 0xf0, RZ, 0xb8, !PT ;  /* 0x000000f00a0a7812 */ /* 0x002fc600078eb8ff */
[----:B------:R-:W-:Y:S04]  /*8da0*/  STS [UR4+0x3869c], R5 ;  /* 0x03869c05ff007988 */ /* 0x000fe80008000804 */
[----:B------:R1:W-:Y:S04]  /*8db0*/  STS [UR4+0x3871c], R10 ;  /* 0x03871c0aff007988 */ /* 0x0003e80008000804 */
[----:B------:R-:W2:Y:S04]  /*8dc0*/  LDS R25, [UR4+0x3869c] ;  /* 0x03869c04ff197984 */ /* 0x000ea80008000800 */
[----:B------:R-:W3:Y:S01]  /*8dd0*/  LDS R27, [UR4+0x3871c] ;  /* 0x03871c04ff1b7984 */ /* 0x000ee20008000800 */
[----:B-1----:R-:W-:-:S05]  /*8de0*/  CS2R R10, SRZ ;  /* 0x00000000000a7805 */ /* 0x002fca000001ff00 */
[----:B------:R-:W-:Y:S01]  /*8df0*/  STS.128 [UR4+0x386a0], R8 ;  /* 0x0386a008ff007988 */ /* 0x000fe20008000c04 */
[----:B--2---:R-:W-:Y:S02]  /*8e00*/  LOP3.LUT R25, R25, 0xf00, RZ, 0xb8, !PT ;  /* 0x00000f0019197812 */ /* 0x004fe400078eb8ff */
[----:B---3--:R-:W-:-:S03]  /*8e10*/  LOP3.LUT R27, R27, 0xf00, RZ, 0xb8, !PT ;  /* 0x00000f001b1b7812 */ /* 0x008fc600078eb8ff */
[----:B------:R-:W-:Y:S04]  /*8e20*/  STS.64 [UR4+0x38698], R24 ;  /* 0x03869818ff007988 */ /* 0x000fe80008000a04 */
[----:B------:R-:W-:Y:S04]  /*8e30*/  STS.64 [UR4+0x38718], R26 ;  /* 0x0387181aff007988 */ /* 0x000fe80008000a04 */
[----:B------:R-:W1:Y:S04]  /*8e40*/  LDS R5, [UR4+0x3869c] ;  /* 0x03869c04ff057984 */ /* 0x000e680008000800 */
[----:B------:R-:W2:Y:S01]  /*8e50*/  LDS R28, [UR4+0x3871c] ;  /* 0x03871c04ff1c7984 */ /* 0x000ea20008000800 */
[----:B-1----:R-:W-:-:S02]  /*8e60*/  LOP3.LUT R0, R5, 0xf000, RZ, 0xb8, !PT ;  /* 0x0000f00005007812 */ /* 0x002fc400078eb8ff */
[----:B--2---:R-:W-:-:S03]  /*8e70*/  LOP3.LUT R2, R28, 0xf000, RZ, 0xb8, !PT ;  /* 0x0000f0001c027812 */ /* 0x004fc600078eb8ff */
[----:B------:R1:W-:Y:S04]  /*8e80*/  STS [UR4+0x3869c], R0 ;  /* 0x03869c00ff007988 */ /* 0x0003e80008000804 */
[----:B------:R1:W-:Y:S02]  /*8e90*/  STS [UR4+0x3871c], R2 ;  /* 0x03871c02ff007988 */ /* 0x0003e40008000804 */
.L_x_159:
[----:B------:R-:W-:Y:S05]  /*8ea0*/  BSYNC B0 ;  /* 0x0000000000007941 */ /* 0x000fea0003800000 */
.L_x_158:
[----:B------:R-:W-:Y:S01]  /*8eb0*/  ELECT P0, URZ, PT ;  /* 0x00000000003f782f */ /* 0x000fe20003800000 */
[----:B------:R-:W-:Y:S01]  /*8ec0*/  NOP ;  /* 0x0000000000007918 */ /* 0x000fe20000000000 */
[----:B------:R-:W-:Y:S11]  /*8ed0*/  BSSY B0, `(.L_x_160) ;  /* 0x0000004000007945 */ /* 0x000ff60003800000 */
[----:B------:R-:W-:Y:S05]  /*8ee0*/  @!P0 BRA `(.L_x_161) ;  /* 0x0000000000088947 */ /* 0x000fea0003800000 */
[----:B------:R0:W-:Y:S01]  /*8ef0*/  UTMACMDFLUSH ;  /* 0x00000000000079b7 */ /* 0x0001e20000000000 */
[----:B------:R-:W-:-:S04]  /*8f00*/  DEPBAR.LE SB0, 0x0 ;  /* 0x000080000000791a */ /* 0x000fc80000000000 */
.L_x_161:
[----:B------:R-:W-:Y:S05]  /*8f10*/  BSYNC B0 ;  /* 0x0000000000007941 */ /* 0x000fea0003800000 */
.L_x_160:
[----:B------:R-:W-:Y:S01]  /*8f20*/  UMOV UR4, 0x400 ;  /* 0x0000040000047882 */ /* 0x000fe20000000000 */
[----:B---3--:R-:W-:Y:S01]  /*8f30*/  IMAD.SHL.U32 R37, R37, 0x4, RZ ;  /* 0x0000000425257824 */ /* 0x008fe200078e00ff */
[----:B------:R-:W-:Y:S01]  /*8f40*/  ULEA UR17, UR41, UR4, 0x18 ;  /* 0x0000000429117291 */ /* 0x000fe2000f8ec03f */
[----:B------:R-:W-:-:S03]  /*8f50*/  ULDC UR14, c[0x0][0x884] ;  /* 0x00022100000e7ab9 */ /* 0x000fc60000000800 */
[----:B------:R-:W-:Y:S01]  /*8f60*/  UIADD3 UR20, UR17, 0x38680, URZ ;  /* 0x0003868011147890 */ /* 0x000fe2000fffe03f */
[----:B------:R-:W-:Y:S01]  /*8f70*/  IADD3 R4, P0, R37, UR12, RZ ;  /* 0x0000000c25047c10 */ /* 0x000fe2000ff1e0ff */
[----:B------:R-:W-:Y:S01]  /*8f80*/  UIMAD.WIDE UR14, UR14, 0x80, UR12 ;  /* 0x000000800e0e78a5 */ /* 0x000fe2000f8e020c */
[----:B------:R-:W-:-:S03]  /*8f90*/  IMAD.MOV.U32 R6, RZ, RZ, 0x1 ;  /* 0x00000001ff067424 */ /* 0x000fc600078e00ff */
[----:B------:R-:W-:Y:S02]  /*8fa0*/  IMAD.X R5, RZ, RZ, UR13, P0 ;  /* 0x0000000dff057e24 */ /* 0x000fe400080e06ff */
[----:B-1----:R-:W-:Y:S01]  /*8fb0*/  IADD3 R2, P1, R37, UR14, RZ ;  /* 0x0000000e25027c10 */ /* 0x002fe2000ff3e0ff */
[----:B------:R-:W1:Y:S04]  /*8fc0*/  LDS R7, [R37+UR20] ;  /* 0x0000001425077984 */ /* 0x000e680008000800 */
[----:B------:R-:W2:Y:S01]  /*8fd0*/  LDS R9, [R37+UR20+0x80] ;  /* 0x0000801425097984 */ /* 0x000ea20008000800 */
[----:B------:R-:W-:Y:S02]  /*8fe0*/  IMAD.X R3, RZ, RZ, UR15, P1 ;  /* 0x0000000fff037e24 */ /* 0x000fe400088e06ff */
[----:B------:R-:W-:Y:S01]  /*8ff0*/  IMAD.MOV.U32 R8, RZ, RZ, 0x1 ;  /* 0x00000001ff087424 */ /* 0x000fe200078e00ff */
[----:B------:R-:W-:Y:S01]  /*9000*/  BSSY B0, `(.L_x_162) ;  /* 0x00000e7000007945 */ /* 0x000fe20003800000 */
[----:B------:R-:W-:Y:S01]  /*9010*/  USHF.L.U32 UR4, UR41, 0x6, URZ ;  /* 0x0000000629047899 */ /* 0x000fe2000800063f */
[----:B------:R-:W-:-:S02]  /*9020*/  IMAD.MOV.U32 R0, RZ, RZ, RZ ;  /* 0x000000ffff007224 */ /* 0x000fc400078e00ff */
[----:B------:R-:W-:Y:S02]  /*9030*/  IMAD.MOV.U32 R20, RZ, RZ, 0x1 ;  /* 0x00000001ff147424 */ /* 0x000fe400078e00ff */
[----:B------:R-:W-:Y:S02]  /*9040*/  IMAD.MOV.U32 R21, RZ, RZ, RZ ;  /* 0x000000ffff157224 */ /* 0x000fe400078e00ff */
[----:B------:R-:W-:Y:S01]  /*9050*/  IMAD.MOV.U32 R22, RZ, RZ, RZ ;  /* 0x000000ffff167224 */ /* 0x000fe200078e00ff */
[----:B------:R-:W-:Y:S02]  /*9060*/  USHF.L.U32 UR18, UR41, 0xc, URZ ;  /* 0x0000000c29127899 */ /* 0x000fe4000800063f */
[----:B------:R-:W-:Y:S02]  /*9070*/  ULOP3.LUT UR22, UR53, 0x1, URZ, 0xfc, !UPT ;  /* 0x0000000135167892 */ /* 0x000fe4000f8efc3f */
[----:B------:R-:W-:Y:S02]  /*9080*/  ULOP3.LUT UR19, UR52, 0x2, URZ, 0xfc, !UPT ;  /* 0x0000000234137892 */ /* 0x000fe4000f8efc3f */
[----:B------:R-:W-:-:S02]  /*9090*/  ULOP3.LUT UR16, UR4, 0x40, URZ, 0xc0, !UPT ;  /* 0x0000004004107892 */ /* 0x000fc4000f8ec03f */
[----:B------:R-:W-:Y:S01]  /*90a0*/  UIADD3 UR21, UR17, 0x38700, URZ ;  /* 0x0003870011157890 */ /* 0x000fe2000fffe03f */
[----:B-1----:R-:W5:Y:S04]  /*90b0*/  ATOMG.E.EXCH.STRONG.GPU PT, RZ, [R4], R7 ;  /* 0x0000000704ff73a8 */ /* 0x002f6800041ee100 */
[----:B--2---:R1:W5:Y:S02]  /*90c0*/  ATOMG.E.EXCH.STRONG.GPU PT, RZ, [R2], R9 ;  /* 0x0000000902ff73a8 */ /* 0x00436400041ee100 */
[----:B-1----:R-:W-:Y:S02]  /*90d0*/  PRMT R2, R6, 0x7610, R2 ;  /* 0x0000761006027816 */ /* 0x002fe40000000002 */
[----:B------:R-:W-:-:S07]  /*90e0*/  PRMT R3, R8, 0x7610, R3 ;  /* 0x0000761008037816 */ /* 0x000fce0000000003 */
.L_x_181:
[----:B------:R-:W-:Y:S01]  /*90f0*/  LOP3.LUT P0, RZ, R3, 0xff, RZ, 0xc0, !PT ;  /* 0x000000ff03ff7812 */ /* 0x000fe2000780c0ff */
[----:B-----5:R-:W-:Y:S01]  /*9100*/  VIADD R4, R36, 0x3f ;  /* 0x0000003f24047836 */ /* 0x020fe20000000000 */
[----:B------:R-:W-:Y:S05]  /*9110*/  YIELD ;  /* 0x0000000000007946 */ /* 0x000fea0003800000 */
[----:B------:R-:W-:Y:S01]  /*9120*/  SHF.R.S32.HI R5, RZ, 0x1f, R4 ;  /* 0x0000001fff057819 */ /* 0x000fe20000011404 */
[----:B------:R-:W-:Y:S03]  /*9130*/  BSSY B1, `(.L_x_163) ;  /* 0x0000008000017945 */ /* 0x000fe60003800000 */
[----:B------:R-:W-:-:S02]  /*9140*/  LEA.HI R5, R5, R4, RZ, 0x6 ;  /* 0x0000000405057211 */ /* 0x000fc400078f30ff */
[----:B------:R-:W-:Y:S05]  /*9150*/  @!P0 BRA `(.L_x_164) ;  /* 0x0000000000148947 */ /* 0x000fea0003800000 */
[----:B------:R-:W-:-:S04]  /*9160*/  DEPBAR {5,4,3,2,1,0} ;  /* 0x0000003f0000791a */ /* 0x000fc80000000000 */
[----:B------:R1:W-:Y:S01]  /*9170*/  UTMACCTL.IV [UR12] ;  /* 0x000000000c0079b9 */ /* 0x0003e20008000000 */
[----:B------:R-:W-:-:S04]  /*9180*/  DEPBAR {5,4,3,2,1,0} ;  /* 0x0000003f0000791a */ /* 0x000fc80000000000 */
[----:B------:R1:W-:Y:S02]  /*9190*/  UTMACCTL.IV [UR14] ;  /* 0x000000000e0079b9 */ /* 0x0003e40008000000 */
[----:B-1----:R-:W-:Y:S01]  /*91a0*/  NOP ;  /* 0x0000000000007918 */ /* 0x002fe20000000000 */
.L_x_164:
[----:B------:R-:W-:Y:S05]  /*91b0*/  BSYNC B1 ;  /* 0x0000000000017941 */ /* 0x000fea0003800000 */
.L_x_163:
[----:B------:R-:W-:Y:S01]  /*91c0*/  UMOV UR4, 0xffffffff ;  /* 0xffffffff00047882 */ /* 0x000fe20000000000 */
[----:B------:R-:W-:Y:S02]  /*91d0*/  SHF.R.S32.HI R7, RZ, 0x6, R5 ;  /* 0x00000006ff077819 */ /* 0x000fe40000011405 */
[----:B------:R-:W-:Y:S05]  /*91e0*/  BRA.DIV UR4, `(.L_x_165) ;  /* 0x0000003e04647947 */ /* 0x000fea000b800000 */
[----:B-----5:R-:W-:-:S13]  /*91f0*/  ELECT P6, URZ, PT ;  /* 0x00000000003f782f */ /* 0x020fda00038c0000 */
.L_x_253:
[----:B------:R-:W-:Y:S01]  /*9200*/  ISETP.LT.OR P6, PT, R36, 0x1, !P6 ;  /* 0x000000012400780c */ /* 0x000fe200077c1670 */
[----:B------:R-:W-:-:S12]  /*9210*/  BSSY B1, `(.L_x_166) ;  /* 0x000002f000017945 */ /* 0x000fd80003800000 */
[----:B------:R-:W-:Y:S05]  /*9220*/  @P6 BRA `(.L_x_167) ;  /* 0x0000000000b46947 */ /* 0x000fea0003800000 */
[----:B------:R-:W-:Y:S01]  /*9230*/  LEA R17, R17, UR16, 0x7 ;  /* 0x0000001011117c11 */ /* 0x000fe2000f8e38ff */
[----:B------:R-:W-:Y:S02]  /*9240*/  IMAD.SHL.U32 R16, R16, 0x80, RZ ;  /* 0x0000008010107824 */ /* 0x000fe400078e00ff */
[----:B------:R-:W-:Y:S02]  /*9250*/  VIADD R9, R7, 0x1 ;  /* 0x0000000107097836 */ /* 0x000fe40000000000 */
[----:B------:R-:W-:Y:S02]  /*9260*/  IMAD.MOV.U32 R10, RZ, RZ, RZ ;  /* 0x000000ffff0a7224 */ /* 0x000fe400078e00ff */
[----:B------:R-:W-:Y:S02]  /*9270*/  IMAD.MOV.U32 R3, RZ, RZ, R20 ;  /* 0x000000ffff037224 */ /* 0x000fe400078e0014 */
[----:B------:R-:W-:-:S07]  /*9280*/  IMAD.MOV.U32 R4, RZ, RZ, R0 ;  /* 0x000000ffff047224 */ /* 0x000fce00078e0000 */
.L_x_170:
[----:B-1----:R-:W-:Y:S01]  /*9290*/  LEA R8, R4, UR17, 0x3 ;  /* 0x0000001104087c11 */ /* 0x002fe2000f8e18ff */
[----:B------:R-:W-:Y:S05]  /*92a0*/  YIELD ;  /* 0x0000000000007946 */ /* 0x000fea0003800000 */
[----:B------:R-:W-:Y:S02]  /*92b0*/  SHF.L.U32 R5, R3, 0x1f, RZ ;  /* 0x0000001f03057819 */ /* 0x000fe400000006ff */
[----:B------:R-:W-:Y:S02]  /*92c0*/  LOP3.LUT P1, RZ, R19, 0x7f, RZ, 0xc0, !PT ;  /* 0x0000007f13ff7812 */ /* 0x000fe4000782c0ff */
[----:B------:R-:W1:Y:S11]  /*92d0*/  SYNCS.PHASECHK.TRANS64.TRYWAIT P0, [R8+URZ+0x384e0], R5 ;  /* 0x0384e005080075a7 */ /* 0x000e76000800017f */
[----:B------:R-:W2:Y:S01]  /*92e0*/  @!P1 LDC R6, c[0x0][0x500] ;  /* 0x00014000ff069b82 */ /* 0x000ea20000000800 */
[----:B-1----:R-:W-:Y:S05]  /*92f0*/  @!P0 BRA `(.L_x_168) ;  /* 0x0000003c00408947 */ /* 0x002fea0003800000 */
.L_x_254:
[----:B------:R-:W-:Y:S01]  /*9300*/  UPRMT UR4, UR19, 0x9910, URZ ;  /* 0x0000991013047896 */ /* 0x000fe2000800003f */
[----:B--2---:R2:W-:Y:S03]  /*9310*/  @!P1 SYNCS.ARRIVE.TRANS64 RZ, [R8+URZ+0x38480], R6 ;  /* 0x0384800608ff99a7 */ /* 0x0045e6000800003f */
[----:B------:R-:W-:-:S06]  /*9320*/  UISETP.NE.AND UP0, UPT, UR4, 0x2, UPT ;  /* 0x000000020400788c */ /* 0x000fcc000bf05270 */
[----:B------:R-:W-:-:S13]  /*9330*/  PLOP3.LUT P0, PT, PT, PT, UP0, 0x80, 0x0 ;  /* 0x000000000000781c */ /* 0x000fda0003f0f008 */
[----:B--2---:R-:W-:Y:S05]  /*9340*/  @P0 BRA `(.L_x_169) ;  /* 0x0000000000040947 */ /* 0x004fea0003800000 */
[----:B------:R-:W-:Y:S01]  /*9350*/  BPT.TRAP 0x1 ;  /* 0x000000040000795c */ /* 0x000fe20000300000 */
.L_x_169:
[----:B------:R-:W-:Y:S01]  /*9360*/  R2UR UR4, R4 ;  /* 0x00000000040472ca */ /* 0x000fe200000e0000 */
[----:B------:R-:W-:Y:S01]  /*9370*/  VIADD R9, R9, 0xffffffff ;  /* 0xffffffff09097836 */ /* 0x000fe20000000000 */
[----:B------:R-:W-:Y:S01]  /*9380*/  R2UR UR5, R8 ;  /* 0x00000000080572ca */ /* 0x000fe200000e0000 */
[----:B------:R-:W-:Y:S01]  /*9390*/  VIADD R4, R4, 0x1 ;  /* 0x0000000104047836 */ /* 0x000fe20000000000 */
[----:B------:R-:W-:Y:S01]  /*93a0*/  R2UR UR6, R10 ;  /* 0x000000000a0672ca */ /* 0x000fe200000e0000 */
[----:B------:R-:W-:Y:S01]  /*93b0*/  UMOV UR24, 0x0 ;  /* 0x0000000000187882 */ /* 0x000fe20000000000 */
[----:B------:R-:W-:Y:S01]  /*93c0*/  R2UR UR7, R16 ;  /* 0x00000000100772ca */ /* 0x000fe200000e0000 */
[----:B------:R-:W-:Y:S01]  /*93d0*/  UMOV UR25, 0x10000000 ;  /* 0x1000000000197882 */ /* 0x000fe20000000000 */
[----:B------:R-:W-:Y:S01]  /*93e0*/  R2UR UR11, R17 ;  /* 0x00000000110b72ca */ /* 0x000fe200000e0000 */
[----:B------:R-:W-:Y:S01]  /*93f0*/  UMOV UR23, 0x30000 ;  /* 0x0003000000177882 */ /* 0x000fe20000000000 */
[----:B------:R-:W-:Y:S01]  /*9400*/  ISETP.GT.AND P1, PT, R9, 0x1, PT ;  /* 0x000000010900780c */ /* 0x000fe20003f24270 */
[----:B------:R-:W-:Y:S01]  /*9410*/  VIADD R10, R10, 0x40 ;  /* 0x000000400a0a7836 */ /* 0x000fe20000000000 */
[----:B------:R-:W-:Y:S01]  /*9420*/  ISETP.NE.AND P0, PT, R4, 0xc, PT ;  /* 0x0000000c0400780c */ /* 0x000fe20003f05270 */
[----:B------:R-:W-:-:S02]  /*9430*/  USHF.L.U32 UR4, UR4, 0xd, URZ ;  /* 0x0000000d04047899 */ /* 0x000fc4000800063f */
[----:B------:R-:W-:Y:S01]  /*9440*/  UIADD3 UR5, UR5, 0x38480, URZ ;  /* 0x0003848005057890 */ /* 0x000fe2000fffe03f */
[----:B------:R-:W-:Y:S01]  /*9450*/  SEL R6, RZ, 0x1, P0 ;  /* 0x00000001ff067807 */ /* 0x000fe20000000000 */
[----:B------:R-:W-:Y:S01]  /*9460*/  ULOP3.LUT UR8, UR4, 0x1000, UR18, 0xf8, !UPT ;  /* 0x0000100004087892 */ /* 0x000fe2000f8ef812 */
[----:B------:R-:W-:Y:S01]  /*9470*/  SEL R4, R4, RZ, P0 ;  /* 0x000000ff04047207 */ /* 0x000fe20000000000 */
[----:B------:R-:W-:Y:S01]  /*9480*/  UIADD3 UR4, UR17, UR4, URZ ;  /* 0x0000000411047290 */ /* 0x000fe2000fffe03f */
[----:B------:R-:W-:Y:S01]  /*9490*/  LOP3.LUT R3, R3, R6, RZ, 0x3c, !PT ;  /* 0x0000000603037212 */ /* 0x000fe200078e3cff */
[----:B------:R-:W-:Y:S01]  /*94a0*/  UIADD3 UR8, UR17, 0x18000, UR8 ;  /* 0x0001800011087890 */ /* 0x000fe2000fffe008 */
[----:B------:R-:W-:Y:S01]  /*94b0*/  UMOV UR10, UR6 ;  /* 0x00000006000a7c82 */ /* 0x000fe20008000000 */
[----:B------:R-:W-:-:S05]  /*94c0*/  UMOV UR9, UR5 ;  /* 0x0000000500097c82 */ /* 0x000fca0008000000 */
[----:B------:R2:W-:Y:S02]  /*94d0*/  UTMALDG.2D [UR4], [UR12], desc[UR24] ;  /* 0x000018040c0075b4 */ /* 0x0005e40008009000 */
[----:B------:R2:W-:Y:S02]  /*94e0*/  UTMALDG.2D.MULTICAST [UR8], [UR14], UR23, desc[UR24] ;  /* 0x000018080e0073b4 */ /* 0x0005e40008009817 */
[----:B--2---:R-:W-:Y:S05]  /*94f0*/  @P1 BRA `(.L_x_170) ;  /* 0xfffffffc00641947 */ /* 0x004fea000383ffff */
.L_x_167:
[----:B------:R-:W-:Y:S05]  /*9500*/  BSYNC B1 ;  /* 0x0000000000017941 */ /* 0x000fea0003800000 */
.L_x_166:
[----:B------:R-:W-:Y:S01]  /*9510*/  LOP3.LUT P1, RZ, R2, 0xff, RZ, 0xc0, !PT ;  /* 0x000000ff02ff7812 */ /* 0x000fe2000782c0ff */
[C---:B------:R-:W-:Y:S02]  /*9520*/  IMAD.IADD R0, R7.reuse, 0x1, R0 ;  /* 0x0000000107007824 */ /* 0x040fe400078e0200 */
[----:B------:R-:W-:Y:S02]  /*9530*/  IMAD.U32 R4, RZ, RZ, UR22 ;  /* 0x00000016ff047e24 */ /* 0x000fe4000f8e00ff */
[C---:B------:R-:W-:Y:S01]  /*9540*/  IMAD.WIDE.U32 R2, R0.reuse, -0x55555555, RZ ;  /* 0xaaaaaaab00027825 */ /* 0x040fe200078e00ff */
[----:B------:R-:W-:Y:S02]  /*9550*/  ISETP.GT.U32.AND P0, PT, R0, 0xb, PT ;  /* 0x0000000b0000780c */ /* 0x000fe40003f04070 */
[----:B------:R-:W-:Y:S02]  /*9560*/  ISETP.NE.AND P2, PT, R4, 0x3, PT ;  /* 0x000000030400780c */ /* 0x000fe40003f45270 */
[----:B------:R-:W-:-:S02]  /*9570*/  ISETP.LT.U32.AND P0, PT, R7, 0xc, P0 ;  /* 0x0000000c0700780c */ /* 0x000fc40000701070 */
[----:B------:R-:W-:Y:S01]  /*9580*/  SHF.R.U32.HI R3, RZ, 0x3, R3 ;  /* 0x00000003ff037819 */ /* 0x000fe20000011603 */
[----:B------:R-:W-:Y:S01]  /*9590*/  @P1 SYNCS.ARRIVE.TRANS64.A1T0 RZ, [UR17+0x38588], RZ ;  /* 0x038588ffffff19a7 */ /* 0x000fe20008100011 */
[----:B------:R-:W-:Y:S02]  /*95a0*/  ISETP.GE.U32.AND P1, PT, R7, 0xc, PT ;  /* 0x0000000c0700780c */ /* 0x000fe40003f26070 */
[----:B-1----:R-:W-:Y:S01]  /*95b0*/  SEL R5, RZ, 0x1, !P0 ;  /* 0x00000001ff057807 */ /* 0x002fe20004000000 */
[----:B------:R-:W-:-:S03]  /*95c0*/  IMAD R0, R3, -0xc, R0 ;  /* 0xfffffff403007824 */ /* 0x000fc600078e0200 */
[----:B------:R-:W-:-:S07]  /*95d0*/  LOP3.LUT R20, R20, R5, RZ, 0x3c, !PT ;  /* 0x0000000514147212 */ /* 0x000fce00078e3cff */
[----:B------:R-:W-:Y:S01]  /*95e0*/  @P1 LOP3.LUT R20, R20, 0x1, R3, 0x78, !PT ;  /* 0x0000000114141812 */ /* 0x000fe200078e7803 */
[----:B------:R-:W-:Y:S06]  /*95f0*/  @!P2 BRA `(.L_x_171) ;  /* 0x000000000004a947 */ /* 0x000fec0003800000 */
[----:B------:R-:W-:Y:S01]  /*9600*/  BPT.TRAP 0x1 ;  /* 0x000000040000795c */ /* 0x000fe20000300000 */
.L_x_171:
[C---:B------:R-:W-:Y:S01]  /*9610*/  LEA R3, R21.reuse, UR17, 0x3 ;  /* 0x0000001115037c11 */ /* 0x040fe2000f8e18ff */
[----:B------:R-:W-:Y:S01]  /*9620*/  BSSY B1, `(.L_x_172) ;  /* 0x0000005000017945 */ /* 0x000fe20003800000 */
[----:B------:R-:W-:Y:S02]  /*9630*/  SHF.L.U32 R2, R22, 0x1f, RZ ;  /* 0x0000001f16027819 */ /* 0x000fe400000006ff */
[----:B------:R-:W-:Y:S02]  /*9640*/  LEA R4, R21, UR17, 0x4 ;  /* 0x0000001115047c11 */ /* 0x000fe4000f8e20ff */
[----:B------:R-:W1:Y:S02]  /*9650*/  SYNCS.PHASECHK.TRANS64.TRYWAIT P0, [R3+URZ+0x38400], R2 ;  /* 0x03840002030075a7 */ /* 0x000e64000800017f */
[----:B-1----:R-:W-:Y:S05]  /*9660*/  @!P0 BRA `(.L_x_173) ;  /* 0x0000003800788947 */ /* 0x002fea0003800000 */
.L_x_255:
[----:B------:R-:W-:Y:S05]  /*9670*/  BSYNC B1 ;  /* 0x0000000000017941 */ /* 0x000fea0003800000 */
.L_x_172:
[----:B------:R-:W2:Y:S01]  /*9680*/  LDS.128 R4, [R4+0x38590] ;  /* 0x0385900004047984 */ /* 0x000ea20000000c00 */
[----:B------:R-:W-:Y:S01]  /*9690*/  @!PT LDS RZ, [RZ] ;  /* 0x00000000fffff984 */ /* 0x000fe20000000800 */
[----:B------:R-:W-:Y:S01]  /*96a0*/  @!PT LDS RZ, [RZ] ;  /* 0x00000000fffff984 */ /* 0x000fe20000000800 */
[----:B------:R-:W-:Y:S01]  /*96b0*/  @!PT LDS RZ, [RZ] ;  /* 0x00000000fffff984 */ /* 0x000fe20000000800 */
[----:B------:R-:W-:Y:S01]  /*96c0*/  @!PT LDS RZ, [RZ] ;  /* 0x00000000fffff984 */ /* 0x000fe20000000800 */
[----:B------:R3:W-:Y:S06]  /*96d0*/  MEMBAR.ALL.CTA ;  /* 0x0000000000007992 */ /* 0x0007ec0000008000 */
[----:B---3--:R-:W3:Y:S01]  /*96e0*/  FENCE.VIEW.ASYNC.S ;  /* 0x00000000000073c6 */ /* 0x008ee20000000000 */
[----:B--2---:R-:W-:Y:S02]  /*96f0*/  IMAD.MOV.U32 R17, RZ, RZ, R5 ;  /* 0x000000ffff117224 */ /* 0x004fe400078e0005 */
[----:B------:R-:W-:Y:S01]  /*9700*/  IMAD.MOV.U32 R16, RZ, RZ, R4 ;  /* 0x000000ffff107224 */ /* 0x000fe200078e0004 */
[----:B---3--:R-:W-:Y:S06]  /*9710*/  @!P2 BRA `(.L_x_174) ;  /* 0x000000000004a947 */ /* 0x008fec0003800000 */
[----:B------:R-:W-:Y:S01]  /*9720*/  BPT.TRAP 0x1 ;  /* 0x000000040000795c */ /* 0x000fe20000300000 */
.L_x_174:
[----:B------:R-:W2:Y:S01]  /*9730*/  S2R R5, SR_CgaCtaId ;  /* 0x0000000000057919 */ /* 0x000ea20000008800 */
[----:B------:R-:W-:Y:S01]  /*9740*/  ISETP.NE.AND P0, PT, R7, RZ, PT ;  /* 0x000000ff0700720c */ /* 0x000fe20003f05270 */
[----:B-1----:R-:W-:Y:S01]  /*9750*/  VIADD R2, R3, 0x38440 ;  /* 0x0003844003027836 */ /* 0x002fe20000000000 */
[CC--:B------:R-:W-:Y:S02]  /*9760*/  ISETP.NE.AND P1, PT, R6.reuse, R18.reuse, PT ;  /* 0x000000120600720c */ /* 0x0c0fe40003f25270 */
[----:B------:R-:W-:Y:S02]  /*9770*/  ISETP.EQ.OR P0, PT, R6, R18, !P0 ;  /* 0x000000120600720c */ /* 0x000fe40004702670 */
[----:B--2---:R-:W-:-:S04]  /*9780*/  PRMT R2, R5, 0x654, R2 ;  /* 0x0000065405027816 */ /* 0x004fc80000000002 */
[----:B------:R1:W-:Y:S07]  /*9790*/  SYNCS.ARRIVE.TRANS64.RED.A1T0 RZ, [R2+URZ], RZ ;  /* 0x000000ff02ff79a7 */ /* 0x0003ee000810043f */
[----:B------:R-:W-:Y:S05]  /*97a0*/  @P0 BRA `(.L_x_175) ;  /* 0x00000004008c0947 */ /* 0x000fea0003800000 */
[----:B-1----:R-:W1:Y:S02]  /*97b0*/  LDC.64 R2, c[0x0][0x290] ;  /* 0x0000a400ff027b82 */ /* 0x002e640000000a00 */
[----:B-1----:R-:W-:-:S05]  /*97c0*/  IMAD.WIDE R2, R6, 0xc, R2 ;  /* 0x0000000c06027825 */ /* 0x002fca00078e0202 */
[----:B------:R1:W5:Y:S01]  /*97d0*/  LDG.E R36, desc[UR58][R2.64+0x8] ;  /* 0x0000083a02247981 */ /* 0x000362000c1e1900 */
[----:B------:R-:W-:-:S03]  /*97e0*/  UMOV UR4, 0xffffffff ;  /* 0xffffffff00047882 */ /* 0x000fc60000000000 */
[----:B------:R-:W-:Y:S05]  /*97f0*/  BRA.DIV UR4, `(.L_x_176) ;  /* 0x0000003a04287947 */ /* 0x000fea000b800000 */
[----:B------:R-:W-:-:S13]  /*9800*/  ELECT P6, URZ, PT ;  /* 0x00000000003f782f */ /* 0x000fda00038c0000 */
.L_x_258:
[----:B------:R-:W-:Y:S04]  /*9810*/  BSSY B1, `(.L_x_177) ;  /* 0x0000049000017945 */ /* 0x000fe80003800000 */
[----:B------:R-:W-:Y:S05]  /*9820*/  @!P6 BRA `(.L_x_178) ;  /* 0x00000004001ce947 */ /* 0x000fea0003800000 */
[C---:B------:R-:W-:Y:S01]  /*9830*/  IMAD.SHL.U32 R4, R6.reuse, 0x8, RZ ;  /* 0x0000000806047824 */ /* 0x040fe200078e00ff */
[----:B------:R-:W-:Y:S01]  /*9840*/  SHF.R.S32.HI R5, RZ, 0x1f, R6 ;  /* 0x0000001fff057819 */ /* 0x000fe20000011406 */
[----:B------:R-:W-:Y:S01]  /*9850*/  ULDC.64 UR4, c[0x0][0x510] ;  /* 0x0001440000047ab9 */ /* 0x000fe20000000a00 */
[----:B------:R-:W-:Y:S01]  /*9860*/  ULDC.64 UR6, c[0x0][0x520] ;  /* 0x0001480000067ab9 */ /* 0x000fe20000000a00 */
[----:B------:R-:W2:Y:S01]  /*9870*/  LDG.E R14, desc[UR58][R2.64] ;  /* 0x0000003a020e7981 */ /* 0x000ea2000c1e1900 */
[----:B------:R-:W-:Y:S02]  /*9880*/  SHF.L.U64.HI R5, R6, 0x3, R5 ;  /* 0x0000000306057819 */ /* 0x000fe40000010205 */
[C---:B------:R-:W-:Y:S02]  /*9890*/  IADD3 R12, P0, R4.reuse, UR4, RZ ;  /* 0x00000004040c7c10 */ /* 0x040fe4000ff1e0ff */
[C---:B------:R-:W-:Y:S02]  /*98a0*/  IADD3 R10, P2, R4.reuse, UR6, RZ ;  /* 0x00000006040a7c10 */ /* 0x040fe4000ff5e0ff */
[C---:B------:R-:W-:Y:S01]  /*98b0*/  IADD3.X R13, R5.reuse, UR5, RZ, P0, !PT ;  /* 0x00000005050d7c10 */ /* 0x040fe200087fe4ff */
[----:B------:R-:W-:Y:S01]  /*98c0*/  ULDC.64 UR4, c[0x0][0x518] ;  /* 0x0001460000047ab9 */ /* 0x000fe20000000a00 */
[----:B------:R-:W-:Y:S01]  /*98d0*/  IADD3.X R11, R5, UR7, RZ, P2, !PT ;  /* 0x00000007050b7c10 */ /* 0x000fe200097fe4ff */
[----:B-1----:R1:W3:Y:S04]  /*98e0*/  LDG.E R2, desc[UR58][R2.64+0x4] ;  /* 0x0000043a02027981 */ /* 0x0022e8000c1e1900 */
[----:B------:R-:W4:Y:S04]  /*98f0*/  LDG.E.64 R12, desc[UR58][R12.64] ;  /* 0x0000003a0c0c7981 */ /* 0x000f28000c1e1b00 */
[----:B------:R-:W2:Y:S01]  /*9900*/  LDG.E.64 R10, desc[UR58][R10.64] ;  /* 0x0000003a0a0a7981 */ /* 0x000ea2000c1e1b00 */
[----:B------:R-:W-:-:S04]  /*9910*/  IADD3 R8, P0, R4, UR4, RZ ;  /* 0x0000000404087c10 */ /* 0x000fc8000ff1e0ff */
[----:B------:R-:W-:Y:S01]  /*9920*/  IADD3.X R9, R5, UR5, RZ, P0, !PT ;  /* 0x0000000505097c10 */ /* 0x000fe200087fe4ff */
[----:B------:R-:W-:-:S05]  /*9930*/  ULDC.64 UR4, c[0x0][0x528] ;  /* 0x00014a0000047ab9 */ /* 0x000fca0000000a00 */
[----:B------:R-:W3:Y:S01]  /*9940*/  LDG.E.64 R8, desc[UR58][R8.64] ;  /* 0x0000003a08087981 */ /* 0x000ee2000c1e1b00 */
[----:B------:R-:W-:-:S04]  /*9950*/  IADD3 R4, P0, R4, UR4, RZ ;  /* 0x0000000404047c10 */ /* 0x000fc8000ff1e0ff */
[----:B------:R-:W-:-:S06]  /*9960*/  IADD3.X R5, R5, UR5, RZ, P0, !PT ;  /* 0x0000000505057c10 */ /* 0x000fcc00087fe4ff */
[----:B------:R-:W3:Y:S04]  /*9970*/  LDG.E.64 R4, desc[UR58][R4.64] ;  /* 0x0000003a04047981 */ /* 0x000ee8000c1e1b00 */
[----:B----4-:R-:W-:Y:S04]  /*9980*/  STS.64 [UR20], R12 ;  /* 0x0000000cff007988 */ /* 0x010fe80008000a14 */
[----:B--2---:R-:W-:Y:S04]  /*9990*/  STS.64 [UR21], R10 ;  /* 0x0000000aff007988 */ /* 0x004fe80008000a15 */
[----:B------:R-:W2:Y:S01]  /*99a0*/  LDS R15, [UR20+0x1c] ;  /* 0x00001c14ff0f7984 */ /* 0x000ea20008000800 */
[----:B---3--:R-:W-:-:S04]  /*99b0*/  LOP3.LUT R23, R9, 0x1fffffff, RZ, 0xc0, !PT ;  /* 0x1fffffff09177812 */ /* 0x008fc800078ec0ff */
[----:B------:R-:W-:-:S04]  /*99c0*/  SHF.R.U32.HI R18, RZ, 0x4, R23 ;  /* 0x00000004ff127819 */ /* 0x000fc80000011617 */
[----:B--2---:R-:W-:-:S05]  /*99d0*/  LOP3.LUT R15, R15, 0xf, R18, 0xb8, !PT ;  /* 0x0000000f0f0f7812 */ /* 0x004fca00078eb812 */
[----:B------:R-:W-:Y:S04]  /*99e0*/  STS [UR20+0x1c], R15 ;  /* 0x00001c0fff007988 */ /* 0x000fe80008000814 */
[----:B------:R-:W2:Y:S02]  /*99f0*/  LDS R18, [UR20+0x1c] ;  /* 0x00001c14ff127984 */ /* 0x000ea40008000800 */
[----:B--2---:R-:W-:-:S05]  /*9a00*/  LOP3.LUT R18, R18, 0xf0, RZ, 0xb8, !PT ;  /* 0x000000f012127812 */ /* 0x004fca00078eb8ff */
[----:B------:R-:W-:Y:S04]  /*9a10*/  STS [UR20+0x1c], R18 ;  /* 0x00001c12ff007988 */ /* 0x000fe80008000814 */
[----:B------:R-:W2:Y:S01]  /*9a20*/  LDS R13, [UR20+0x1c] ;  /* 0x00001c14ff0d7984 */ /* 0x000ea20008000800 */
[----:B------:R-:W-:-:S05]  /*9a30*/  IMAD.U32 R12, RZ, RZ, UR20 ;  /* 0x00000014ff0c7e24 */ /* 0x000fca000f8e00ff */
[----:B------:R-:W-:Y:S02]  /*9a40*/  SHF.R.U64 R12, R12, 0x4, RZ ;  /* 0x000000040c0c7819 */ /* 0x000fe400000012ff */
[----:B--2---:R-:W-:-:S05]  /*9a50*/  LOP3.LUT R13, R13, 0xf00, RZ, 0xb8, !PT ;  /* 0x00000f000d0d7812 */ /* 0x004fca00078eb8ff */
[----:B------:R-:W-:Y:S04]  /*9a60*/  STS.64 [UR20+0x18], R12 ;  /* 0x0000180cff007988 */ /* 0x000fe80008000a14 */
[----:B------:R-:W1:Y:S01]  /*9a70*/  LDS R24, [UR20+0x1c] ;  /* 0x00001c14ff187984 */ /* 0x000e620008000800 */
[----:B------:R-:W-:Y:S01]  /*9a80*/  SHF.R.U64 R15, R8, 0x4, R23 ;  /* 0x00000004080f7819 */ /* 0x000fe20000001217 */
[----:B-----5:R-:W-:Y:S01]  /*9a90*/  VIADD R8, R36, 0xffffffff ;  /* 0xffffffff24087836 */ /* 0x020fe20000000000 */
[----:B------:R-:W-:Y:S01]  /*9aa0*/  CS2R R10, SRZ ;  /* 0x00000000000a7805 */ /* 0x000fe2000001ff00 */
[----:B------:R-:W-:Y:S01]  /*9ab0*/  VIADD R9, R14, 0xffffffff ;  /* 0xffffffff0e097836 */ /* 0x000fe20000000000 */
[----:B------:R-:W-:Y:S04]  /*9ac0*/  STS [UR20+0x10], R12 ;  /* 0x0000100cff007988 */ /* 0x000fe80008000814 */
[----:B------:R-:W-:Y:S04]  /*9ad0*/  STS [UR20+0x14], R12 ;  /* 0x0000140cff007988 */ /* 0x000fe80008000814 */
[----:B------:R-:W-:Y:S04]  /*9ae0*/  STS.128 [UR20+0x20], R8 ;  /* 0x00002008ff007988 */ /* 0x000fe80008000c14 */
[----:B------:R-:W-:Y:S04]  /*9af0*/  STS [UR20+0xc], R15 ;  /* 0x00000c0fff007988 */ /* 0x000fe80008000814 */
[----:B------:R-:W-:Y:S01]  /*9b00*/  STS [UR20+0x30], RZ ;  /* 0x000030ffff007988 */ /* 0x000fe20008000814 */
[----:B-1----:R-:W-:-:S05]  /*9b10*/  LOP3.LUT R3, R24, 0xf000, RZ, 0xb8, !PT ;  /* 0x0000f00018037812 */ /* 0x002fca00078eb8ff */
[----:B------:R-:W-:Y:S04]  /*9b20*/  STS [UR20+0x1c], R3 ;  /* 0x00001c03ff007988 */ /* 0x000fe80008000814 */
[----:B------:R-:W1:Y:S01]  /*9b30*/  LDS R13, [UR21+0x1c] ;  /* 0x00001c15ff0d7984 */ /* 0x000e620008000800 */
[----:B------:R-:W-:-:S04]  /*9b40*/  LOP3.LUT R23, R5, 0x1fffffff, RZ, 0xc0, !PT ;  /* 0x1fffffff05177812 */ /* 0x000fc800078ec0ff */
[----:B------:R-:W-:-:S04]  /*9b50*/  SHF.R.U32.HI R14, RZ, 0x4, R23 ;  /* 0x00000004ff0e7819 */ /* 0x000fc80000011617 */
[----:B-1----:R-:W-:-:S05]  /*9b60*/  LOP3.LUT R5, R13, 0xf, R14, 0xb8, !PT ;  /* 0x0000000f0d057812 */ /* 0x002fca00078eb80e */
[----:B------:R-:W-:Y:S04]  /*9b70*/  STS [UR21+0x1c], R5 ;  /* 0x00001c05ff007988 */ /* 0x000fe80008000815 */
[----:B------:R-:W1:Y:S02]  /*9b80*/  LDS R14, [UR21+0x1c] ;  /* 0x00001c15ff0e7984 */ /* 0x000e640008000800 */
[----:B-1----:R-:W-:-:S05]  /*9b90*/  LOP3.LUT R14, R14, 0xf0, RZ, 0xb8, !PT ;  /* 0x000000f00e0e7812 */ /* 0x002fca00078eb8ff */
[----:B------:R-:W-:Y:S04]  /*9ba0*/  STS [UR21+0x1c], R14 ;  /* 0x00001c0eff007988 */ /* 0x000fe80008000815 */
[----:B------:R-:W1:Y:S01]  /*9bb0*/  LDS R13, [UR21+0x1c] ;  /* 0x00001c15ff0d7984 */ /* 0x000e620008000800 */
[----:B------:R-:W-:-:S05]  /*9bc0*/  IMAD.U32 R12, RZ, RZ, UR21 ;  /* 0x00000015ff0c7e24 */ /* 0x000fca000f8e00ff */
[----:B------:R-:W-:Y:S02]  /*9bd0*/  SHF.R.U64 R12, R12, 0x4, RZ ;  /* 0x000000040c0c7819 */ /* 0x000fe400000012ff */
[----:B-1----:R-:W-:-:S05]  /*9be0*/  LOP3.LUT R13, R13, 0xf00, RZ, 0xb8, !PT ;  /* 0x00000f000d0d7812 */ /* 0x002fca00078eb8ff */
[----:B------:R-:W-:Y:S04]  /*9bf0*/  STS.64 [UR21+0x18], R12 ;  /* 0x0000180cff007988 */ /* 0x000fe80008000a15 */
[----:B------:R-:W1:Y:S01]  /*9c00*/  LDS R3, [UR21+0x1c] ;  /* 0x00001c15ff037984 */ /* 0x000e620008000800 */
[----:B------:R-:W-:Y:S01]  /*9c10*/  VIADD R9, R2, 0xffffffff ;  /* 0xffffffff02097836 */ /* 0x000fe20000000000 */
[----:B------:R-:W-:Y:S02]  /*9c20*/  SHF.R.U64 R4, R4, 0x4, R23 ;  /* 0x0000000404047819 */ /* 0x000fe40000001217 */
[----:B------:R2:W-:Y:S04]  /*9c30*/  STS [UR21+0x10], R12 ;  /* 0x0000100cff007988 */ /* 0x0005e80008000815 */
[----:B------:R2:W-:Y:S04]  /*9c40*/  STS.128 [UR21+0x20], R8 ;  /* 0x00002008ff007988 */ /* 0x0005e80008000c15 */
[----:B------:R2:W-:Y:S04]  /*9c50*/  STS [UR21+0xc], R4 ;  /* 0x00000c04ff007988 */ /* 0x0005e80008000815 */
[----:B------:R2:W-:Y:S04]  /*9c60*/  STS [UR21+0x14], R12 ;  /* 0x0000140cff007988 */ /* 0x0005e80008000815 */
[----:B------:R-:W-:Y:S01]  /*9c70*/  STS [UR21+0x30], RZ ;  /* 0x000030ffff007988 */ /* 0x000fe20008000815 */
[----:B-1----:R-:W-:-:S05]  /*9c80*/  LOP3.LUT R2, R3, 0xf000, RZ, 0xb8, !PT ;  /* 0x0000f00003027812 */ /* 0x002fca00078eb8ff */
[----:B------:R2:W-:Y:S02]  /*9c90*/  STS [UR21+0x1c], R2 ;  /* 0x00001c02ff007988 */ /* 0x0005e40008000815 */
.L_x_178:
[----:B------:R-:W-:Y:S05]  /*9ca0*/  BSYNC B1 ;  /* 0x0000000000017941 */ /* 0x000fea0003800000 */
.L_x_177:
[----:B------:R-:W-:-:S03]  /*9cb0*/  UMOV UR4, 0xffffffff ;  /* 0xffffffff00047882 */ /* 0x000fc60000000000 */
[----:B------:R-:W-:Y:S05]  /*9cc0*/  BRA.DIV UR4, `(.L_x_179) ;  /* 0x0000003604147947 */ /* 0x000fea000b800000 */
[----:B------:R-:W-:Y:S01]  /*9cd0*/  ELECT P6, URZ, PT ;  /* 0x00000000003f782f */ /* 0x000fe200038c0000 */
[----:B------:R-:W-:-:S12]  /*9ce0*/  NOP ;  /* 0x0000000000007918 */ /* 0x000fd80000000000 */
.L_x_262:
[----:B-12---:R-:W1:Y:S02]  /*9cf0*/  S2R R2, SR_LANEID ;  /* 0x0000000000027919 */ /* 0x006e640000000000 */
[----:B-1----:R-:W-:-:S05]  /*9d00*/  IMAD.SHL.U32 R8, R2, 0x4, RZ ;  /* 0x0000000402087824 */ /* 0x002fca00078e00ff */
[----:B------:R1:W2:Y:S01]  /*9d10*/  LDS R9, [R8+UR20] ;  /* 0x0000001408097984 */ /* 0x0002a20008000800 */
[C---:B------:R-:W-:Y:S02]  /*9d20*/  IADD3 R4, P0, R8.reuse, UR12, RZ ;  /* 0x0000000c08047c10 */ /* 0x040fe4000ff1e0ff */
[----:B------:R-:W-:Y:S01]  /*9d30*/  IADD3 R2, P2, R8, UR14, RZ ;  /* 0x0000000e08027c10 */ /* 0x000fe2000ff5e0ff */
[----:B------:R1:W3:Y:S01]  /*9d40*/  LDS R11, [R8+UR20+0x80] ;  /* 0x00008014080b7984 */ /* 0x0002e20008000800 */
[----:B------:R-:W-:Y:S11]  /*9d50*/  @!P6 BRA `(.L_x_180) ;  /* 0x000000000008e947 */ /* 0x000ff60003800000 */
[----:B------:R0:W-:Y:S01]  /*9d60*/  UTMACMDFLUSH ;  /* 0x00000000000079b7 */ /* 0x0001e20000000000 */
[----:B------:R-:W-:-:S04]  /*9d70*/  DEPBAR.LE SB0, 0x0 ;  /* 0x000080000000791a */ /* 0x000fc80000000000 */
.L_x_180:
[----:B------:R-:W-:Y:S01]  /*9d80*/  IMAD.X R5, RZ, RZ, UR13, P0 ;  /* 0x0000000dff057e24 */ /* 0x000fe200080e06ff */
[----:B------:R-:W-:Y:S05]  /*9d90*/  WARPSYNC.ALL ;  /* 0x0000000000007948 */ /* 0x000fea0003800000 */
[----:B------:R-:W-:Y:S01]  /*9da0*/  IMAD.X R3, RZ, RZ, UR15, P2 ;  /* 0x0000000fff037e24 */ /* 0x000fe200090e06ff */
[----:B--2---:R2:W5:Y:S04]  /*9db0*/  ATOMG.E.EXCH.STRONG.GPU PT, RZ, [R4], R9 ;  /* 0x0000000904ff73a8 */ /* 0x00456800041ee100 */
[----:B---3--:R2:W5:Y:S01]  /*9dc0*/  ATOMG.E.EXCH.STRONG.GPU PT, RZ, [R2], R11 ;  /* 0x0000000b02ff73a8 */ /* 0x00856200041ee100 */
[----:B------:R-:W-:-:S07]  /*9dd0*/  IMAD.MOV.U32 R18, RZ, RZ, R6 ;  /* 0x000000ffff127224 */ /* 0x000fce00078e0006 */
.L_x_175:
[----:B------:R-:W-:Y:S01]  /*9de0*/  ISETP.NE.AND P2, PT, R7, RZ, PT ;  /* 0x000000ff0700720c */ /* 0x000fe20003f45270 */
[----:B------:R-:W-:Y:S01]  /*9df0*/  VIADD R21, R21, 0x1 ;  /* 0x0000000115157836 */ /* 0x000fe20000000000 */
[----:B--2---:R-:W-:Y:S02]  /*9e00*/  SEL R3, RZ, 0x1, !P1 ;  /* 0x00000001ff037807 */ /* 0x004fe40004800000 */
[----:B-1----:R-:W-:Y:S02]  /*9e10*/  PRMT R2, RZ, 0x7610, R2 ;  /* 0x00007610ff027816 */ /* 0x002fe40000000002 */
[----:B------:R-:W-:-:S04]  /*9e20*/  ISETP.NE.AND P0, PT, R21, 0x8, PT ;  /* 0x000000081500780c */ /* 0x000fc80003f05270 */
[----:B------:R-:W-:Y:S02]  /*9e30*/  SEL R5, RZ, 0x1, P0 ;  /* 0x00000001ff057807 */ /* 0x000fe40000000000 */
[----:B------:R-:W-:Y:S02]  /*9e40*/  SEL R21, R21, RZ, P0 ;  /* 0x000000ff15157207 */ /* 0x000fe40000000000 */
[----:B------:R-:W-:Y:S01]  /*9e50*/  LOP3.LUT R22, R22, R5, RZ, 0x3c, !PT ;  /* 0x0000000516167212 */ /* 0x000fe200078e3cff */
[----:B------:R-:W-:Y:S06]  /*9e60*/  @P2 BRA `(.L_x_181) ;  /* 0xfffffff000a02947 */ /* 0x000fec000383ffff */
[----:B------:R-:W-:Y:S05]  /*9e70*/  BSYNC B0 ;  /* 0x0000000000007941 */ /* 0x000fea0003800000 */
.L_x_162:
[----:B------:R-:W-:-:S03]  /*9e80*/  UMOV UR4, 0xffffffff ;  /* 0xffffffff00047882 */ /* 0x000fc60000000000 */
[----:B------:R-:W-:Y:S05]  /*9e90*/  BRA.DIV UR4, `(.L_x_182) ;  /* 0x0000003204d07947 */ /* 0x000fea000b800000 */
[----:B-----5:R-:W-:-:S13]  /*9ea0*/  ELECT P6, URZ, PT ;  /* 0x00000000003f782f */ /* 0x020fda00038c0000 */
.L_x_265:
[----:B------:R-:W-:Y:S04]  /*9eb0*/  BSSY B0, `(.L_x_183) ;  /* 0x0000072000007945 */ /* 0x000fe80003800000 */
[----:B------:R-:W-:Y:S05]  /*9ec0*/  @!P6 BRA `(.L_x_184) ;  /* 0x0000000400c0e947 */ /* 0x000fea0003800000 */
[----:B------:R-:W-:-:S04]  /*9ed0*/  ULOP3.LUT UR4, UR52, 0x2, URZ, 0xfc, !UPT ;  /* 0x0000000234047892 */ /* 0x000fc8000f8efc3f */
[----:B------:R-:W-:-:S06]  /*9ee0*/  UISETP.NE.AND UP0, UPT, UR4, 0x3, UPT ;  /* 0x000000030400788c */ /* 0x000fcc000bf05270 */
[----:B------:R-:W-:-:S13]  /*9ef0*/  PLOP3.LUT P0, PT, PT, PT, UP0, 0x80, 0x0 ;  /* 0x000000000000781c */ /* 0x000fda0003f0f008 */
[----:B------:R-:W-:Y:S05]  /*9f00*/  @!P0 BRA `(.L_x_185) ;  /* 0x0000000000048947 */ /* 0x000fea0003800000 */
[----:B------:R-:W-:Y:S01]  /*9f10*/  BPT.TRAP 0x1 ;  /* 0x000000040000795c */ /* 0x000fe20000300000 */
.L_x_185:
[----:B------:R-:W-:Y:S01]  /*9f20*/  IMAD.U32 R3, RZ, RZ, UR17 ;  /* 0x00000011ff037e24 */ /* 0x000fe2000f8e00ff */
[----:B------:R-:W-:-:S03]  /*9f30*/  SHF.L.U32 R2, R20, 0x1f, RZ ;  /* 0x0000001f14027819 */ /* 0x000fc600000006ff */
[----:B------:R-:W-:-:S04]  /*9f40*/  VIADD R3, R3, 0x384e0 ;  /* 0x000384e003037836 */ /* 0x000fc80000000000 */
[C---:B------:R-:W-:Y:S02]  /*9f50*/  IMAD R7, R0.reuse, 0x8, R3 ;  /* 0x0000000800077824 */ /* 0x040fe400078e0203 */
[----:B------:R-:W-:Y:S02]  /*9f60*/  VIADD R0, R0, 0x1 ;  /* 0x0000000100007836 */ /* 0x000fe40000000000 */
[----:B------:R-:W1:Y:S03]  /*9f70*/  SYNCS.PHASECHK.TRANS64.TRYWAIT P0, [R7+URZ], R2 ;  /* 0x00000002070075a7 */ /* 0x000e66000800017f */
[----:B------:R-:W-:-:S04]  /*9f80*/  ISETP.NE.AND P1, PT, R0, 0xc, PT ;  /* 0x0000000c0000780c */ /* 0x000fc80003f25270 */
[----:B------:R-:W-:Y:S02]  /*9f90*/  SEL R5, RZ, 0x1, P1 ;  /* 0x00000001ff057807 */ /* 0x000fe40000800000 */
[----:B------:R-:W-:Y:S02]  /*9fa0*/  SEL R0, R0, RZ, P1 ;  /* 0x000000ff00007207 */ /* 0x000fe40000800000 */
[----:B------:R-:W-:-:S03]  /*9fb0*/  LOP3.LUT R5, R20, R5, RZ, 0x3c, !PT ;  /* 0x0000000514057212 */ /* 0x000fc600078e3cff */
[----:B------:R-:W-:Y:S01]  /*9fc0*/  IMAD R9, R0, 0x8, R3 ;  /* 0x0000000800097824 */ /* 0x000fe200078e0203 */
[----:B------:R-:W-:Y:S01]  /*9fd0*/  SHF.L.U32 R4, R5, 0x1f, RZ ;  /* 0x0000001f05047819 */ /* 0x000fe200000006ff */
[----:B-1----:R-:W-:Y:S06]  /*9fe0*/  @!P0 BRA `(.L_x_186) ;  /* 0x00000030009c8947 */ /* 0x002fec0003800000 */
.L_x_266:
[----:B------:R-:W2:Y:S01]  /*9ff0*/  SYNCS.PHASECHK.TRANS64.TRYWAIT P0, [R9+URZ], R4 ;  /* 0x00000004090075a7 */ /* 0x000ea2000800017f */
[----:B------:R-:W-:-:S05]  /*a000*/  VIADD R0, R0, 0x1 ;  /* 0x0000000100007836 */ /* 0x000fca0000000000 */
[----:B------:R-:W-:-:S04]  /*a010*/  ISETP.NE.AND P1, PT, R0, 0xc, PT ;  /* 0x0000000c0000780c */ /* 0x000fc80003f25270 */
[----:B-1----:R-:W-:Y:S02]  /*a020*/  SEL R2, RZ, 0x1, P1 ;  /* 0x00000001ff027807 */ /* 0x002fe40000800000 */
[----:B------:R-:W-:Y:S02]  /*a030*/  SEL R0, R0, RZ, P1 ;  /* 0x000000ff00007207 */ /* 0x000fe40000800000 */
[----:B------:R-:W-:-:S03]  /*a040*/  LOP3.LUT R7, R5, R2, RZ, 0x3c, !PT ;  /* 0x0000000205077212 */ /* 0x000fc600078e3cff */
[----:B------:R-:W-:Y:S01]  /*a050*/  IMAD R6, R0, 0x8, R3 ;  /* 0x0000000800067824 */ /* 0x000fe200078e0203 */
[----:B------:R-:W-:Y:S01]  /*a060*/  SHF.L.U32 R5, R7, 0x1f, RZ ;  /* 0x0000001f07057819 */ /* 0x000fe200000006ff */
[----:B--2---:R-:W-:Y:S06]  /*a070*/  @!P0 BRA `(.L_x_187) ;  /* 0x00000030008c8947 */ /* 0x004fec0003800000 */
.L_x_267:
[----:B------:R-:W2:Y:S01]  /*a080*/  SYNCS.PHASECHK.TRANS64.TRYWAIT P0, [R6+URZ], R5 ;  /* 0x00000005060075a7 */ /* 0x000ea2000800017f */
[----:B------:R-:W-:-:S05]  /*a090*/  VIADD R0, R0, 0x1 ;  /* 0x0000000100007836 */ /* 0x000fca0000000000 */
[----:B------:R-:W-:-:S04]  /*a0a0*/  ISETP.NE.AND P1, PT, R0, 0xc, PT ;  /* 0x0000000c0000780c */ /* 0x000fc80003f25270 */
[----:B------:R-:W-:Y:S02]  /*a0b0*/  SEL R2, RZ, 0x1, P1 ;  /* 0x00000001ff027807 */ /* 0x000fe40000800000 */
[----:B------:R-:W-:Y:S02]  /*a0c0*/  SEL R0, R0, RZ, P1 ;  /* 0x000000ff00007207 */ /* 0x000fe40000800000 */
[----:B------:R-:W-:-:S03]  /*a0d0*/  LOP3.LUT R7, R7, R2, RZ, 0x3c, !PT ;  /* 0x0000000207077212 */ /* 0x000fc600078e3cff */
[----:B-1----:R-:W-:Y:S01]  /*a0e0*/  IMAD R9, R0, 0x8, R3 ;  /* 0x0000000800097824 */ /* 0x002fe200078e0203 */
[----:B------:R-:W-:Y:S01]  /*a0f0*/  SHF.L.U32 R4, R7, 0x1f, RZ ;  /* 0x0000001f07047819 */ /* 0x000fe200000006ff */
[----:B--2---:R-:W-:Y:S06]  /*a100*/  @!P0 BRA `(.L_x_188) ;  /* 0x00000030007c8947 */ /* 0x004fec0003800000 */
.L_x_268:
        /* <DEDUP_REMOVED lines=9> */
.L_x_269:
        /* <DEDUP_REMOVED lines=9> */
.L_x_270:
        /* <DEDUP_REMOVED lines=9> */
.L_x_271:
        /* <DEDUP_REMOVED lines=9> */
.L_x_272:
        /* <DEDUP_REMOVED lines=9> */
.L_x_273:
        /* <DEDUP_REMOVED lines=9> */
.L_x_274:
        /* <DEDUP_REMOVED lines=9> */
.L_x_275:
[----:B------:R-:W2:Y:S01]  /*a500*/  SYNCS.PHASECHK.TRANS64.TRYWAIT P0, [R6+URZ], R5 ;  /* 0x00000005060075a7 */ /* 0x000ea2000800017f */
[----:B------:R-:W-:-:S05]  /*a510*/  VIADD R0, R0, 0x1 ;  /* 0x0000000100007836 */ /* 0x000fca0000000000 */
[----:B------:R-:W-:-:S04]  /*a520*/  ISETP.NE.AND P1, PT, R0, 0xc, PT ;  /* 0x0000000c0000780c */ /* 0x000fc80003f25270 */
[----:B------:R-:W-:Y:S02]  /*a530*/  SEL R2, RZ, 0x1, P1 ;  /* 0x00000001ff027807 */ /* 0x000fe40000800000 */
[----:B------:R-:W-:Y:S02]  /*a540*/  SEL R0, R0, RZ, P1 ;  /* 0x000000ff00007207 */ /* 0x000fe40000800000 */
[----:B------:R-:W-:Y:S01]  /*a550*/  LOP3.LUT R2, R7, R2, RZ, 0x3c, !PT ;  /* 0x0000000207027212 */ /* 0x000fe200078e3cff */
[----:B--2---:R-:W-:Y:S06]  /*a560*/  @!P0 BRA `(.L_x_196) ;  /* 0x0000003000048947 */ /* 0x004fec0003800000 */
.L_x_276:
[----:B------:R-:W-:Y:S01]  /*a570*/  IMAD R3, R0, 0x8, R3 ;  /* 0x0000000800037824 */ /* 0x000fe200078e0203 */
[----:B------:R-:W-:-:S07]  /*a580*/  SHF.L.U32 R0, R2, 0x1f, RZ ;  /* 0x0000001f02007819 */ /* 0x000fce00000006ff */
.L_x_197:
[----:B---3--:R3:W4:Y:S02]  /*a590*/  SYNCS.PHASECHK.TRANS64.TRYWAIT P0, [R3+URZ], R0 ;  /* 0x00000000030075a7 */ /* 0x008724000800017f */
[----:B----4-:R-:W-:Y:S05]  /*a5a0*/  @!P0 NANOSLEEP.SYNCS 0x989680 ;  /* 0x009896800000895d */ /* 0x010fea0003900000 */
[----:B------:R-:W4:Y:S02]  /*a5b0*/  @!P0 SYNCS.PHASECHK.TRANS64 P0, [R3+URZ], R0 ;  /* 0x00000000030085a7 */ /* 0x000f24000800007f */
[----:B----4-:R-:W-:Y:S05]  /*a5c0*/  @!P0 BRA `(.L_x_197) ;  /* 0xfffffffc00f08947 */ /* 0x010fea000383ffff */
.L_x_184:
[----:B------:R-:W-:Y:S05]  /*a5d0*/  BSYNC B0 ;  /* 0x0000000000007941 */ /* 0x000fea0003800000 */
.L_x_183:
[----:B------:R-:W-:Y:S05]  /*a5e0*/  EXIT ;  /* 0x000000000000794d */ /* 0x000fea0003800000 */
.L_x_100:
[----:B------:R-:W-:Y:S01]  /*a5f0*/  PLOP3.LUT P1, PT, PT, PT, UP3, 0x80, 0x0 ;  /* 0x000000000000781c */ /* 0x000fe20003f2f038 */
[----:B------:R-:W-:Y:S01]  /*a600*/  ULDC UR19, c[0x0][0x14] ;  /* 0x0000050000137ab9 */ /* 0x000fe20000000800 */
[----:B------:R-:W-:Y:S01]  /*a610*/  ULDC UR20, c[0x0][0x10] ;  /* 0x0000040000147ab9 */ /* 0x000fe20000000800 */
[----:B------:R-:W-:Y:S01]  /*a620*/  ULDC.64 UR12, c[0x0][0x8c8] ;  /* 0x00023200000c7ab9 */ /* 0x000fe20000000a00 */
[----:B------:R-:W-:Y:S01]  /*a630*/  P2R R0, PR, RZ, 0x2 ;  /* 0x00000002ff007803 */ /* 0x000fe20000000000 */
[----:B------:R-:W-:Y:S01]  /*a640*/  UIMAD.WIDE.U32 UR20, UR39, UR20, URZ ;  /* 0x00000014271472a5 */ /* 0x000fe2000f8e003f */
[----:B------:R-:W-:Y:S01]  /*a650*/  IMAD.MOV.U32 R16, RZ, RZ, RZ ;  /* 0x000000ffff107224 */ /* 0x000fe200078e00ff */
[----:B------:R-:W-:Y:S01]  /*a660*/  ULDC.64 UR14, c[0x0][0x8e0] ;  /* 0x00023800000e7ab9 */ /* 0x000fe20000000a00 */
[----:B------:R-:W-:Y:S01]  /*a670*/  ULDC UR24, c[0x0][0x904] ;  /* 0x0002410000187ab9 */ /* 0x000fe20000000800 */
[----:B------:R-:W-:Y:S01]  /*a680*/  UMOV UR22, 0xffffffff ;  /* 0xffffffff00167882 */ /* 0x000fe20000000000 */
[----:B------:R-:W-:-:S02]  /*a690*/  UIADD3 UR11, UP1, UR12, -0x1, URZ ;  /* 0xffffffff0c0b7890 */ /* 0x000fc4000ff3e03f */
[----:B------:R-:W-:Y:S01]  /*a6a0*/  UIADD3 UR12, UP2, UR14, -0x1, URZ ;  /* 0xffffffff0e0c7890 */ /* 0x000fe2000ff5e03f */
[----:B------:R-:W1:Y:S01]  /*a6b0*/  @P1 S2R R0, SR_CTAID.Y ;  /* 0x0000000000001919 */ /* 0x000e620000002600 */
[----:B------:R-:W-:Y:S02]  /*a6c0*/  USHF.L.U32 UR25, UR22, UR24, URZ ;  /* 0x0000001816197299 */ /* 0x000fe4000800063f */
[----:B------:R-:W-:Y:S02]  /*a6d0*/  UIMAD.WIDE.U32 UR22, UR20, UR19, URZ ;  /* 0x00000013141672a5 */ /* 0x000fe4000f8e003f */
[----:B------:R-:W-:Y:S01]  /*a6e0*/  UIMAD UR21, UR21, UR19, URZ ;  /* 0x00000013151572a4 */ /* 0x000fe2000f8e023f */
[----:B------:R-:W-:Y:S01]  /*a6f0*/  ULDC UR18, c[0x0][0x8a8] ;  /* 0x00022a0000127ab9 */ /* 0x000fe20000000800 */
[----:B------:R-:W-:Y:S01]  /*a700*/  UMOV UR26, 0x1 ;  /* 0x00000001001a7882 */ /* 0x000fe20000000000 */
[----:B------:R-:W-:Y:S02]  /*a710*/  UIADD3.X UR14, UR15, -0x1, URZ, UP2, !UPT ;  /* 0xffffffff0f0e7890 */ /* 0x000fe400097fe43f */
[----:B------:R-:W-:-:S02]  /*a720*/  UIADD3.X UR13, UR13, -0x1, URZ, UP1, !UPT ;  /* 0xffffffff0d0d7890 */ /* 0x000fc40008ffe43f */
[----:B------:R-:W-:Y:S02]  /*a730*/  ULOP3.LUT UR15, UR53, 0x2, URZ, 0xfc, !UPT ;  /* 0x00000002350f7892 */ /* 0x000fe4000f8efc3f */
[----:B------:R-:W-:Y:S02]  /*a740*/  UIADD3 UR16, UR8, -0x1, URZ ;  /* 0xffffffff08107890 */ /* 0x000fe4000fffe03f */
[----:B------:R-:W-:Y:S02]  /*a750*/  UIADD3 UR17, UR7, -0x1, URZ ;  /* 0xffffffff07117890 */ /* 0x000fe4000fffe03f */
[----:B------:R-:W-:Y:S02]  /*a760*/  UIADD3 UR18, UR18, -0x1, URZ ;  /* 0xffffffff12127890 */ /* 0x000fe4000fffe03f */
[----:B------:R-:W-:Y:S02]  /*a770*/  USHF.L.U32 UR19, UR26, UR24, URZ ;  /* 0x000000181a137299 */ /* 0x000fe4000800063f */
[----:B------:R-:W-:-:S02]  /*a780*/  ULOP3.LUT UR20, URZ, UR25, URZ, 0x33, !UPT ;  /* 0x000000193f147292 */ /* 0x000fc4000f8e333f */
[----:B------:R-:W-:Y:S01]  /*a790*/  UIADD3 UR21, UR23, UR21, URZ ;  /* 0x0000001517157290 */ /* 0x000fe2000fffe03f */
[----:B-1----:R-:W-:Y:S01]  /*a7a0*/  @P1 R2UR UR40, R0 ;  /* 0x00000000002812ca */ /* 0x002fe200000e0000 */
[----:B------:R-:W-:-:S14]  /*a7b0*/  IMAD.MOV.U32 R0, RZ, RZ, 0x1 ;  /* 0x00000001ff007424 */ /* 0x000fdc00078e00ff */
.L_x_218:
[----:B------:R-:W1:Y:S01]  /*a7c0*/  LDC.64 R2, c[0x0][0x8f8] ;  /* 0x00023e00ff027b82 */ /* 0x000e620000000a00 */
[----:B------:R-:W-:Y:S01]  /*a7d0*/  UIADD3 UR10, UP1, UR10, UR22, URZ ;  /* 0x000000160a0a7290 */ /* 0x000fe2000ff3e03f */
[----:B------:R-:W-:Y:S01]  /*a7e0*/  ISETP.NE.AND P2, PT, R21, RZ, PT ;  /* 0x000000ff1500720c */ /* 0x000fe20003f45270 */
[----:B------:R-:W-:Y:S01]  /*a7f0*/  UMOV UR24, 0xffffffff ;  /* 0xffffffff00187882 */ /* 0x000fe20000000000 */
[----:B------:R-:W-:Y:S01]  /*a800*/  UMOV UR25, 0xffffffff ;  /* 0xffffffff00197882 */ /* 0x000fe20000000000 */
[----:B------:R-:W-:Y:S01]  /*a810*/  UIADD3.X UR9, UR9, UR21, URZ, UP1, !UPT ;  /* 0x0000001509097290 */ /* 0x000fe20008ffe43f */
[----:B------:R-:W-:Y:S01]  /*a820*/  IMAD.MOV.U32 R15, RZ, RZ, RZ ;  /* 0x000000ffff0f7224 */ /* 0x000fe200078e00ff */
[----:B------:R-:W-:Y:S01]  /*a830*/  UMOV UR26, 0xffffffff ;  /* 0xffffffff001a7882 */ /* 0x000fe20000000000 */
[----:B-1----:R-:W-:-:S03]  /*a840*/  ISETP.LE.U32.AND P1, PT, R2, UR10, PT ;  /* 0x0000000a02007c0c */ /* 0x002fc6000bf23070 */
[----:B------:R-:W-:-:S05]  /*a850*/  IMAD.U32 R2, RZ, RZ, UR9 ;  /* 0x00000009ff027e24 */ /* 0x000fca000f8e00ff */
[----:B------:R-:W-:-:S13]  /*a860*/  ISETP.GE.U32.AND.EX P1, PT, R2, R3, PT, P1 ;  /* 0x000000030200720c */ /* 0x000fda0003f26110 */
[----:B---345:R-:W-:Y:S05]  /*a870*/  @P2 BRA P1, `(.L_x_198) ;  /* 0x0000001800402947 */ /* 0x038fea0000800000 */
[----:B------:R-:W-:-:S04]  /*a880*/  IADD3 R2, P2, R6, UR5, RZ ;  /* 0x0000000506027c10 */ /* 0x000fc8000ff5e0ff */
[----:B------:R-:W-:Y:S02]  /*a890*/  ISETP.GT.U32.AND P1, PT, R2, UR10, PT ;  /* 0x0000000a02007c0c */ /* 0x000fe4000bf24070 */
[----:B------:R-:W-:-:S04]  /*a8a0*/  IADD3.X R2, R7, UR4, RZ, P2, !PT ;  /* 0x0000000407027c10 */ /* 0x000fc800097fe4ff */
[----:B------:R-:W-:-:S13]  /*a8b0*/  ISETP.GT.U32.AND.EX P1, PT, R2, UR9, PT, P1 ;  /* 0x0000000902007c0c */ /* 0x000fda000bf24110 */
[----:B------:R-:W-:Y:S05]  /*a8c0*/  @P1 BRA `(.L_x_199) ;  /* 0x0000001400201947 */ /* 0x000fea0003800000 */
[----:B------:R-:W-:Y:S01]  /*a8d0*/  VIADD R12, R8, UR6 ;  /* 0x00000006080c7c36 */ /* 0x000fe20008000000 */
[----:B------:R-:W-:Y:S01]  /*a8e0*/  ULDC UR24, c[0x0][0x910] ;  /* 0x0002440000187ab9 */ /* 0x000fe20000000800 */
[----:B------:R-:W-:Y:S02]  /*a8f0*/  IMAD.MOV.U32 R23, RZ, RZ, R9 ;  /* 0x000000ffff177224 */ /* 0x000fe400078e0009 */
[----:B------:R-:W-:Y:S02]  /*a900*/  VIADD R13, R12, 0x20 ;  /* 0x000000200c0d7836 */ /* 0x000fe40000000000 */
[----:B------:R-:W-:-:S03]  /*a910*/  IMAD.MOV.U32 R14, RZ, RZ, R10 ;  /* 0x000000ffff0e7224 */ /* 0x000fc600078e000a */
[----:B------:R-:W-:-:S13]  /*a920*/  ISETP.GE.AND P1, PT, R13, UR24, PT ;  /* 0x000000180d007c0c */ /* 0x000fda000bf26270 */
[----:B------:R-:W1:Y:S01]  /*a930*/  @!P1 LDC.64 R2, c[0x0][0x918] ;  /* 0x00024600ff029b82 */ /* 0x000e620000000a00 */
[----:B------:R-:W-:Y:S01]  /*a940*/  @!P1 VIADD R7, R12, 0x20 ;  /* 0x000000200c079836 */ /* 0x000fe20000000000 */
[----:B------:R-:W-:Y:S01]  /*a950*/  BSSY B0, `(.L_x_200) ;  /* 0x0000064000007945 */ /* 0x000fe20003800000 */
[----:B------:R-:W-:Y:S02]  /*a960*/  IMAD.MOV.U32 R6, RZ, RZ, 0x7fffffff ;  /* 0x7fffffffff067424 */ /* 0x000fe400078e00ff */
[----:B-1----:R-:W-:-:S05]  /*a970*/  @!P1 IMAD.WIDE R2, R7, 0xc, R2 ;  /* 0x0000000c07029825 */ /* 0x002fca00078e0202 */
[----:B------:R1:W5:Y:S04]  /*a980*/  @!P1 LDG.E R9, desc[UR58][R2.64] ;  /* 0x0000003a02099981 */ /* 0x000368000c1e1900 */
[----:B------:R1:W5:Y:S01]  /*a990*/  @!P1 LDG.E R10, desc[UR58][R2.64+0x4] ;  /* 0x0000043a020a9981 */ /* 0x000362000c1e1900 */
[----:B------:R-:W-:Y:S01]  /*a9a0*/  ISETP.GE.AND P1, PT, R12, UR24, PT ;  /* 0x000000180c007c0c */ /* 0x000fe2000bf26270 */
[----:B------:R-:W-:-:S12]  /*a9b0*/  IMAD.MOV.U32 R7, RZ, RZ, RZ ;  /* 0x000000ffff077224 */ /* 0x000fd800078e00ff */
[----:B-1----:R-:W-:Y:S05]  /*a9c0*/  @P1 BRA `(.L_x_201) ;  /* 0x0000000400701947 */ /* 0x002fea0003800000 */
[----:B------:R-:W-:Y:S01]  /*a9d0*/  IABS R7, R20 ;  /* 0x0000001400077213 */ /* 0x000fe20000000000 */
[----:B------:R-:W-:Y:S01]  /*a9e0*/  ULDC UR25, c[0x0][0x8f0] ;  /* 0x00023c0000197ab9 */ /* 0x000fe20000000800 */
[----:B------:R-:W-:Y:S02]  /*a9f0*/  IABS R6, R11 ;  /* 0x0000000b00067213 */ /* 0x000fe40000000000 */
[----:B------:R-:W1:Y:S01]  /*aa00*/  I2F.RP R3, R7 ;  /* 0x0000000700037306 */ /* 0x000e620000209400 */
[----:B------:R-:W-:Y:S02]  /*aa10*/  PLOP3.LUT P3, PT, PT, PT, UP0, 0x80, 0x0 ;  /* 0x000000000000781c */ /* 0x000fe40003f6f008 */
[C---:B------:R-:W-:Y:S02]  /*aa20*/  IADD3 R22, P2, R14.reuse, UR12, RZ ;  /* 0x0000000c0e167c10 */ /* 0x040fe4000ff5e0ff */
[C---:B------:R-:W-:Y:S02]  /*aa30*/  IADD3 R19, P1, R23.reuse, UR11, RZ ;  /* 0x0000000b17137c10 */ /* 0x040fe4000ff3e0ff */
[----:B------:R-:W-:Y:S01]  /*aa40*/  LEA.HI.X.SX32 R25, R14, UR14, 0x1, P2 ;  /* 0x0000000e0e197c11 */ /* 0x000fe200090f0eff */
[----:B------:R-:W3:Y:S01]  /*aa50*/  I2F.RP R2, R6 ;  /* 0x0000000600027306 */ /* 0x000ee20000209400 */
[----:B------:R-:W-:-:S07]  /*aa60*/  LEA.HI.X.SX32 R24, R23, UR13, 0x1, P1 ;  /* 0x0000000d17187c11 */ /* 0x000fce00088f0eff */
[----:B-1----:R-:W1:Y:S08]  /*aa70*/  MUFU.RCP R3, R3 ;  /* 0x0000000300037308 */ /* 0x002e700000001000 */
[----:B---3--:R-:W3:Y:S01]  /*aa80*/  MUFU.RCP R2, R2 ;  /* 0x0000000200027308 */ /* 0x008ee20000001000 */
[----:B-1----:R-:W-:-:S07]  /*aa90*/  VIADD R17, R3, 0xffffffe ;  /* 0x0ffffffe03117836 */ /* 0x002fce0000000000 */
[----:B------:R-:W1:Y:S01]  /*aaa0*/  F2I.FTZ.U32.TRUNC.NTZ R17, R17 ;  /* 0x0000001100117305 */ /* 0x000e62000021f000 */
[----:B---3--:R-:W-:-:S07]  /*aab0*/  VIADD R15, R2, 0xffffffe ;  /* 0x0ffffffe020f7836 */ /* 0x008fce0000000000 */
[----:B------:R-:W3:Y:S01]  /*aac0*/  F2I.FTZ.U32.TRUNC.NTZ R15, R15 ;  /* 0x0000000f000f7305 */ /* 0x000ee2000021f000 */
[----:B-1----:R-:W-:Y:S02]  /*aad0*/  IMAD.MOV R18, RZ, RZ, -R17 ;  /* 0x000000ffff127224 */ /* 0x002fe400078e0a11 */
[----:B---3--:R-:W-:Y:S01]  /*aae0*/  IMAD.MOV R14, RZ, RZ, -R15 ;  /* 0x000000ffff0e7224 */ /* 0x008fe200078e0a0f */
[----:B------:R-:W-:Y:S06]  /*aaf0*/  @!P3 BRA `(.L_x_202) ;  /* 0x000000000034b947 */ /* 0x000fec0003800000 */
[----:B------:R-:W-:Y:S01]  /*ab00*/  ULDC UR6, c[0x0][0x8dc] ;  /* 0x0002370000067ab9 */ /* 0x000fe20000000800 */
[----:B------:R-:W-:Y:S01]  /*ab10*/  ULDC.64 UR26, c[0x0][0x8d0] ;  /* 0x00023400001a7ab9 */ /* 0x000fe20000000a00 */
[----:B------:R-:W-:-:S05]  /*ab20*/  IADD3 R3, P1, R19, UR6, RZ ;  /* 0x0000000613037c10 */ /* 0x000fca000ff3e0ff */
[----:B------:R-:W-:-:S04]  /*ab30*/  IMAD.X R19, RZ, RZ, R24, P1 ;  /* 0x000000ffff137224 */ /* 0x000fc800008e0618 */
[----:B------:R-:W-:-:S04]  /*ab40*/  IMAD.WIDE.U32 R4, R19, UR26, RZ ;  /* 0x0000001a13047c25 */ /* 0x000fc8000f8e00ff */
[----:B------:R-:W-:-:S04]  /*ab50*/  IMAD.WIDE.U32 R4, P1, R3, UR27, R4 ;  /* 0x0000001b03047c25 */ /* 0x000fc8000f820004 */
[----:B------:R-:W-:-:S04]  /*ab60*/  IMAD.WIDE.U32 R2, R3, UR26, RZ ;  /* 0x0000001a03027c25 */ /* 0x000fc8000f8e00ff */
[----:B------:R-:W-:Y:S01]  /*ab70*/  IMAD.MOV.U32 R2, RZ, RZ, R5 ;  /* 0x000000ffff027224 */ /* 0x000fe200078e0005 */
[----:B------:R-:W-:Y:S01]  /*ab80*/  IADD3 RZ, P2, R3, R4, RZ ;  /* 0x0000000403ff7210 */ /* 0x000fe20007f5e0ff */
[----:B------:R-:W-:-:S04]  /*ab90*/  IMAD.X R3, RZ, RZ, RZ, P1 ;  /* 0x000000ffff037224 */ /* 0x000fc800008e06ff */
[----:B------:R-:W-:-:S04]  /*aba0*/  IMAD.WIDE.U32.X R2, R19, UR27, R2, P2 ;  /* 0x0000001b13027c25 */ /* 0x000fc800090e0402 */
[----:B------:R-:W-:Y:S02]  /*abb0*/  IMAD.MOV.U32 R19, RZ, RZ, R2 ;  /* 0x000000ffff137224 */ /* 0x000fe400078e0002 */
[----:B------:R-:W-:-:S07]  /*abc0*/  IMAD.MOV.U32 R24, RZ, RZ, R3 ;  /* 0x000000ffff187224 */ /* 0x000fce00078e0003 */
.L_x_202:
[----:B------:R-:W-:Y:S05]  /*abd0*/  @!P0 BRA `(.L_x_203) ;  /* 0x0000000000348947 */ /* 0x000fea0003800000 */
        /* <DEDUP_REMOVED lines=13> */
.L_x_203:
[----:B------:R-:W-:Y:S01]  /*acb0*/  IMAD R18, R18, R7, RZ ;  /* 0x0000000712127224 */ /* 0x000fe200078e02ff */
[----:B------:R-:W-:Y:S01]  /*acc0*/  ULDC UR6, c[0x0][0x8d8] ;  /* 0x0002360000067ab9 */ /* 0x000fe20000000800 */
[----:B------:R-:W-:Y:S01]  /*acd0*/  IMAD.MOV.U32 R2, RZ, RZ, RZ ;  /* 0x000000ffff027224 */ /* 0x000fe200078e00ff */
[----:B------:R-:W-:Y:S01]  /*ace0*/  SHF.R.U64 R22, R22, UR25, R25 ;  /* 0x0000001916167c19 */ /* 0x000fe20008001219 */
[----:B------:R-:W-:Y:S01]  /*acf0*/  IMAD.MOV.U32 R3, RZ, RZ, R17 ;  /* 0x000000ffff037224 */ /* 0x000fe200078e0011 */
[----:B------:R-:W-:Y:S01]  /*ad00*/  SHF.R.U64 R19, R19, UR6, R24 ;  /* 0x0000000613137c19 */ /* 0x000fe20008001218 */
[----:B------:R-:W-:Y:S01]  /*ad10*/  IMAD R4, R14, R6, RZ ;  /* 0x000000060e047224 */ /* 0x000fe200078e02ff */
[----:B------:R-:W-:Y:S01]  /*ad20*/  PLOP3.LUT P5, PT, PT, PT, UP3, 0x80, 0x0 ;  /* 0x000000000000781c */ /* 0x000fe20003faf038 */
[----:B------:R-:W-:Y:S01]  /*ad30*/  IMAD.HI.U32 R23, R17, R18, R2 ;  /* 0x0000001211177227 */ /* 0x000fe200078e0002 */
[----:B------:R-:W-:-:S03]  /*ad40*/  IABS R17, R20 ;  /* 0x0000001400117213 */ /* 0x000fc60000000000 */
[----:B------:R-:W-:Y:S02]  /*ad50*/  IMAD.MOV.U32 R3, RZ, RZ, R15 ;  /* 0x000000ffff037224 */ /* 0x000fe400078e000f */
[----:B------:R-:W-:Y:S02]  /*ad60*/  VIADD R14, R19, UR16 ;  /* 0x00000010130e7c36 */ /* 0x000fe40008000000 */
[----:B------:R-:W-:Y:S01]  /*ad70*/  IMAD.HI.U32 R2, R15, R4, R2 ;  /* 0x000000040f027227 */ /* 0x000fe200078e0002 */
[----:B------:R-:W-:Y:S02]  /*ad80*/  IABS R3, R11 ;  /* 0x0000000b00037213 */ /* 0x000fe40000000000 */
[----:B------:R-:W-:Y:S01]  /*ad90*/  IABS R5, R14 ;  /* 0x0000000e00057213 */ /* 0x000fe20000000000 */
[----:B------:R-:W-:Y:S02]  /*ada0*/  VIADD R15, R22, UR17 ;  /* 0x00000011160f7c36 */ /* 0x000fe40008000000 */
[----:B------:R-:W-:-:S02]  /*adb0*/  IMAD.MOV R18, RZ, RZ, -R17 ;  /* 0x000000ffff127224 */ /* 0x000fc400078e0a11 */
[----:B------:R-:W-:Y:S01]  /*adc0*/  IMAD.MOV R17, RZ, RZ, -R3 ;  /* 0x000000ffff117224 */ /* 0x000fe200078e0a03 */
[----:B------:R-:W-:Y:S01]  /*add0*/  IABS R4, R15 ;  /* 0x0000000f00047213 */ /* 0x000fe20000000000 */
[----:B------:R-:W-:-:S04]  /*ade0*/  IMAD.HI.U32 R2, R2, R5, RZ ;  /* 0x0000000502027227 */ /* 0x000fc800078e00ff */
[----:B------:R-:W-:-:S04]  /*adf0*/  IMAD.HI.U32 R3, R23, R4, RZ ;  /* 0x0000000417037227 */ /* 0x000fc800078e00ff */
[----:B------:R-:W-:Y:S02]  /*ae00*/  IMAD R4, R3, R18, R4 ;  /* 0x0000001203047224 */ /* 0x000fe400078e0204 */
[----:B------:R-:W-:-:S03]  /*ae10*/  IMAD R3, R2, R17, R5 ;  /* 0x0000001102037224 */ /* 0x000fc600078e0205 */
[----:B------:R-:W-:Y:S02]  /*ae20*/  ISETP.GT.U32.AND P2, PT, R7, R4, PT ;  /* 0x000000040700720c */ /* 0x000fe40003f44070 */
[----:B------:R-:W-:-:S11]  /*ae30*/  ISETP.GT.U32.AND P1, PT, R6, R3, PT ;  /* 0x000000030600720c */ /* 0x000fd60003f24070 */
[----:B------:R-:W-:Y:S01]  /*ae40*/  @!P2 IMAD.IADD R4, R4, 0x1, -R7 ;  /* 0x000000010404a824 */ /* 0x000fe200078e0a07 */
[----:B------:R-:W-:Y:S01]  /*ae50*/  ISETP.GE.AND P2, PT, R15, RZ, PT ;  /* 0x000000ff0f00720c */ /* 0x000fe20003f46270 */
[----:B------:R-:W-:Y:S01]  /*ae60*/  @!P1 IMAD.IADD R3, R3, 0x1, -R6 ;  /* 0x0000000103039824 */ /* 0x000fe200078e0a06 */
[----:B------:R-:W-:Y:S02]  /*ae70*/  ISETP.GE.AND P1, PT, R14, RZ, PT ;  /* 0x000000ff0e00720c */ /* 0x000fe40003f26270 */
[----:B------:R-:W-:Y:S02]  /*ae80*/  ISETP.GT.U32.AND P4, PT, R7, R4, PT ;  /* 0x000000040700720c */ /* 0x000fe40003f84070 */
[----:B------:R-:W-:-:S11]  /*ae90*/  ISETP.GT.U32.AND P3, PT, R6, R3, PT ;  /* 0x000000030600720c */ /* 0x000fd60003f64070 */
[----:B------:R-:W-:Y:S01]  /*aea0*/  @!P4 IMAD.IADD R4, R4, 0x1, -R7 ;  /* 0x000000010404c824 */ /* 0x000fe200078e0a07 */
[----:B------:R-:W-:Y:S01]  /*aeb0*/  ISETP.NE.AND P4, PT, RZ, UR7, PT ;  /* 0x00000007ff007c0c */ /* 0x000fe2000bf85270 */
[----:B------:R-:W-:Y:S01]  /*aec0*/  @!P3 IMAD.IADD R3, R3, 0x1, -R6 ;  /* 0x000000010303b824 */ /* 0x000fe200078e0a06 */
[----:B------:R-:W-:Y:S01]  /*aed0*/  ISETP.NE.AND P3, PT, RZ, UR8, PT ;  /* 0x00000008ff007c0c */ /* 0x000fe2000bf65270 */
[----:B------:R-:W-:Y:S02]  /*aee0*/  @!P2 IMAD.MOV R4, RZ, RZ, -R4 ;  /* 0x000000ffff04a224 */ /* 0x000fe400078e0a04 */
[----:B------:R-:W-:-:S08]  /*aef0*/  @!P1 IMAD.MOV R3, RZ, RZ, -R3 ;  /* 0x000000ffff039224 */ /* 0x000fd000078e0a03 */
[----:B------:R-:W-:Y:S02]  /*af00*/  @!P4 LOP3.LUT R4, RZ, UR7, RZ, 0x33, !PT ;  /* 0x00000007ff04cc12 */ /* 0x000fe4000f8e33ff */
[----:B------:R-:W-:-:S03]  /*af10*/  @!P3 LOP3.LUT R3, RZ, UR8, RZ, 0x33, !PT ;  /* 0x00000008ff03bc12 */ /* 0x000fc6000f8e33ff */
[----:B------:R-:W-:Y:S02]  /*af20*/  IMAD.IADD R4, R15, 0x1, -R4 ;  /* 0x000000010f047824 */ /* 0x000fe400078e0a04 */
[----:B------:R-:W-:-:S04]  /*af30*/  IMAD.IADD R3, R14, 0x1, -R3 ;  /* 0x000000010e037824 */ /* 0x000fc800078e0a03 */
[----:B------:R-:W-:Y:S01]  /*af40*/  IMAD R6, R3, R4, RZ ;  /* 0x0000000403067224 */ /* 0x000fe200078e02ff */
[----:B------:R-:W-:-:S04]  /*af50*/  SEL R2, R4, R3, !P5 ;  /* 0x0000000304027207 */ /* 0x000fc80006800000 */
[--C-:B------:R-:W-:Y:S01]  /*af60*/  SHF.R.S32.HI R5, RZ, 0x1f, R2.reuse ;  /* 0x0000001fff057819 */ /* 0x100fe20000011402 */
[----:B------:R-:W-:Y:S01]  /*af70*/  IMAD.MOV.U32 R4, RZ, RZ, R2 ;  /* 0x000000ffff047224 */ /* 0x000fe200078e0002 */
[----:B------:R-:W-:-:S07]  /*af80*/  SHF.R.S32.HI R7, RZ, 0x1f, R6 ;  /* 0x0000001fff077819 */ /* 0x000fce0000011406 */
.L_x_201:
[----:B--2---:R-:W-:Y:S05]  /*af90*/  BSYNC B0 ;  /* 0x0000000000007941 */ /* 0x004fea0003800000 */
.L_x_200:
[----:B------:R-:W1:Y:S01]  /*afa0*/  SHFL.UP PT, R3, R6, 0x1, RZ ;  /* 0x0420000006037989 */ /* 0x000e6200000e00ff */
[----:B------:R-:W-:-:S03]  /*afb0*/  ISETP.NE.AND P1, PT, R8, RZ, PT ;  /* 0x000000ff0800720c */ /* 0x000fc60003f25270 */
[----:B------:R-:W2:Y:S01]  /*afc0*/  SHFL.UP PT, R2, R7, 0x1, RZ ;  /* 0x0420000007027989 */ /* 0x000ea200000e00ff */
[----:B-1----:R-:W-:Y:S02]  /*afd0*/  SEL R3, R3, RZ, P1 ;  /* 0x000000ff03037207 */ /* 0x002fe40000800000 */
[----:B--2---:R-:W-:Y:S02]  /*afe0*/  SEL R2, R2, RZ, P1 ;  /* 0x000000ff02027207 */ /* 0x004fe40000800000 */
[----:B------:R-:W-:-:S05]  /*aff0*/  IADD3 R18, P2, R3, R6, RZ ;  /* 0x0000000603127210 */ /* 0x000fca0007f5e0ff */
[----:B------:R-:W-:Y:S01]  /*b000*/  IMAD.X R15, R2, 0x1, R7, P2 ;  /* 0x00000001020f7824 */ /* 0x000fe200010e0607 */
[----:B------:R-:W1:Y:S01]  /*b010*/  SHFL.UP PT, R3, R18, 0x2, RZ ;  /* 0x0440000012037989 */ /* 0x000e6200000e00ff */
[----:B------:R-:W-:-:S03]  /*b020*/  ISETP.GE.U32.AND P2, PT, R8, 0x2, PT ;  /* 0x000000020800780c */ /* 0x000fc60003f46070 */
[----:B------:R-:W2:Y:S01]  /*b030*/  SHFL.UP PT, R2, R15, 0x2, RZ ;  /* 0x044000000f027989 */ /* 0x000ea200000e00ff */
[----:B-1----:R-:W-:-:S04]  /*b040*/  SEL R3, R3, RZ, P2 ;  /* 0x000000ff03037207 */ /* 0x002fc80001000000 */
[----:B------:R-:W-:Y:S02]  /*b050*/  IADD3 R14, P3, R3, R18, RZ ;  /* 0x00000012030e7210 */ /* 0x000fe40007f7e0ff */
[----:B--2---:R-:W-:-:S03]  /*b060*/  SEL R2, R2, RZ, P2 ;  /* 0x000000ff02027207 */ /* 0x004fc60001000000 */
[----:B------:R-:W1:Y:S02]  /*b070*/  SHFL.UP PT, R3, R14, 0x4, RZ ;  /* 0x048000000e037989 */ /* 0x000e6400000e00ff */
[----:B------:R-:W-:Y:S01]  /*b080*/  IMAD.X R17, R2, 0x1, R15, P3 ;  /* 0x0000000102117824 */ /* 0x000fe200018e060f */
[----:B------:R-:W-:-:S04]  /*b090*/  ISETP.GE.U32.AND P3, PT, R8, 0x4, PT ;  /* 0x000000040800780c */ /* 0x000fc80003f66070 */
        /* <DEDUP_REMOVED lines=17> */
[----:B--2---:R-:W-:-:S05]  /*b1b0*/  SEL R2, R2, RZ, P5 ;  /* 0x000000ff02027207 */ /* 0x004fca0002800000 */
[----:B------:R-:W-:Y:S01]  /*b1c0*/  IMAD.X R22, R2, 0x1, R17, P6 ;  /* 0x0000000102167824 */ /* 0x000fe200030e0611 */
[----:B------:R-:W-:-:S04]  /*b1d0*/  IADD3 R2, P6, R15, UR5, RZ ;  /* 0x000000050f027c10 */ /* 0x000fc8000ffde0ff */
[----:B------:R-:W-:Y:S02]  /*b1e0*/  IADD3.X R3, R22, UR4, RZ, P6, !PT ;  /* 0x0000000416037c10 */ /* 0x000fe4000b7fe4ff */
[----:B------:R-:W-:-:S04]  /*b1f0*/  ISETP.GT.U32.AND P6, PT, R2, UR10, PT ;  /* 0x0000000a02007c0c */ /* 0x000fc8000bfc4070 */
[----:B------:R-:W-:-:S13]  /*b200*/  ISETP.GT.U32.AND.EX P6, PT, R3, UR9, PT, P6 ;  /* 0x0000000903007c0c */ /* 0x000fda000bfc4160 */
[----:B------:R-:W-:-:S04]  /*b210*/  VOTE.ANY R14, PT, P6 ;  /* 0x00000000000e7806 */ /* 0x000fc800030e0100 */
[----:B------:R-:W-:-:S13]  /*b220*/  ISETP.NE.AND P6, PT, R14, RZ, PT ;  /* 0x000000ff0e00720c */ /* 0x000fda0003fc5270 */
[----:B------:R-:W-:Y:S05]  /*b230*/  @P6 BRA `(.L_x_204) ;  /* 0x0000000800746947 */ /* 0x000fea0003800000 */
[----:B------:R-:W-:Y:S01]  /*b240*/  IMAD.MOV.U32 R17, RZ, RZ, R2 ;  /* 0x000000ffff117224 */ /* 0x000fe200078e0002 */
[----:B------:R-:W-:Y:S01]  /*b250*/  ULDC UR24, c[0x0][0x910] ;  /* 0x0002440000187ab9 */ /* 0x000fe20000000800 */
[----:B------:R-:W-:Y:S01]  /*b260*/  IMAD.MOV.U32 R19, RZ, RZ, R3 ;  /* 0x000000ffff137224 */ /* 0x000fe200078e0003 */
[----:B------:R-:W-:Y:S01]  /*b270*/  ULDC UR25, c[0x0][0x8f4] ;  /* 0x00023d0000197ab9 */ /* 0x000fe20000000800 */
[----:B------:R-:W-:Y:S01]  /*b280*/  ULDC UR6, c[0x0][0x8dc] ;  /* 0x0002370000067ab9 */ /* 0x000fe20000000800 */
[----:B------:R-:W-:Y:S01]  /*b290*/  ULDC UR30, c[0x0][0x8d8] ;  /* 0x00023600001e7ab9 */ /* 0x000fe20000000800 */
[----:B------:R-:W-:Y:S01]  /*b2a0*/  ULDC UR31, c[0x0][0x8f0] ;  /* 0x00023c00001f7ab9 */ /* 0x000fe20000000800 */
[----:B------:R-:W-:Y:S01]  /*b2b0*/  ULDC.64 UR26, c[0x0][0x8d0] ;  /* 0x00023400001a7ab9 */ /* 0x000fe20000000a00 */
[----:B------:R-:W-:-:S05]  /*b2c0*/  ULDC.64 UR28, c[0x0][0x8e8] ;  /* 0x00023a00001c7ab9 */ /* 0x000fca0000000a00 */
.L_x_209:
[----:B------:R-:W-:Y:S02]  /*b2d0*/  IMAD.MOV.U32 R12, RZ, RZ, R13 ;  /* 0x000000ffff0c7224 */ /* 0x000fe400078e000d */
[----:B------:R-:W-:Y:S02]  /*b2e0*/  VIADD R13, R13, 0x20 ;  /* 0x000000200d0d7836 */ /* 0x000fe40000000000 */
[----:B-----5:R-:W-:Y:S02]  /*b2f0*/  IMAD.MOV.U32 R14, RZ, RZ, R9 ;  /* 0x000000ffff0e7224 */ /* 0x020fe400078e0009 */
[----:B------:R-:W-:Y:S01]  /*b300*/  IMAD.MOV.U32 R15, RZ, RZ, R10 ;  /* 0x000000ffff0f7224 */ /* 0x000fe200078e000a */
[----:B------:R-:W-:-:S13]  /*b310*/  ISETP.GE.AND P6, PT, R13, UR24, PT ;  /* 0x000000180d007c0c */ /* 0x000fda000bfc6270 */
[----:B------:R-:W1:Y:S01]  /*b320*/  @!P6 LDC.64 R2, c[0x0][0x918] ;  /* 0x00024600ff02eb82 */ /* 0x000e620000000a00 */
[----:B------:R-:W2:Y:S01]  /*b330*/  SHFL.IDX PT, R19, R19, 0x1f, 0x1f ;  /* 0x03e01f0013137f89 */ /* 0x000ea200000e0000 */
[----:B------:R-:W-:-:S03]  /*b340*/  @!P6 VIADD R7, R12, 0x20 ;  /* 0x000000200c07e836 */ /* 0x000fc60000000000 */
[----:B------:R-:W3:Y:S01]  /*b350*/  SHFL.IDX PT, R17, R17, 0x1f, 0x1f ;  /* 0x03e01f0011117f89 */ /* 0x000ee200000e0000 */
[----:B------:R-:W-:Y:S01]  /*b360*/  BSSY B0, `(.L_x_205) ;  /* 0x0000063000007945 */ /* 0x000fe20003800000 */
[----:B-1----:R-:W-:-:S05]  /*b370*/  @!P6 IMAD.WIDE R2, R7, 0xc, R2 ;  /* 0x0000000c0702e825 */ /* 0x002fca00078e0202 */
[----:B------:R1:W5:Y:S04]  /*b380*/  @!P6 LDG.E R9, desc[UR58][R2.64] ;  /* 0x0000003a0209e981 */ /* 0x000368000c1e1900 */
[----:B------:R1:W5:Y:S01]  /*b390*/  @!P6 LDG.E R10, desc[UR58][R2.64+0x4] ;  /* 0x0000043a020ae981 */ /* 0x000362000c1e1900 */
[----:B------:R-:W-:Y:S01]  /*b3a0*/  ISETP.GE.AND P6, PT, R12, UR24, PT ;  /* 0x000000180c007c0c */ /* 0x000fe2000bfc6270 */
[----:B------:R-:W-:Y:S01]  /*b3b0*/  IMAD.MOV.U32 R6, RZ, RZ, 0x7fffffff ;  /* 0x7fffffffff067424 */ /* 0x000fe200078e00ff */
[----:B--2---:R-:W-:Y:S01]  /*b3c0*/  R2UR UR4, R19 ;  /* 0x00000000130472ca */ /* 0x004fe200000e0000 */
[----:B------:R-:W-:Y:S01]  /*b3d0*/  IMAD.MOV.U32 R7, RZ, RZ, RZ ;  /* 0x000000ffff077224 */ /* 0x000fe200078e00ff */
[----:B---3--:R-:W-:-:S09]  /*b3e0*/  R2UR UR5, R17 ;  /* 0x00000000110572ca */ /* 0x008fd200000e0000 */
[----:B-1----:R-:W-:Y:S06]  /*b3f0*/  @P6 BRA `(.L_x_206) ;  /* 0x0000000400646947 */ /* 0x002fec0003800000 */
[----:B------:R-:W-:-:S04]  /*b400*/  IADD3 R17, P6, R14, UR11, RZ ;  /* 0x0000000b0e117c10 */ /* 0x000fc8000ffde0ff */
[----:B------:R-:W-:Y:S02]  /*b410*/  LEA.HI.X.SX32 R22, R14, UR13, 0x1, P6 ;  /* 0x0000000d0e167c11 */ /* 0x000fe4000b0f0eff */
[----:B------:R-:W-:Y:S02]  /*b420*/  IABS R14, R20 ;  /* 0x00000014000e7213 */ /* 0x000fe40000000000 */
[C---:B------:R-:W-:Y:S02]  /*b430*/  IADD3 R19, P6, R15.reuse, UR12, RZ ;  /* 0x0000000c0f137c10 */ /* 0x040fe4000ffde0ff */
[----:B------:R-:W1:Y:S02]  /*b440*/  I2F.RP R2, R14 ;  /* 0x0000000e00027306 */ /* 0x000e640000209400 */
[----:B------:R-:W-:Y:S02]  /*b450*/  LEA.HI.X.SX32 R24, R15, UR14, 0x1, P6 ;  /* 0x0000000e0f187c11 */ /* 0x000fe4000b0f0eff */
[----:B------:R-:W-:-:S04]  /*b460*/  PLOP3.LUT P6, PT, PT, PT, UP0, 0x80, 0x0 ;  /* 0x000000000000781c */ /* 0x000fc80003fcf008 */
[----:B-1----:R-:W1:Y:S02]  /*b470*/  MUFU.RCP R2, R2 ;  /* 0x0000000200027308 */ /* 0x002e640000001000 */
[----:B-1----:R-:W-:-:S06]  /*b480*/  VIADD R15, R2, 0xffffffe ;  /* 0x0ffffffe020f7836 */ /* 0x002fcc0000000000 */
[----:B------:R-:W1:Y:S02]  /*b490*/  F2I.FTZ.U32.TRUNC.NTZ R15, R15 ;  /* 0x0000000f000f7305 */ /* 0x000e64000021f000 */
[----:B-1----:R-:W-:Y:S01]  /*b4a0*/  IMAD.MOV R18, RZ, RZ, -R15 ;  /* 0x000000ffff127224 */ /* 0x002fe200078e0a0f */
[----:B------:R-:W-:Y:S06]  /*b4b0*/  @!P6 BRA `(.L_x_207) ;  /* 0x00000000002ce947 */ /* 0x000fec0003800000 */
        /* <DEDUP_REMOVED lines=11> */
.L_x_207:
        /* <DEDUP_REMOVED lines=12> */
.L_x_208:
[----:B------:R-:W-:Y:S01]  /*b630*/  SHF.R.U64 R4, R19, UR31, R24 ;  /* 0x0000001f13047c19 */ /* 0x000fe20008001218 */
[----:B------:R-:W-:Y:S01]  /*b640*/  IMAD R5, R18, R14, RZ ;  /* 0x0000000e12057224 */ /* 0x000fe200078e02ff */
[----:B------:R-:W-:Y:S01]  /*b650*/  IABS R2, R20 ;  /* 0x0000001400027213 */ /* 0x000fe20000000000 */
[----:B------:R-:W-:Y:S01]  /*b660*/  IMAD.MOV.U32 R3, RZ, RZ, R15 ;  /* 0x000000ffff037224 */ /* 0x000fe200078e000f */
[----:B------:R-:W-:Y:S01]  /*b670*/  SHF.R.U64 R17, R17, UR30, R22 ;  /* 0x0000001e11117c19 */ /* 0x000fe20008001216 */
[----:B------:R-:W-:Y:S01]  /*b680*/  VIADD R4, R4, UR17 ;  /* 0x0000001104047c36 */ /* 0x000fe20008000000 */
[----:B------:R-:W-:Y:S01]  /*b690*/  IABS R19, R11 ;  /* 0x0000000b00137213 */ /* 0x000fe20000000000 */
[----:B------:R-:W-:Y:S02]  /*b6a0*/  IMAD.MOV R7, RZ, RZ, -R2 ;  /* 0x000000ffff077224 */ /* 0x000fe400078e0a02 */
[----:B------:R-:W-:Y:S01]  /*b6b0*/  IMAD.MOV.U32 R2, RZ, RZ, RZ ;  /* 0x000000ffff027224 */ /* 0x000fe200078e00ff */
[----:B------:R-:W-:Y:S01]  /*b6c0*/  IABS R6, R4 ;  /* 0x0000000400067213 */ /* 0x000fe20000000000 */
[----:B------:R-:W-:-:S02]  /*b6d0*/  VIADD R17, R17, UR16 ;  /* 0x0000001011117c36 */ /* 0x000fc40008000000 */
[----:B------:R-:W-:-:S04]  /*b6e0*/  IMAD.HI.U32 R2, R15, R5, R2 ;  /* 0x000000050f027227 */ /* 0x000fc800078e0002 */
[----:B------:R-:W-:Y:S01]  /*b6f0*/  IMAD.MOV.U32 R3, RZ, RZ, R7 ;  /* 0x000000ffff037224 */ /* 0x000fe200078e0007 */
[----:B------:R-:W-:Y:S01]  /*b700*/  IABS R7, R11 ;  /* 0x0000000b00077213 */ /* 0x000fe20000000000 */
[----:B------:R-:W-:-:S03]  /*b710*/  IMAD.MOV.U32 R5, RZ, RZ, R6 ;  /* 0x000000ffff057224 */ /* 0x000fc600078e0006 */
[----:B------:R-:W1:Y:S01]  /*b720*/  I2F.RP R6, R7 ;  /* 0x0000000700067306 */ /* 0x000e620000209400 */
[----:B------:R-:W-:-:S04]  /*b730*/  IMAD.HI.U32 R2, R2, R5, RZ ;  /* 0x0000000502027227 */ /* 0x000fc800078e00ff */
[----:B------:R-:W-:-:S05]  /*b740*/  IMAD R5, R2, R3, R5 ;  /* 0x0000000302057224 */ /* 0x000fca00078e0205 */
[----:B------:R-:W-:Y:S01]  /*b750*/  ISETP.GT.U32.AND P6, PT, R14, R5, PT ;  /* 0x000000050e00720c */ /* 0x000fe20003fc4070 */
[----:B-1----:R-:W1:-:S12]  /*b760*/  MUFU.RCP R6, R6 ;  /* 0x0000000600067308 */ /* 0x002e580000001000 */
[----:B------:R-:W-:Y:S02]  /*b770*/  @!P6 IMAD.IADD R5, R5, 0x1, -R14 ;  /* 0x000000010505e824 */ /* 0x000fe400078e0a0e */
[----:B-1----:R-:W-:-:S04]  /*b780*/  VIADD R2, R6, 0xffffffe ;  /* 0x0ffffffe06027836 */ /* 0x002fc80000000000 */
[----:B------:R1:W2:Y:S02]  /*b790*/  F2I.FTZ.U32.TRUNC.NTZ R3, R2 ;  /* 0x0000000200037305 */ /* 0x0002a4000021f000 */
[----:B-1----:R-:W-:Y:S02]  /*b7a0*/  IMAD.MOV.U32 R2, RZ, RZ, RZ ;  /* 0x000000ffff027224 */ /* 0x002fe400078e00ff */
[----:B--2---:R-:W-:-:S04]  /*b7b0*/  IMAD.MOV R18, RZ, RZ, -R3 ;  /* 0x000000ffff127224 */ /* 0x004fc800078e0a03 */
        /* <DEDUP_REMOVED lines=27> */
[----:B------:R-:W-:Y:S02]  /*b970*/  SHF.R.S32.HI R5, RZ, 0x1f, R4 ;  /* 0x0000001fff057819 */ /* 0x000fe40000011404 */
[----:B------:R-:W-:-:S07]  /*b980*/  SHF.R.S32.HI R7, RZ, 0x1f, R6 ;  /* 0x0000001fff077819 */ /* 0x000fce0000011406 */
.L_x_206:
[----:B------:R-:W-:Y:S05]  /*b990*/  BSYNC B0 ;  /* 0x0000000000007941 */ /* 0x000fea0003800000 */
.L_x_205:
[----:B------:R-:W1:Y:S04]  /*b9a0*/  SHFL.UP PT, R3, R6, 0x1, RZ ;  /* 0x0420000006037989 */ /* 0x000e6800000e00ff */
[----:B------:R-:W2:Y:S01]  /*b9b0*/  SHFL.UP PT, R2, R7, 0x1, RZ ;  /* 0x0420000007027989 */ /* 0x000ea200000e00ff */
[----:B-1----:R-:W-:Y:S02]  /*b9c0*/  SEL R3, R3, RZ, P1 ;  /* 0x000000ff03037207 */ /* 0x002fe40000800000 */
[----:B--2---:R-:W-:Y:S02]  /*b9d0*/  SEL R2, R2, RZ, P1 ;  /* 0x000000ff02027207 */ /* 0x004fe40000800000 */
[----:B------:R-:W-:-:S05]  /*b9e0*/  IADD3 R18, P6, R3, R6, RZ ;  /* 0x0000000603127210 */ /* 0x000fca0007fde0ff */
[----:B------:R-:W-:Y:S01]  /*b9f0*/  IMAD.X R15, R2, 0x1, R7, P6 ;  /* 0x00000001020f7824 */ /* 0x000fe200030e0607 */
        /* <DEDUP_REMOVED lines=24> */
[----:B------:R-:W-:-:S04]  /*bb80*/  IADD3 R17, P6, R2, UR5, RZ ;  /* 0x0000000502117c10 */ /* 0x000fc8000ffde0ff */
[----:B------:R-:W-:Y:S02]  /*bb90*/  IADD3.X R19, R3, UR4, RZ, P6, !PT ;  /* 0x0000000403137c10 */ /* 0x000fe4000b7fe4ff */
[----:B------:R-:W-:-:S04]  /*bba0*/  ISETP.GT.U32.AND P6, PT, R17, UR10, PT ;  /* 0x0000000a11007c0c */ /* 0x000fc8000bfc4070 */
[----:B------:R-:W-:-:S13]  /*bbb0*/  ISETP.GT.U32.AND.EX P6, PT, R19, UR9, PT, P6 ;  /* 0x0000000913007c0c */ /* 0x000fda000bfc4160 */
[----:B------:R-:W-:-:S04]  /*bbc0*/  VOTE.ANY R14, PT, P6 ;  /* 0x00000000000e7806 */ /* 0x000fc800030e0100 */
[----:B------:R-:W-:-:S13]  /*bbd0*/  ISETP.NE.AND P6, PT, R14, RZ, PT ;  /* 0x000000ff0e00720c */ /* 0x000fda0003fc5270 */
[----:B------:R-:W-:Y:S05]  /*bbe0*/  @!P6 BRA `(.L_x_209) ;  /* 0xfffffff400b8e947 */ /* 0x000fea000383ffff */
[----:B------:R-:W-:Y:S02]  /*bbf0*/  IMAD.MOV.U32 R15, RZ, RZ, R2 ;  /* 0x000000ffff0f7224 */ /* 0x000fe400078e0002 */
[----:B------:R-:W-:-:S07]  /*bc00*/  IMAD.MOV.U32 R22, RZ, RZ, R3 ;  /* 0x000000ffff167224 */ /* 0x000fce00078e0003 */
.L_x_204:
[----:B------:R-:W1:Y:S08]  /*bc10*/  BREV R14, R14 ;  /* 0x0000000e000e7301 */ /* 0x000e700000000000 */
[----:B-1----:R-:W1:Y:S02]  /*bc20*/  FLO.U32.SH R13, R14 ;  /* 0x0000000e000d7300 */ /* 0x002e6400000e0400 */
[----:B-1----:R-:W1:Y:S02]  /*bc30*/  SHFL.IDX PT, R12, R12, R13, 0x1f ;  /* 0x00001f0d0c0c7589 */ /* 0x002e6400000e0000 */
[----:B-1----:R-:W-:-:S13]  /*bc40*/  R2UR UR6, R12 ;  /* 0x000000000c0672ca */ /* 0x002fda00000e0000 */
[----:B------:R-:W-:-:S05]  /*bc50*/  VIADD R17, R8, UR6 ;  /* 0x0000000608117c36 */ /* 0x000fca0008000000 */
[----:B------:R-:W-:-:S13]  /*bc60*/  ISETP.GE.AND P1, PT, R17, UR24, PT ;  /* 0x0000001811007c0c */ /* 0x000fda000bf26270 */
[----:B------:R-:W1:Y:S02]  /*bc70*/  @!P1 LDC.64 R2, c[0x0][0x918] ;  /* 0x00024600ff029b82 */ /* 0x000e640000000a00 */
[----:B-1----:R-:W-:-:S05]  /*bc80*/  @!P1 IMAD.WIDE R2, R17, 0xc, R2 ;  /* 0x0000000c11029825 */ /* 0x002fca00078e0202 */
[----:B-----5:R1:W5:Y:S04]  /*bc90*/  @!P1 LDG.E R9, desc[UR58][R2.64] ;  /* 0x0000003a02099981 */ /* 0x020368000c1e1900 */
[----:B------:R1:W5:Y:S01]  /*bca0*/  @!P1 LDG.E R10, desc[UR58][R2.64+0x4] ;  /* 0x0000043a020a9981 */ /* 0x000362000c1e1900 */
[----:B------:R-:W-:-:S03]  /*bcb0*/  IADD3 R18, P1, P2, R15, UR5, -R6 ;  /* 0x000000050f127c10 */ /* 0x000fc6000fa3e806 */
[----:B------:R-:W-:Y:S01]  /*bcc0*/  SHFL.IDX PT, R6, R6, R13, 0x1f ;  /* 0x00001f0d06067589 */ /* 0x000fe200000e0000 */
[----:B------:R-:W-:-:S03]  /*bcd0*/  IADD3.X R22, R22, UR4, ~R7, P1, P2 ;  /* 0x0000000416167c10 */ /* 0x000fc60008fe4c07 */
[----:B------:R-:W2:Y:S04]  /*bce0*/  SHFL.IDX PT, R18, R18, R13, 0x1f ;  /* 0x00001f0d12127589 */ /* 0x000ea800000e0000 */
[----:B------:R-:W3:Y:S04]  /*bcf0*/  SHFL.IDX PT, R22, R22, R13, 0x1f ;  /* 0x00001f0d16167589 */ /* 0x000ee800000e0000 */
[----:B------:R1:W4:Y:S04]  /*bd00*/  SHFL.IDX PT, R7, R7, R13, 0x1f ;  /* 0x00001f0d07077589 */ /* 0x00032800000e0000 */
[----:B------:R1:W1:Y:S04]  /*bd10*/  SHFL.IDX PT, R5, R5, R13, 0x1f ;  /* 0x00001f0d05057589 */ /* 0x00026800000e0000 */
[----:B------:R1:W1:Y:S01]  /*bd20*/  SHFL.IDX PT, R4, R4, R13, 0x1f ;  /* 0x00001f0d04047589 */ /* 0x00026200000e0000 */
[----:B--2---:R-:W-:-:S02]  /*bd30*/  R2UR UR5, R18 ;  /* 0x00000000120572ca */ /* 0x004fc400000e0000 */
[----:B---3--:R-:W-:-:S15]  /*bd40*/  R2UR UR4, R22 ;  /* 0x00000000160472ca */ /* 0x008fde00000e0000 */
.L_x_199:
[----:B-1----:R-:W1:Y:S01]  /*bd50*/  LDC R2, c[0x0][0x910] ;  /* 0x00024400ff027b82 */ /* 0x002e620000000800 */
[----:B------:R-:W-:Y:S01]  /*bd60*/  UMOV UR24, 0xffffffff ;  /* 0xffffffff00187882 */ /* 0x000fe20000000000 */
[----:B------:R-:W-:Y:S01]  /*bd70*/  UMOV UR25, 0xffffffff ;  /* 0xffffffff00197882 */ /* 0x000fe20000000000 */
[----:B------:R-:W-:Y:S01]  /*bd80*/  UMOV UR26, 0xffffffff ;  /* 0xffffffff001a7882 */ /* 0x000fe20000000000 */
[----:B------:R-:W-:Y:S01]  /*bd90*/  IMAD.MOV.U32 R15, RZ, RZ, RZ ;  /* 0x000000ffff0f7224 */ /* 0x000fe200078e00ff */
[----:B-1----:R-:W-:-:S13]  /*bda0*/  ISETP.LE.AND P1, PT, R2, UR6, PT ;  /* 0x0000000602007c0c */ /* 0x002fda000bf23270 */
[----:B------:R-:W-:Y:S05]  /*bdb0*/  @P1 BRA `(.L_x_198) ;  /* 0x0000000000f01947 */ /* 0x000fea0003800000 */
[C---:B------:R-:W-:Y:S01]  /*bdc0*/  R2UR UR24, R4.reuse ;  /* 0x00000000041872ca */ /* 0x040fe200000e0000 */
[----:B------:R-:W-:Y:S01]  /*bdd0*/  UIADD3 UR30, UP1, -UR5, UR10, URZ ;  /* 0x0000000a051e7290 */ /* 0x000fe2000ff3e13f */
[----:B------:R-:W-:Y:S01]  /*bde0*/  R2UR UR25, R5 ;  /* 0x00000000051972ca */ /* 0x000fe200000e0000 */
[----:B------:R-:W-:Y:S01]  /*bdf0*/  ULDC UR26, c[0x0][0x8c0] ;  /* 0x00023000001a7ab9 */ /* 0x000fe20000000800 */
[----:B------:R-:W-:Y:S01]  /*be00*/  ULDC UR27, c[0x0][0x8b0] ;  /* 0x00022c00001b7ab9 */ /* 0x000fe20000000800 */
[----:B------:R-:W-:Y:S01]  /*be10*/  ULDC UR28, c[0x0][0x904] ;  /* 0x00024100001c7ab9 */ /* 0x000fe20000000800 */
[----:B------:R-:W-:-:S03]  /*be20*/  SHF.R.U64 R2, R4, UR27, R5 ;  /* 0x0000001b04027c19 */ /* 0x000fc60008001205 */
[----:B------:R-:W-:Y:S01]  /*be30*/  UIADD3.X UR24, ~UR4, UR9, URZ, UP1, !UPT ;  /* 0x0000000904187290 */ /* 0x000fe20008ffe53f */
[----:B------:R-:W-:-:S03]  /*be40*/  R2UR UR32, R2 ;  /* 0x00000000022072ca */ /* 0x000fc600000e0000 */
[----:B------:R-:W-:Y:S02]  /*be50*/  USHF.R.U32.HI UR31, URZ, UR26, UR24 ;  /* 0x0000001a3f1f7299 */ /* 0x000fe40008011618 */
[----:B------:R-:W-:Y:S02]  /*be60*/  USHF.R.U32.HI UR35, URZ, UR27, UR25 ;  /* 0x0000001b3f237299 */ /* 0x000fe40008011619 */
[----:B------:R-:W-:Y:S02]  /*be70*/  USHF.R.U32.HI UR33, URZ, UR27, UR31 ;  /* 0x0000001b3f217299 */ /* 0x000fe4000801161f */
[----:B------:R-:W-:Y:S02]  /*be80*/  USHF.R.U64 UR30, UR30, UR26, UR24 ;  /* 0x0000001a1e1e7299 */ /* 0x000fe40008001218 */
[----:B------:R-:W-:Y:S02]  /*be90*/  USHF.R.U32.HI UR34, URZ, UR28, UR33 ;  /* 0x0000001c3f227299 */ /* 0x000fe40008011621 */
[----:B------:R-:W-:-:S02]  /*bea0*/  USHF.R.U64 UR31, UR30, UR27, UR31 ;  /* 0x0000001b1e1f7299 */ /* 0x000fc4000800121f */
[----:B------:R-:W-:Y:S02]  /*beb0*/  ULOP3.LUT UR24, UR34, UR35, URZ, 0xfc, !UPT ;  /* 0x0000002322187292 */ /* 0x000fe4000f8efc3f */
[----:B------:R-:W-:-:S04]  /*bec0*/  USHF.R.U64 UR33, UR31, UR28, UR33 ;  /* 0x0000001c1f217299 */ /* 0x000fc80008001221 */
[----:B------:R-:W-:-:S13]  /*bed0*/  ISETP.NE.U32.AND P1, PT, RZ, UR24, PT ;  /* 0x00000018ff007c0c */ /* 0x000fda000bf25070 */
[----:B------:R-:W-:Y:S05]  /*bee0*/  @!P1 BRA `(.L_x_210) ;  /* 0x0000000000189947 */ /* 0x000fea0003800000 */
[----:B------:R-:W-:-:S07]  /*bef0*/  MOV R12, 0xbf10 ;  /* 0x0000bf10000c7802 */ /* 0x000fce0000000f00 */
[----:B--2-45:R-:W-:Y:S05]  /*bf00*/  CALL.REL.NOINC `(.L_x_211) ;  /* 0x0000001c004c7944 */ /* 0x034fea0003c00000 */
[----:B------:R-:W-:-:S04]  /*bf10*/  UIADD3 UR24, -UR25, URZ, URZ ;  /* 0x0000003f19187290 */ /* 0x000fc8000fffe13f */
[----:B------:R-:W-:-:S03]  /*bf20*/  UIMAD UR32, UR32, UR24, UR33 ;  /* 0x00000018202072a4 */ /* 0x000fc6000f8e0221 */
[----:B------:R-:W-:Y:S01]  /*bf30*/  UMOV UR24, UR25 ;  /* 0x0000001900187c82 */ /* 0x000fe20008000000 */
[----:B------:R-:W-:Y:S08]  /*bf40*/  BRA `(.L_x_212) ;  /* 0x0000000000587947 */ /* 0x000ff00003800000 */
.L_x_210:
[----:B------:R-:W1:Y:S01]  /*bf50*/  I2F.U32.RP R2, UR32 ;  /* 0x0000002000027d06 */ /* 0x000e620008209000 */
[----:B------:R-:W-:Y:S01]  /*bf60*/  UMOV UR24, URZ ;  /* 0x0000003f00187c82 */ /* 0x000fe20008000000 */
[----:B------:R-:W-:-:S06]  /*bf70*/  UISETP.NE.U32.AND UP4, UPT, UR32, URZ, UPT ;  /* 0x0000003f2000728c */ /* 0x000fcc000bf85070 */
[----:B-1----:R-:W1:Y:S02]  /*bf80*/  MUFU.RCP R2, R2 ;  /* 0x0000000200027308 */ /* 0x002e640000001000 */
[----:B-1----:R-:W-:-:S06]  /*bf90*/  VIADD R3, R2, 0xffffffe ;  /* 0x0ffffffe02037836 */ /* 0x002fcc0000000000 */
[----:B------:R-:W1:Y:S02]  /*bfa0*/  F2I.FTZ.U32.TRUNC.NTZ R3, R3 ;  /* 0x0000000300037305 */ /* 0x000e64000021f000 */
[----:B-1----:R-:W-:-:S13]  /*bfb0*/  R2UR UR25, R3 ;  /* 0x00000000031972ca */ /* 0x002fda00000e0000 */
[----:B------:R-:W-:-:S04]  /*bfc0*/  UIADD3 UR26, URZ, -UR25, URZ ;  /* 0x800000193f1a7290 */ /* 0x000fc8000fffe03f */
[----:B------:R-:W-:-:S04]  /*bfd0*/  UIMAD UR26, UR26, UR32, URZ ;  /* 0x000000201a1a72a4 */ /* 0x000fc8000f8e023f */
[----:B------:R-:W-:-:S04]  /*bfe0*/  UIMAD.WIDE.U32 UR24, UR25, UR26, UR24 ;  /* 0x0000001a191872a5 */ /* 0x000fc8000f8e0018 */
[----:B------:R-:W-:-:S04]  /*bff0*/  UIMAD.WIDE.U32 UR24, UR25, UR33, URZ ;  /* 0x00000021191872a5 */ /* 0x000fc8000f8e003f */
[----:B------:R-:W-:-:S04]  /*c000*/  UIADD3 UR24, -UR25, URZ, URZ ;  /* 0x0000003f19187290 */ /* 0x000fc8000fffe13f */
[----:B------:R-:W-:-:S04]  /*c010*/  UIMAD UR24, UR32, UR24, UR33 ;  /* 0x00000018201872a4 */ /* 0x000fc8000f8e0221 */
[----:B------:R-:W-:-:S11]  /*c020*/  UISETP.GE.U32.AND UP1, UPT, UR24, UR32, UPT ;  /* 0x000000201800728c */ /* 0x000fd6000bf26070 */
[----:B------:R-:W-:Y:S02]  /*c030*/  @UP1 UIADD3 UR24, UR24, -UR32, URZ ;  /* 0x8000002018181290 */ /* 0x000fe4000fffe03f */
[----:B------:R-:W-:Y:S02]  /*c040*/  @UP1 UIADD3 UR25, UR25, 0x1, URZ ;  /* 0x0000000119191890 */ /* 0x000fe4000fffe03f */
[----:B------:R-:W-:-:S11]  /*c050*/  UISETP.GE.U32.AND UP2, UPT, UR24, UR32, UPT ;  /* 0x000000201800728c */ /* 0x000fd6000bf46070 */
[----:B------:R-:W-:Y:S02]  /*c060*/  @UP2 UIADD3 UR25, UR25, 0x1, URZ ;  /* 0x0000000119192890 */ /* 0x000fe4000fffe03f */
[----:B------:R-:W-:-:S04]  /*c070*/  @!UP4 ULOP3.LUT UR25, URZ, UR32, URZ, 0x33, !UPT ;  /* 0x000000203f19c292 */ /* 0x000fc8000f8e333f */
[----:B------:R-:W-:-:S04]  /*c080*/  UIADD3 UR24, -UR25, URZ, URZ ;  /* 0x0000003f19187290 */ /* 0x000fc8000fffe13f */
[----:B------:R-:W-:-:S03]  /*c090*/  UIMAD UR32, UR32, UR24, UR33 ;  /* 0x00000018202072a4 */ /* 0x000fc6000f8e0221 */
[----:B------:R-:W-:-:S09]  /*c0a0*/  UMOV UR24, UR25 ;  /* 0x0000001900187c82 */ /* 0x000fd20008000000 */
.L_x_212:
[----:B------:R-:W-:Y:S01]  /*c0b0*/  ULOP3.LUT UR31, UR31, UR20, URZ, 0xc0, !UPT ;  /* 0x000000141f1f7292 */ /* 0x000fe2000f8ec03f */
[----:B------:R-:W-:Y:S01]  /*c0c0*/  IMAD.MOV.U32 R15, RZ, RZ, 0x1 ;  /* 0x00000001ff0f7424 */ /* 0x000fe200078e00ff */
[----:B------:R-:W-:Y:S02]  /*c0d0*/  ULOP3.LUT UR30, UR30, UR18, URZ, 0xc0, !UPT ;  /* 0x000000121e1e7292 */ /* 0x000fe4000f8ec03f */
[----:B------:R-:W-:Y:S01]  /*c0e0*/  UIMAD UR24, UR19, UR24, UR31 ;  /* 0x00000018131872a4 */ /* 0x000fe2000f8e021f */
[----:B------:R-:W-:Y:S01]  /*c0f0*/  ULDC UR26, c[0x0][0x8a8] ;  /* 0x00022a00001a7ab9 */ /* 0x000fe20000000800 */
[----:B------:R-:W-:Y:S01]  /*c100*/  ULDC UR25, c[0x0][0x8b8] ;  /* 0x00022e0000197ab9 */ /* 0x000fe20000000800 */
[----:B------:R-:W-:Y:S02]  /*c110*/  UIMAD UR30, UR32, UR26, UR30 ;  /* 0x0000001a201e72a4 */ /* 0x000fe4000f8e021e */
[----:B------:R-:W-:Y:S01]  /*c120*/  UIMAD UR25, UR24, UR25, UR40 ;  /* 0x00000019181972a4 */ /* 0x000fe2000f8e0228 */
[----:B------:R-:W-:Y:S01]  /*c130*/  @UP3 UMOV UR26, UR6 ;  /* 0x00000006001a3c82 */ /* 0x000fe20008000000 */
[----:B------:R-:W-:-:S03]  /*c140*/  @!UP3 UMOV UR26, UR6 ;  /* 0x00000006001abc82 */ /* 0x000fc60008000000 */
[----:B------:R-:W-:Y:S02]  /*c150*/  @UP3 UMOV UR24, UR30 ;  /* 0x0000001e00183c82 */ /* 0x000fe40008000000 */
[----:B------:R-:W-:Y:S01]  /*c160*/  @!UP3 UMOV UR24, UR25 ;  /* 0x000000190018bc82 */ /* 0x000fe20008000000 */
[----:B------:R-:W-:-:S05]  /*c170*/  @!UP3 UMOV UR25, UR30 ;  /* 0x0000001e0019bc82 */ /* 0x000fca0008000000 */
.L_x_198:
[----:B------:R-:W-:-:S06]  /*c180*/  UISETP.NE.AND UP1, UPT, UR15, 0x3, UPT ;  /* 0x000000030f00788c */ /* 0x000fcc000bf25270 */
[----:B------:R-:W-:-:S13]  /*c190*/  PLOP3.LUT P1, PT, PT, PT, UP1, 0x80, 0x0 ;  /* 0x000000000000781c */ /* 0x000fda0003f2f018 */
[----:B------:R-:W-:Y:S05]  /*c1a0*/  @!P1 BRA `(.L_x_213) ;  /* 0x0000000000049947 */ /* 0x000fea0003800000 */
[----:B--2---:R-:W-:Y:S01]  /*c1b0*/  BPT.TRAP 0x1 ;  /* 0x000000040000795c */ /* 0x004fe20000300000 */
.L_x_213:
[----:B------:R-:W1:Y:S01]  /*c1c0*/  S2R R2, SR_CgaCtaId ;  /* 0x0000000000027919 */ /* 0x000e620000008800 */
[----:B------:R-:W-:-:S04]  /*c1d0*/  MOV R3, 0x400 ;  /* 0x0000040000037802 */ /* 0x000fc80000000f00 */
[----:B-1----:R-:W-:Y:S02]  /*c1e0*/  LEA R3, R2, R3, 0x18 ;  /* 0x0000000302037211 */ /* 0x002fe400078ec0ff */
[----:B------:R-:W-:-:S03]  /*c1f0*/  SHF.L.U32 R2, R0, 0x1f, RZ ;  /* 0x0000001f00027819 */ /* 0x000fc600000006ff */
[----:B------:R-:W-:-:S04]  /*c200*/  IMAD R17, R16, 0x8, R3 ;  /* 0x0000000810117824 */ /* 0x000fc800078e0203 */
[----:B------:R-:W1:Y:S02]  /*c210*/  SYNCS.PHASECHK.TRANS64.TRYWAIT P2, [R17+URZ+0x38440], R2 ;  /* 0x03844002110075a7 */ /* 0x000e64000804017f */
[----:B-1----:R-:W-:Y:S05]  /*c220*/  @!P2 BRA `(.L_x_214) ;  /* 0x0000001000e8a947 */ /* 0x002fea0003800000 */
.L_x_277:
[----:B------:R-:W-:Y:S01]  /*c230*/  ELECT P2, URZ, PT ;  /* 0x00000000003f782f */ /* 0x000fe20003840000 */
[----:B------:R-:W-:-:S12]  /*c240*/  BSSY B0, `(.L_x_215) ;  /* 0x0000010000007945 */ /* 0x000fd80003800000 */
[----:B------:R-:W-:Y:S05]  /*c250*/  @!P2 BRA `(.L_x_216) ;  /* 0x000000000038a947 */ /* 0x000fea0003800000 */
[----:B-1----:R-:W-:Y:S02]  /*c260*/  IMAD R2, R16, 0x10, R3 ;  /* 0x0000001010027824 */ /* 0x002fe400078e0203 */
[----:B------:R-:W-:Y:S02]  /*c270*/  IMAD.U32 R14, RZ, RZ, UR26 ;  /* 0x0000001aff0e7e24 */ /* 0x000fe4000f8e00ff */
[----:B------:R-:W-:Y:S02]  /*c280*/  IMAD.U32 R13, RZ, RZ, UR25 ;  /* 0x00000019ff0d7e24 */ /* 0x000fe4000f8e00ff */
[----:B------:R-:W-:-:S05]  /*c290*/  IMAD.U32 R12, RZ, RZ, UR24 ;  /* 0x00000018ff0c7e24 */ /* 0x000fca000f8e00ff */
[----:B------:R1:W-:Y:S01]  /*c2a0*/  STS.128 [R2+0x38590], R12 ;  /* 0x0385900c02007388 */ /* 0x0003e20000000c00 */
[----:B------:R-:W-:Y:S01]  /*c2b0*/  @!PT LDS RZ, [RZ] ;  /* 0x00000000fffff984 */ /* 0x000fe20000000800 */
[----:B------:R-:W-:Y:S01]  /*c2c0*/  @!PT LDS RZ, [RZ] ;  /* 0x00000000fffff984 */ /* 0x000fe20000000800 */
[----:B------:R-:W-:Y:S01]  /*c2d0*/  @!PT LDS RZ, [RZ] ;  /* 0x00000000fffff984 */ /* 0x000fe20000000800 */
[----:B------:R-:W-:Y:S01]  /*c2e0*/  @!PT LDS RZ, [RZ] ;  /* 0x00000000fffff984 */ /* 0x000fe20000000800 */
[----:B------:R3:W-:Y:S06]  /*c2f0*/  MEMBAR.ALL.CTA ;  /* 0x0000000000007992 */ /* 0x0007ec0000008000 */
[----:B---3--:R-:W3:Y:S01]  /*c300*/  FENCE.VIEW.ASYNC.S ;  /* 0x00000000000073c6 */ /* 0x008ee20000000000 */
[----:B------:R-:W-:Y:S05]  /*c310*/  @!P1 BRA `(.L_x_217) ;  /* 0x0000000000049947 */ /* 0x000fea0003800000 */
[----:B--2---:R-:W-:Y:S01]  /*c320*/  BPT.TRAP 0x1 ;  /* 0x000000040000795c */ /* 0x004fe20000300000 */
.L_x_217:
[----:B---3--:R3:W-:Y:S02]  /*c330*/  SYNCS.ARRIVE.TRANS64.A1T0 RZ, [R17+URZ+0x38400], RZ ;  /* 0x038400ff11ff79a7 */ /* 0x0087e4000810003f */
.L_x_216:
[----:B--2---:R-:W-:Y:S05]  /*c340*/  BSYNC B0 ;  /* 0x0000000000007941 */ /* 0x004fea0003800000 */
.L_x_215:
[----:B------:R-:W-:Y:S01]  /*c350*/  ISETP.NE.AND P3, PT, R15, RZ, PT ;  /* 0x000000ff0f00720c */ /* 0x000fe20003f65270 */
[----:B------:R-:W-:-:S05]  /*c360*/  VIADD R16, R16, 0x1 ;  /* 0x0000000110107836 */ /* 0x000fca0000000000 */
[----:B------:R-:W-:-:S04]  /*c370*/  ISETP.NE.AND P2, PT, R16, 0x8, PT ;  /* 0x000000081000780c */ /* 0x000fc80003f45270 */
[----:B-1----:R-:W-:Y:S02]  /*c380*/  SEL R13, RZ, 0x1, P2 ;  /* 0x00000001ff0d7807 */ /* 0x002fe40001000000 */
[----:B------:R-:W-:Y:S02]  /*c390*/  SEL R16, R16, RZ, P2 ;  /* 0x000000ff10107207 */ /* 0x000fe40001000000 */
[----:B------:R-:W-:Y:S01]  /*c3a0*/  LOP3.LUT R0, R0, R13, RZ, 0x3c, !PT ;  /* 0x0000000d00007212 */ /* 0x000fe200078e3cff */
[----:B------:R-:W-:Y:S06]  /*c3b0*/  @P3 BRA `(.L_x_218) ;  /* 0xffffffe400003947 */ /* 0x000fec000383ffff */
[----:B------:R-:W-:Y:S05]  /*c3c0*/  @!P1 BRA `(.L_x_219) ;  /* 0x0000000000049947 */ /* 0x000fea0003800000 */
[----:B------:R-:W-:Y:S01]  /*c3d0*/  BPT.TRAP 0x1 ;  /* 0x000000040000795c */ /* 0x000fe20000300000 */
.L_x_219:
[----:B------:R-:W-:Y:S01]  /*c3e0*/  IMAD R5, R16, 0x8, R3 ;  /* 0x0000000810057824 */ /* 0x000fe200078e0203 */
[----:B------:R-:W-:-:S04]  /*c3f0*/  SHF.L.U32 R2, R0, 0x1f, RZ ;  /* 0x0000001f00027819 */ /* 0x000fc800000006ff */
[----:B------:R-:W1:Y:S02]  /*c400*/  SYNCS.PHASECHK.TRANS64.TRYWAIT P0, [R5+URZ+0x38440], R2 ;  /* 0x03844002050075a7 */ /* 0x000e64000800017f */
[----:B-1----:R-:W-:Y:S05]  /*c410*/  @!P0 BRA `(.L_x_220) ;  /* 0x0000001000808947 */ /* 0x002fea0003800000 */
.L_x_278:
[----:B------:R-:W-:Y:S05]  /*c420*/  @!P1 BRA `(.L_x_221) ;  /* 0x0000000000049947 */ /* 0x000fea0003800000 */
[----:B------:R-:W-:Y:S01]  /*c430*/  BPT.TRAP 0x1 ;  /* 0x000000040000795c */ /* 0x000fe20000300000 */
.L_x_221:
[----:B------:R-:W-:-:S05]  /*c440*/  VIADD R16, R16, 0x1 ;  /* 0x0000000110107836 */ /* 0x000fca0000000000 */
[----:B------:R-:W-:-:S04]  /*c450*/  ISETP.NE.AND P0, PT, R16, 0x8, PT ;  /* 0x000000081000780c */ /* 0x000fc80003f05270 */
[----:B-1----:R-:W-:Y:S02]  /*c460*/  SEL R5, RZ, 0x1, P0 ;  /* 0x00000001ff057807 */ /* 0x002fe40000000000 */
[----:B------:R-:W-:Y:S02]  /*c470*/  SEL R16, R16, RZ, P0 ;  /* 0x000000ff10107207 */ /* 0x000fe40000000000 */
[----:B------:R-:W-:-:S03]  /*c480*/  LOP3.LUT R5, R0, R5, RZ, 0x3c, !PT ;  /* 0x0000000500057212 */ /* 0x000fc600078e3cff */
[----:B----4-:R-:W-:Y:S01]  /*c490*/  IMAD R7, R16, 0x8, R3 ;  /* 0x0000000810077824 */ /* 0x010fe200078e0203 */
[----:B------:R-:W-:-:S04]  /*c4a0*/  SHF.L.U32 R0, R5, 0x1f, RZ ;  /* 0x0000001f05007819 */ /* 0x000fc800000006ff */
[----:B------:R-:W1:Y:S02]  /*c4b0*/  SYNCS.PHASECHK.TRANS64.TRYWAIT P0, [R7+URZ+0x38440], R0 ;  /* 0x03844000070075a7 */ /* 0x000e64000800017f */
[----:B-1----:R-:W-:Y:S05]  /*c4c0*/  @!P0 BRA `(.L_x_222) ;  /* 0x0000001000688947 */ /* 0x002fea0003800000 */
.L_x_279:
[----:B------:R-:W-:Y:S05]  /*c4d0*/  @!P1 BRA `(.L_x_223) ;  /* 0x0000000000049947 */ /* 0x000fea0003800000 */
[----:B------:R-:W-:Y:S01]  /*c4e0*/  BPT.TRAP 0x1 ;  /* 0x000000040000795c */ /* 0x000fe20000300000 */
.L_x_223:
[----:B-1----:R-:W-:-:S05]  /*c4f0*/  VIADD R0, R16, 0x1 ;  /* 0x0000000110007836 */ /* 0x002fca0000000000 */
[----:B------:R-:W-:-:S04]  /*c500*/  ISETP.NE.AND P0, PT, R0, 0x8, PT ;  /* 0x000000080000780c */ /* 0x000fc80003f05270 */
[----:B------:R-:W-:Y:S02]  /*c510*/  SEL R2, RZ, 0x1, P0 ;  /* 0x00000001ff027807 */ /* 0x000fe40000000000 */
[----:B------:R-:W-:Y:S02]  /*c520*/  SEL R4, R0, RZ, P0 ;  /* 0x000000ff00047207 */ /* 0x000fe40000000000 */
[----:B------:R-:W-:-:S03]  /*c530*/  LOP3.LUT R5, R5, R2, RZ, 0x3c, !PT ;  /* 0x0000000205057212 */ /* 0x000fc600078e3cff */
[----:B------:R-:W-:Y:S01]  /*c540*/  IMAD R7, R4, 0x8, R3 ;  /* 0x0000000804077824 */ /* 0x000fe200078e0203 */
[----:B------:R-:W-:-:S04]  /*c550*/  SHF.L.U32 R0, R5, 0x1f, RZ ;  /* 0x0000001f05007819 */ /* 0x000fc800000006ff */
[----:B------:R-:W1:Y:S02]  /*c560*/  SYNCS.PHASECHK.TRANS64.TRYWAIT P0, [R7+URZ+0x38440], R0 ;  /* 0x03844000070075a7 */ /* 0x000e64000800017f */
[----:B-1----:R-:W-:Y:S05]  /*c570*/  @!P0 BRA `(.L_x_224) ;  /* 0x0000001000508947 */ /* 0x002fea0003800000 */
.L_x_280:
[----:B------:R-:W-:Y:S05]  /*c580*/  @!P1 BRA `(.L_x_225) ;  /* 0x0000000000049947 */ /* 0x000fea0003800000 */
[----:B------:R-:W-:Y:S01]  /*c590*/  BPT.TRAP 0x1 ;  /* 0x000000040000795c */ /* 0x000fe20000300000 */
.L_x_225:
        /* <DEDUP_REMOVED lines=9> */
.L_x_281:
[----:B------:R-:W-:Y:S05]  /*c630*/  @!P1 BRA `(.L_x_227) ;  /* 0x0000000000049947 */ /* 0x000fea0003800000 */
[----:B------:R-:W-:Y:S01]  /*c640*/  BPT.TRAP 0x1 ;  /* 0x000000040000795c */ /* 0x000fe20000300000 */
.L_x_227:
        /* <DEDUP_REMOVED lines=9> */
.L_x_282:
[----:B------:R-:W-:Y:S05]  /*c6e0*/  @!P1 BRA `(.L_x_229) ;  /* 0x0000000000049947 */ /* 0x000fea0003800000 */
[----:B------:R-:W-:Y:S01]  /*c6f0*/  BPT.TRAP 0x1 ;  /* 0x000000040000795c */ /* 0x000fe20000300000 */
.L_x_229:
        /* <DEDUP_REMOVED lines=9> */
.L_x_283:
[----:B------:R-:W-:Y:S05]  /*c790*/  @!P1 BRA `(.L_x_231) ;  /* 0x0000000000049947 */ /* 0x000fea0003800000 */
[----:B------:R-:W-:Y:S01]  /*c7a0*/  BPT.TRAP 0x1 ;  /* 0x000000040000795c */ /* 0x000fe20000300000 */
.L_x_231:
        /* <DEDUP_REMOVED lines=9> */
.L_x_284:
[----:B------:R-:W-:Y:S05]  /*c840*/  @!P1 BRA `(.L_x_233) ;  /* 0x0000000000049947 */ /* 0x000fea0003800000 */
[----:B------:R-:W-:Y:S01]  /*c850*/  BPT.TRAP 0x1 ;  /* 0x000000040000795c */ /* 0x000fe20000300000 */
.L_x_233:
[----:B-1----:R-:W-:-:S05]  /*c860*/  VIADD R0, R4, 0x1 ;  /* 0x0000000104007836 */ /* 0x002fca0000000000 */
[----:B------:R-:W-:-:S04]  /*c870*/  ISETP.NE.AND P0, PT, R0, 0x8, PT ;  /* 0x000000080000780c */ /* 0x000fc80003f05270 */
[----:B------:R-:W-:Y:S02]  /*c880*/  SEL R2, RZ, 0x1, P0 ;  /* 0x00000001ff027807 */ /* 0x000fe40000000000 */
[----:B------:R-:W-:Y:S02]  /*c890*/  SEL R0, R0, RZ, P0 ;  /* 0x000000ff00007207 */ /* 0x000fe40000000000 */
[----:B------:R-:W-:-:S03]  /*c8a0*/  LOP3.LUT R2, R5, R2, RZ, 0x3c, !PT ;  /* 0x0000000205027212 */ /* 0x000fc600078e3cff */
[----:B------:R-:W-:Y:S01]  /*c8b0*/  IMAD R3, R0, 0x8, R3 ;  /* 0x0000000800037824 */ /* 0x000fe200078e0203 */
[----:B------:R-:W-:-:S07]  /*c8c0*/  SHF.L.U32 R0, R2, 0x1f, RZ ;  /* 0x0000001f02007819 */ /* 0x000fce00000006ff */
.L_x_234:
[----:B-1----:R1:W2:Y:S02]  /*c8d0*/  SYNCS.PHASECHK.TRANS64.TRYWAIT P0, [R3+URZ+0x38440], R0 ;  /* 0x03844000030075a7 */ /* 0x0022a4000800017f */
[----:B--2---:R-:W-:Y:S05]  /*c8e0*/  @!P0 NANOSLEEP.SYNCS 0x989680 ;  /* 0x009896800000895d */ /* 0x004fea0003900000 */
[----:B------:R-:W2:Y:S02]  /*c8f0*/  @!P0 SYNCS.PHASECHK.TRANS64 P0, [R3+URZ+0x38440], R0 ;  /* 0x03844000030085a7 */ /* 0x000ea4000800007f */
[----:B--2---:R-:W-:Y:S05]  /*c900*/  @P0 EXIT ;  /* 0x000000000000094d */ /* 0x004fea0003800000 */
[----:B------:R-:W-:Y:S05]  /*c910*/  BRA `(.L_x_234) ;  /* 0xfffffffc00ec7947 */ /* 0x000fea000383ffff */
.L_x_38:
[----:B--2---:R-:W-:-:S04]  /*c920*/  IMAD.U32 R3, RZ, RZ, UR4 ;  /* 0x00000004ff037e24 */ /* 0x004fc8000f8e00ff */
[----:B------:R2:W3:Y:S03]  /*c930*/  SYNCS.PHASECHK.TRANS64.TRYWAIT P0, [R3+URZ+0x38480], R2 ;  /* 0x03848002030075a7 */ /* 0x0004e6000800017f */
[----:B---3--:R-:W-:Y:S05]  /*c940*/  @!P0 NANOSLEEP.SYNCS 0x989680 ;  /* 0x009896800000895d */ /* 0x008fea0003900000 */
[----:B------:R-:W3:Y:S02]  /*c950*/  @!P0 SYNCS.PHASECHK.TRANS64 P0, [R3+URZ+0x38480], R2 ;  /* 0x03848002030085a7 */ /* 0x000ee4000800007f */
[----:B---3--:R-:W-:Y:S05]  /*c960*/  @!P0 BRA `(.L_x_38) ;  /* 0xfffffffc00ec8947 */ /* 0x008fea000383ffff */
[----:B------:R-:W-:Y:S05]  /*c970*/  BRA `(.L_x_37) ;  /* 0xffffff7400647947 */ /* 0x000fea000383ffff */
.L_x_43:
[----:B--2---:R-:W-:-:S04]  /*c980*/  IMAD.U32 R8, RZ, RZ, UR4 ;  /* 0x00000004ff087e24 */ /* 0x004fc8000f8e00ff */
[----:B------:R2:W3:Y:S03]  /*c990*/  SYNCS.PHASECHK.TRANS64.TRYWAIT P0, [R8+URZ+0x38480], R5 ;  /* 0x03848005080075a7 */ /* 0x0004e6000800017f */
[----:B---3--:R-:W-:Y:S05]  /*c9a0*/  @!P0 NANOSLEEP.SYNCS 0x989680 ;  /* 0x009896800000895d */ /* 0x008fea0003900000 */
[----:B------:R-:W3:Y:S02]  /*c9b0*/  @!P0 SYNCS.PHASECHK.TRANS64 P0, [R8+URZ+0x38480], R5 ;  /* 0x03848005080085a7 */ /* 0x000ee4000800007f */
[----:B---3--:R-:W-:Y:S05]  /*c9c0*/  @!P0 BRA `(.L_x_43) ;  /* 0xfffffffc00ec8947 */ /* 0x008fea000383ffff */
[----:B------:R-:W-:Y:S05]  /*c9d0*/  BRA `(.L_x_42) ;  /* 0xffffff78000c7947 */ /* 0x000fea000383ffff */
.L_x_60:
[----:B------:R-:W-:-:S07]  /*c9e0*/  IMAD.MOV.U32 R15, RZ, RZ, -0x1 ;  /* 0xffffffffff0f7424 */ /* 0x000fce00078e00ff */
[----:B-12--5:R-:W-:Y:S05]  /*c9f0*/  WARPSYNC.COLLECTIVE R15, `(.L_x_235) ;  /* 0x000000000f0c7348 */ /* 0x026fea0003c00000 */
[----:B------:R-:W-:Y:S02]  /*ca00*/  ELECT P6, UR62, PT ;  /* 0x00000000003e782f */ /* 0x000fe400038c0000 */
[----:B------:R-:W-:Y:S01]  /*ca10*/  MOV R14, UR62 ;  /* 0x0000003e000e7c02 */ /* 0x000fe20008000f00 */
[----:B-12--5:R-:W-:Y:S10]  /*ca20*/  ENDCOLLECTIVE ;  /* 0x000000000000791b */ /* 0x026ff40003800000 */
.L_x_235:
[----:B------:R-:W-:Y:S05]  /*ca30*/  BRA `(.L_x_236) ;  /* 0xffffff8000947947 */ /* 0x000fea000383ffff */
.L_x_63:
[----:B-1----:R-:W-:-:S04]  /*ca40*/  IMAD.U32 R4, RZ, RZ, UR43 ;  /* 0x0000002bff047e24 */ /* 0x002fc8000f8e00ff */
[----:B------:R1:W2:Y:S03]  /*ca50*/  SYNCS.PHASECHK.TRANS64.TRYWAIT P3, [R4+URZ+0x38540], R3 ;  /* 0x03854003040075a7 */ /* 0x0002a6000806017f */
[----:B--2---:R-:W-:Y:S05]  /*ca60*/  @!P3 NANOSLEEP.SYNCS 0x989680 ;  /* 0x009896800000b95d */ /* 0x004fea0003900000 */
[----:B------:R-:W2:Y:S02]  /*ca70*/  @!P3 SYNCS.PHASECHK.TRANS64 P3, [R4+URZ+0x38540], R3 ;  /* 0x038540030400b5a7 */ /* 0x000ea4000806007f */
[----:B--2---:R-:W-:Y:S05]  /*ca80*/  @!P3 BRA `(.L_x_63) ;  /* 0xfffffffc00ecb947 */ /* 0x004fea000383ffff */
[----:B------:R-:W-:Y:S05]  /*ca90*/  BRA `(.L_x_237) ;  /* 0xffffff8000c47947 */ /* 0x000fea000383ffff */
.L_x_72:
[----:B--2---:R-:W-:-:S04]  /*caa0*/  IMAD.U32 R14, RZ, RZ, UR43 ;  /* 0x0000002bff0e7e24 */ /* 0x004fc8000f8e00ff */
[----:B------:R2:W3:Y:S03]  /*cab0*/  SYNCS.PHASECHK.TRANS64.TRYWAIT P3, [R14+URZ+0x38548], R3 ;  /* 0x038548030e0075a7 */ /* 0x0004e6000806017f */
[----:B---3--:R-:W-:Y:S05]  /*cac0*/  @!P3 NANOSLEEP.SYNCS 0x989680 ;  /* 0x009896800000b95d */ /* 0x008fea0003900000 */
[----:B------:R-:W3:Y:S02]  /*cad0*/  @!P3 SYNCS.PHASECHK.TRANS64 P3, [R14+URZ+0x38548], R3 ;  /* 0x038548030e00b5a7 */ /* 0x000ee4000806007f */
[----:B---3--:R-:W-:Y:S05]  /*cae0*/  @!P3 BRA `(.L_x_72) ;  /* 0xfffffffc00ecb947 */ /* 0x008fea000383ffff */
[----:B------:R-:W-:Y:S05]  /*caf0*/  BRA `(.L_x_238) ;  /* 0xffffff8800487947 */ /* 0x000fea000383ffff */
.L_x_78:
[----:B--2---:R-:W-:-:S04]  /*cb00*/  IMAD.U32 R14, RZ, RZ, UR43 ;  /* 0x0000002bff0e7e24 */ /* 0x004fc8000f8e00ff */
[----:B------:R2:W3:Y:S03]  /*cb10*/  SYNCS.PHASECHK.TRANS64.TRYWAIT P3, [R14+URZ+0x38550], R3 ;  /* 0x038550030e0075a7 */ /* 0x0004e6000806017f */
[----:B---3--:R-:W-:Y:S05]  /*cb20*/  @!P3 NANOSLEEP.SYNCS 0x989680 ;  /* 0x009896800000b95d */ /* 0x008fea0003900000 */
[----:B------:R-:W3:Y:S02]  /*cb30*/  @!P3 SYNCS.PHASECHK.TRANS64 P3, [R14+URZ+0x38550], R3 ;  /* 0x038550030e00b5a7 */ /* 0x000ee4000806007f */
[----:B---3--:R-:W-:Y:S05]  /*cb40*/  @!P3 BRA `(.L_x_78) ;  /* 0xfffffffc00ecb947 */ /* 0x008fea000383ffff */
[----:B------:R-:W-:Y:S05]  /*cb50*/  BRA `(.L_x_239) ;  /* 0xffffff8c00ac7947 */ /* 0x000fea000383ffff */
.L_x_84:
[----:B--2---:R-:W-:-:S04]  /*cb60*/  IMAD.U32 R14, RZ, RZ, UR43 ;  /* 0x0000002bff0e7e24 */ /* 0x004fc8000f8e00ff */
[----:B------:R2:W3:Y:S03]  /*cb70*/  SYNCS.PHASECHK.TRANS64.TRYWAIT P3, [R14+URZ+0x38558], R3 ;  /* 0x038558030e0075a7 */ /* 0x0004e6000806017f */
[----:B---3--:R-:W-:Y:S05]  /*cb80*/  @!P3 NANOSLEEP.SYNCS 0x989680 ;  /* 0x009896800000b95d */ /* 0x008fea0003900000 */
[----:B------:R-:W3:Y:S02]  /*cb90*/  @!P3 SYNCS.PHASECHK.TRANS64 P3, [R14+URZ+0x38558], R3 ;  /* 0x038558030e00b5a7 */ /* 0x000ee4000806007f */
[----:B---3--:R-:W-:Y:S05]  /*cba0*/  @!P3 BRA `(.L_x_84) ;  /* 0xfffffffc00ecb947 */ /* 0x008fea000383ffff */
[----:B------:R-:W-:Y:S05]  /*cbb0*/  BRA `(.L_x_240) ;  /* 0xffffff94001c7947 */ /* 0x000fea000383ffff */
.L_x_91:
[----:B--2---:R-:W-:-:S04]  /*cbc0*/  IMAD.U32 R3, RZ, RZ, UR4 ;  /* 0x00000004ff037e24 */ /* 0x004fc8000f8e00ff */
[----:B------:R2:W3:Y:S03]  /*cbd0*/  SYNCS.PHASECHK.TRANS64.TRYWAIT P0, [R3+URZ+0x38400], R0 ;  /* 0x03840000030075a7 */ /* 0x0004e6000800017f */
[----:B---3--:R-:W-:Y:S05]  /*cbe0*/  @!P0 NANOSLEEP.SYNCS 0x989680 ;  /* 0x009896800000895d */ /* 0x008fea0003900000 */
[----:B------:R-:W3:Y:S02]  /*cbf0*/  @!P0 SYNCS.PHASECHK.TRANS64 P0, [R3+URZ+0x38400], R0 ;  /* 0x03840000030085a7 */ /* 0x000ee4000800007f */
[----:B---3--:R-:W-:Y:S05]  /*cc00*/  @!P0 BRA `(.L_x_91) ;  /* 0xfffffffc00ec8947 */ /* 0x008fea000383ffff */
[----:B------:R-:W-:Y:S05]  /*cc10*/  BRA `(.L_x_241) ;  /* 0xffffff9800b07947 */ /* 0x000fea000383ffff */
.L_x_109:
[----:B-1----:R-:W-:-:S04]  /*cc20*/  IMAD.U32 R3, RZ, RZ, UR5 ;  /* 0x00000005ff037e24 */ /* 0x002fc8000f8e00ff */
[----:B------:R1:W2:Y:S03]  /*cc30*/  SYNCS.PHASECHK.TRANS64.TRYWAIT P0, [R3+URZ+0x38588], R0 ;  /* 0x03858800030075a7 */ /* 0x0002a6000800017f */
[----:B--2---:R-:W-:Y:S05]  /*cc40*/  @!P0 NANOSLEEP.SYNCS 0x989680 ;  /* 0x009896800000895d */ /* 0x004fea0003900000 */
[----:B------:R-:W2:Y:S02]  /*cc50*/  @!P0 SYNCS.PHASECHK.TRANS64 P0, [R3+URZ+0x38588], R0 ;  /* 0x03858800030085a7 */ /* 0x000ea4000800007f */
[----:B--2---:R-:W-:Y:S05]  /*cc60*/  @!P0 BRA `(.L_x_109) ;  /* 0xfffffffc00ec8947 */ /* 0x004fea000383ffff */
[----:B------:R-:W-:Y:S05]  /*cc70*/  BRA `(.L_x_242) ;  /* 0xffffffa800107947 */ /* 0x000fea000383ffff */
.L_x_111:
[----:B-1----:R-:W-:-:S04]  /*cc80*/  IMAD.U32 R4, RZ, RZ, UR8 ;  /* 0x00000008ff047e24 */ /* 0x002fc8000f8e00ff */
[----:B------:R1:W2:Y:S03]  /*cc90*/  SYNCS.PHASECHK.TRANS64.TRYWAIT P0, [R4+URZ+0x38400], R3 ;  /* 0x03840003040075a7 */ /* 0x0002a6000800017f */
[----:B--2---:R-:W-:Y:S05]  /*cca0*/  @!P0 NANOSLEEP.SYNCS 0x989680 ;  /* 0x009896800000895d */ /* 0x004fea0003900000 */
[----:B------:R-:W2:Y:S02]  /*ccb0*/  @!P0 SYNCS.PHASECHK.TRANS64 P0, [R4+URZ+0x38400], R3 ;  /* 0x03840003040085a7 */ /* 0x000ea4000800007f */
[----:B--2---:R-:W-:Y:S05]  /*ccc0*/  @!P0 BRA `(.L_x_111) ;  /* 0xfffffffc00ec8947 */ /* 0x004fea000383ffff */
[----:B------:R-:W-:Y:S05]  /*ccd0*/  BRA `(.L_x_243) ;  /* 0xffffffa800347947 */ /* 0x000fea000383ffff */
.L_x_117:
[----:B--2---:R-:W-:-:S04]  /*cce0*/  IMAD.U32 R3, RZ, RZ, UR5 ;  /* 0x00000005ff037e24 */ /* 0x004fc8000f8e00ff */
[----:B------:R2:W3:Y:S03]  /*ccf0*/  SYNCS.PHASECHK.TRANS64.TRYWAIT P1, [R3+URZ+0x38560], R2 ;  /* 0x03856002030075a7 */ /* 0x0004e6000802017f */
[----:B---3--:R-:W-:Y:S05]  /*cd00*/  @!P1 NANOSLEEP.SYNCS 0x989680 ;  /* 0x009896800000995d */ /* 0x008fea0003900000 */
[----:B------:R-:W3:Y:S02]  /*cd10*/  @!P1 SYNCS.PHASECHK.TRANS64 P1, [R3+URZ+0x38560], R2 ;  /* 0x03856002030095a7 */ /* 0x000ee4000802007f */
[----:B---3--:R-:W-:Y:S05]  /*cd20*/  @!P1 BRA `(.L_x_117) ;  /* 0xfffffffc00ec9947 */ /* 0x008fea000383ffff */
[----:B------:R-:W-:Y:S05]  /*cd30*/  BRA `(.L_x_244) ;  /* 0xffffffa800e07947 */ /* 0x000fea000383ffff */
.L_x_123:
[----:B--23--:R-:W-:-:S04]  /*cd40*/  IMAD.U32 R3, RZ, RZ, UR5 ;  /* 0x00000005ff037e24 */ /* 0x00cfc8000f8e00ff */
[----:B------:R2:W3:Y:S03]  /*cd50*/  SYNCS.PHASECHK.TRANS64.TRYWAIT P1, [R3+URZ+0x38568], R2 ;  /* 0x03856802030075a7 */ /* 0x0004e6000802017f */
[----:B---3--:R-:W-:Y:S05]  /*cd60*/  @!P1 NANOSLEEP.SYNCS 0x989680 ;  /* 0x009896800000995d */ /* 0x008fea0003900000 */
[----:B------:R-:W3:Y:S02]  /*cd70*/  @!P1 SYNCS.PHASECHK.TRANS64 P1, [R3+URZ+0x38568], R2 ;  /* 0x03856802030095a7 */ /* 0x000ee4000802007f */
[----:B---3--:R-:W-:Y:S05]  /*cd80*/  @!P1 BRA `(.L_x_123) ;  /* 0xfffffffc00ec9947 */ /* 0x008fea000383ffff */
[----:B------:R-:W-:Y:S05]  /*cd90*/  BRA `(.L_x_245) ;  /* 0xffffffac00307947 */ /* 0x000fea000383ffff */
.L_x_129:
[----:B--234-:R-:W-:-:S04]  /*cda0*/  IMAD.U32 R3, RZ, RZ, UR5 ;  /* 0x00000005ff037e24 */ /* 0x01cfc8000f8e00ff */
[----:B------:R2:W3:Y:S03]  /*cdb0*/  SYNCS.PHASECHK.TRANS64.TRYWAIT P1, [R3+URZ+0x38570], R2 ;  /* 0x03857002030075a7 */ /* 0x0004e6000802017f */
[----:B---3--:R-:W-:Y:S05]  /*cdc0*/  @!P1 NANOSLEEP.SYNCS 0x989680 ;  /* 0x009896800000995d */ /* 0x008fea0003900000 */
[----:B------:R-:W3:Y:S02]  /*cdd0*/  @!P1 SYNCS.PHASECHK.TRANS64 P1, [R3+URZ+0x38570], R2 ;  /* 0x03857002030095a7 */ /* 0x000ee4000802007f */
[----:B---3--:R-:W-:Y:S05]  /*cde0*/  @!P1 BRA `(.L_x_129) ;  /* 0xfffffffc00ec9947 */ /* 0x008fea000383ffff */
[----:B------:R-:W-:Y:S05]  /*cdf0*/  BRA `(.L_x_246) ;  /* 0xffffffac00887947 */ /* 0x000fea000383ffff */
.L_x_135:
[----:B-1234-:R-:W-:-:S04]  /*ce00*/  IMAD.U32 R3, RZ, RZ, UR5 ;  /* 0x00000005ff037e24 */ /* 0x01efc8000f8e00ff */
[----:B------:R1:W2:Y:S03]  /*ce10*/  SYNCS.PHASECHK.TRANS64.TRYWAIT P1, [R3+URZ+0x38578], R2 ;  /* 0x03857802030075a7 */ /* 0x0002a6000802017f */
[----:B--2---:R-:W-:Y:S05]  /*ce20*/  @!P1 NANOSLEEP.SYNCS 0x989680 ;  /* 0x009896800000995d */ /* 0x004fea0003900000 */
[----:B------:R-:W2:Y:S02]  /*ce30*/  @!P1 SYNCS.PHASECHK.TRANS64 P1, [R3+URZ+0x38578], R2 ;  /* 0x03857802030095a7 */ /* 0x000ea4000802007f */
[----:B--2---:R-:W-:Y:S05]  /*ce40*/  @!P1 BRA `(.L_x_135) ;  /* 0xfffffffc00ec9947 */ /* 0x004fea000383ffff */
[----:B------:R-:W-:Y:S05]  /*ce50*/  BRA `(.L_x_247) ;  /* 0xffffffac00e07947 */ /* 0x000fea000383ffff */
.L_x_150:
[----:B--234-:R-:W-:-:S04]  /*ce60*/  IMAD.U32 R3, RZ, RZ, UR5 ;  /* 0x00000005ff037e24 */ /* 0x01cfc8000f8e00ff */
[----:B------:R2:W3:Y:S03]  /*ce70*/  SYNCS.PHASECHK.TRANS64.TRYWAIT P0, [R3+URZ+0x38560], R2 ;  /* 0x03856002030075a7 */ /* 0x0004e6000800017f */
[----:B---3--:R-:W-:Y:S05]  /*ce80*/  @!P0 NANOSLEEP.SYNCS 0x989680 ;  /* 0x009896800000895d */ /* 0x008fea0003900000 */
[----:B------:R-:W3:Y:S02]  /*ce90*/  @!P0 SYNCS.PHASECHK.TRANS64 P0, [R3+URZ+0x38560], R2 ;  /* 0x03856002030085a7 */ /* 0x000ee4000800007f */
[----:B---3--:R-:W-:Y:S05]  /*cea0*/  @!P0 BRA `(.L_x_150) ;  /* 0xfffffffc00ec8947 */ /* 0x008fea000383ffff */
[----:B------:R-:W-:Y:S05]  /*ceb0*/  BRA `(.L_x_248) ;  /* 0xffffffb4008c7947 */ /* 0x000fea000383ffff */
.L_x_152:
[----:B--234-:R-:W-:-:S04]  /*cec0*/  IMAD.U32 R3, RZ, RZ, UR5 ;  /* 0x00000005ff037e24 */ /* 0x01cfc8000f8e00ff */
[----:B------:R2:W3:Y:S03]  /*ced0*/  SYNCS.PHASECHK.TRANS64.TRYWAIT P0, [R3+URZ+0x38568], R2 ;  /* 0x03856802030075a7 */ /* 0x0004e6000800017f */
[----:B---3--:R-:W-:Y:S05]  /*cee0*/  @!P0 NANOSLEEP.SYNCS 0x989680 ;  /* 0x009896800000895d */ /* 0x008fea0003900000 */
[----:B------:R-:W3:Y:S02]  /*cef0*/  @!P0 SYNCS.PHASECHK.TRANS64 P0, [R3+URZ+0x38568], R2 ;  /* 0x03856802030085a7 */ /* 0x000ee4000800007f */
[----:B---3--:R-:W-:Y:S05]  /*cf00*/  @!P0 BRA `(.L_x_152) ;  /* 0xfffffffc00ec8947 */ /* 0x008fea000383ffff */
[----:B------:R-:W-:Y:S05]  /*cf10*/  BRA `(.L_x_249) ;  /* 0xffffffb400847947 */ /* 0x000fea000383ffff */
.L_x_154:
[----:B--234-:R-:W-:-:S04]  /*cf20*/  IMAD.U32 R3, RZ, RZ, UR5 ;  /* 0x00000005ff037e24 */ /* 0x01cfc8000f8e00ff */
[----:B------:R2:W3:Y:S03]  /*cf30*/  SYNCS.PHASECHK.TRANS64.TRYWAIT P0, [R3+URZ+0x38570], R2 ;  /* 0x03857002030075a7 */ /* 0x0004e6000800017f */
[----:B---3--:R-:W-:Y:S05]  /*cf40*/  @!P0 NANOSLEEP.SYNCS 0x989680 ;  /* 0x009896800000895d */ /* 0x008fea0003900000 */
[----:B------:R-:W3:Y:S02]  /*cf50*/  @!P0 SYNCS.PHASECHK.TRANS64 P0, [R3+URZ+0x38570], R2 ;  /* 0x03857002030085a7 */ /* 0x000ee4000800007f */
[----:B---3--:R-:W-:Y:S05]  /*cf60*/  @!P0 BRA `(.L_x_154) ;  /* 0xfffffffc00ec8947 */ /* 0x008fea000383ffff */
[----:B------:R-:W-:Y:S05]  /*cf70*/  BRA `(.L_x_250) ;  /* 0xffffffb4007c7947 */ /* 0x000fea000383ffff */
.L_x_165:
[----:B------:R-:W-:Y:S01]  /*cf80*/  BSSY B1, `(.L_x_251) ;  /* 0x0000006000017945 */ /* 0x000fe20003800000 */
[----:B------:R-:W-:-:S07]  /*cf90*/  IMAD.MOV.U32 R15, RZ, RZ, -0x1 ;  /* 0xffffffffff0f7424 */ /* 0x000fce00078e00ff */
[----:B-----5:R-:W-:Y:S05]  /*cfa0*/  WARPSYNC.COLLECTIVE R15, `(.L_x_252) ;  /* 0x000000000f0c7348 */ /* 0x020fea0003c00000 */
[----:B-----5:R-:W-:Y:S02]  /*cfb0*/  ELECT P6, UR62, PT ;  /* 0x00000000003e782f */ /* 0x020fe400038c0000 */
[----:B------:R-:W-:Y:S01]  /*cfc0*/  MOV R14, UR62 ;  /* 0x0000003e000e7c02 */ /* 0x000fe20008000f00 */
[----:B------:R-:W-:Y:S10]  /*cfd0*/  ENDCOLLECTIVE ;  /* 0x000000000000791b */ /* 0x000ff40003800000 */
.L_x_252:
[----:B------:R-:W-:Y:S05]  /*cfe0*/  BSYNC B1 ;  /* 0x0000000000017941 */ /* 0x000fea0003800000 */
.L_x_251:
[----:B------:R-:W-:Y:S05]  /*cff0*/  BRA `(.L_x_253) ;  /* 0xffffffc000807947 */ /* 0x000fea000383ffff */
.L_x_168:
[----:B-1----:R1:W3:Y:S02]  /*d000*/  SYNCS.PHASECHK.TRANS64.TRYWAIT P0, [R8+URZ+0x384e0], R5 ;  /* 0x0384e005080075a7 */ /* 0x0022e4000800017f */
[----:B---3--:R-:W-:Y:S05]  /*d010*/  @!P0 NANOSLEEP.SYNCS 0x989680 ;  /* 0x009896800000895d */ /* 0x008fea0003900000 */
[----:B------:R-:W3:Y:S02]  /*d020*/  @!P0 SYNCS.PHASECHK.TRANS64 P0, [R8+URZ+0x384e0], R5 ;  /* 0x0384e005080085a7 */ /* 0x000ee4000800007f */
[----:B---3--:R-:W-:Y:S05]  /*d030*/  @!P0 BRA `(.L_x_168) ;  /* 0xfffffffc00f08947 */ /* 0x008fea000383ffff */
[----:B------:R-:W-:Y:S05]  /*d040*/  BRA `(.L_x_254) ;  /* 0xffffffc000ac7947 */ /* 0x000fea000383ffff */
.L_x_173:
[----:B-1----:R1:W2:Y:S02]  /*d050*/  SYNCS.PHASECHK.TRANS64.TRYWAIT P0, [R3+URZ+0x38400], R2 ;  /* 0x03840002030075a7 */ /* 0x0022a4000800017f */
[----:B--2---:R-:W-:Y:S05]  /*d060*/  @!P0 NANOSLEEP.SYNCS 0x989680 ;  /* 0x009896800000895d */ /* 0x004fea0003900000 */
[----:B------:R-:W2:Y:S02]  /*d070*/  @!P0 SYNCS.PHASECHK.TRANS64 P0, [R3+URZ+0x38400], R2 ;  /* 0x03840002030085a7 */ /* 0x000ea4000800007f */
[----:B--2---:R-:W-:Y:S05]  /*d080*/  @!P0 BRA `(.L_x_173) ;  /* 0xfffffffc00f08947 */ /* 0x004fea000383ffff */
[----:B------:R-:W-:Y:S05]  /*d090*/  BRA `(.L_x_255) ;  /* 0xffffffc400747947 */ /* 0x000fea000383ffff */
.L_x_176:
[----:B------:R-:W-:Y:S01]  /*d0a0*/  BSSY B1, `(.L_x_256) ;  /* 0x0000006000017945 */ /* 0x000fe20003800000 */
[----:B------:R-:W-:-:S07]  /*d0b0*/  IMAD.MOV.U32 R15, RZ, RZ, -0x1 ;  /* 0xffffffffff0f7424 */ /* 0x000fce00078e00ff */
[----:B-1---5:R-:W-:Y:S05]  /*d0c0*/  WARPSYNC.COLLECTIVE R15, `(.L_x_257) ;  /* 0x000000000f0c7348 */ /* 0x022fea0003c00000 */
[----:B------:R-:W-:Y:S02]  /*d0d0*/  ELECT P6, UR62, PT ;  /* 0x00000000003e782f */ /* 0x000fe400038c0000 */
[----:B------:R-:W-:Y:S01]  /*d0e0*/  MOV R14, UR62 ;  /* 0x0000003e000e7c02 */ /* 0x000fe20008000f00 */
[----:B-1---5:R-:W-:Y:S10]  /*d0f0*/  ENDCOLLECTIVE ;  /* 0x000000000000791b */ /* 0x022ff40003800000 */
.L_x_257:
[----:B------:R-:W-:Y:S05]  /*d100*/  BSYNC B1 ;  /* 0x0000000000017941 */ /* 0x000fea0003800000 */
.L_x_256:
[----:B------:R-:W-:Y:S05]  /*d110*/  BRA `(.L_x_258) ;  /* 0xffffffc400bc7947 */ /* 0x000fea000383ffff */
.L_x_179:
[----:B------:R-:W-:Y:S01]  /*d120*/  BSSY B1, `(.L_x_259) ;  /* 0x0000005000017945 */ /* 0x000fe20003800000 */
[----:B------:R-:W-:-:S07]  /*d130*/  IMAD.MOV.U32 R15, RZ, RZ, -0x1 ;  /* 0xffffffffff0f7424 */ /* 0x000fce00078e00ff */
[----:B-12--5:R-:W-:Y:S05]  /*d140*/  WARPSYNC.COLLECTIVE R15, `(.L_x_260) ;  /* 0x000000000f087348 */ /* 0x026fea0003c00000 */
[----:B------:R-:W-:Y:S01]  /*d150*/  NOP ;  /* 0x0000000000007918 */ /* 0x000fe20000000000 */
[----:B-12--5:R-:W-:Y:S01]  /*d160*/  ENDCOLLECTIVE ;  /* 0x000000000000791b */ /* 0x026fe20003800000 */
.L_x_260:
[----:B------:R-:W-:Y:S05]  /*d170*/  BSYNC B1 ;  /* 0x0000000000017941 */ /* 0x000fea0003800000 */
.L_x_259:
[----:B------:R-:W-:-:S07]  /*d180*/  IMAD.MOV.U32 R15, RZ, RZ, -0x1 ;  /* 0xffffffffff0f7424 */ /* 0x000fce00078e00ff */
[----:B------:R-:W-:Y:S05]  /*d190*/  WARPSYNC.COLLECTIVE R15, `(.L_x_261) ;  /* 0x000000000f0c7348 */ /* 0x000fea0003c00000 */
[----:B------:R-:W-:Y:S02]  /*d1a0*/  ELECT P6, UR62, PT ;  /* 0x00000000003e782f */ /* 0x000fe400038c0000 */
[----:B------:R-:W-:Y:S01]  /*d1b0*/  MOV R14, UR62 ;  /* 0x0000003e000e7c02 */ /* 0x000fe20008000f00 */
[----:B------:R-:W-:Y:S10]  /*d1c0*/  ENDCOLLECTIVE ;  /* 0x000000000000791b */ /* 0x000ff40003800000 */
.L_x_261:
[----:B------:R-:W-:Y:S05]  /*d1d0*/  BRA `(.L_x_262) ;  /* 0xffffffc800c47947 */ /* 0x000fea000383ffff */
.L_x_182:
[----:B------:R-:W-:Y:S01]  /*d1e0*/  BSSY B0, `(.L_x_263) ;  /* 0x0000006000007945 */ /* 0x000fe20003800000 */
[----:B------:R-:W-:-:S07]  /*d1f0*/  IMAD.MOV.U32 R15, RZ, RZ, -0x1 ;  /* 0xffffffffff0f7424 */ /* 0x000fce00078e00ff */
[----:B-----5:R-:W-:Y:S05]  /*d200*/  WARPSYNC.COLLECTIVE R15, `(.L_x_264) ;  /* 0x000000000f0c7348 */ /* 0x020fea0003c00000 */
[----:B-----5:R-:W-:Y:S02]  /*d210*/  ELECT P6, UR62, PT ;  /* 0x00000000003e782f */ /* 0x020fe400038c0000 */
[----:B------:R-:W-:Y:S01]  /*d220*/  MOV R14, UR62 ;  /* 0x0000003e000e7c02 */ /* 0x000fe20008000f00 */
[----:B------:R-:W-:Y:S10]  /*d230*/  ENDCOLLECTIVE ;  /* 0x000000000000791b */ /* 0x000ff40003800000 */
.L_x_264:
[----:B------:R-:W-:Y:S05]  /*d240*/  BSYNC B0 ;  /* 0x0000000000007941 */ /* 0x000fea0003800000 */
.L_x_263:
[----:B------:R-:W-:Y:S05]  /*d250*/  BRA `(.L_x_265) ;  /* 0xffffffcc00147947 */ /* 0x000fea000383ffff */
.L_x_186:
[----:B-1----:R1:W2:Y:S02]  /*d260*/  SYNCS.PHASECHK.TRANS64.TRYWAIT P0, [R7+URZ], R2 ;  /* 0x00000002070075a7 */ /* 0x0022a4000800017f */
[----:B--2---:R-:W-:Y:S05]  /*d270*/  @!P0 NANOSLEEP.SYNCS 0x989680 ;  /* 0x009896800000895d */ /* 0x004fea0003900000 */
[----:B------:R-:W2:Y:S02]  /*d280*/  @!P0 SYNCS.PHASECHK.TRANS64 P0, [R7+URZ], R2 ;  /* 0x00000002070085a7 */ /* 0x000ea4000800007f */
[----:B--2---:R-:W-:Y:S05]  /*d290*/  @!P0 BRA `(.L_x_186) ;  /* 0xfffffffc00f08947 */ /* 0x004fea000383ffff */
[----:B------:R-:W-:Y:S05]  /*d2a0*/  BRA `(.L_x_266) ;  /* 0xffffffcc00507947 */ /* 0x000fea000383ffff */
.L_x_187:
[----:B-1----:R1:W2:Y:S02]  /*d2b0*/  SYNCS.PHASECHK.TRANS64.TRYWAIT P0, [R9+URZ], R4 ;  /* 0x00000004090075a7 */ /* 0x0022a4000800017f */
[----:B--2---:R-:W-:Y:S05]  /*d2c0*/  @!P0 NANOSLEEP.SYNCS 0x989680 ;  /* 0x009896800000895d */ /* 0x004fea0003900000 */
[----:B------:R-:W2:Y:S02]  /*d2d0*/  @!P0 SYNCS.PHASECHK.TRANS64 P0, [R9+URZ], R4 ;  /* 0x00000004090085a7 */ /* 0x000ea4000800007f */
[----:B--2---:R-:W-:Y:S05]  /*d2e0*/  @!P0 BRA `(.L_x_187) ;  /* 0xfffffffc00f08947 */ /* 0x004fea000383ffff */
[----:B------:R-:W-:Y:S05]  /*d2f0*/  BRA `(.L_x_267) ;  /* 0xffffffcc00607947 */ /* 0x000fea000383ffff */
.L_x_188:
[----:B-1----:R1:W2:Y:S02]  /*d300*/  SYNCS.PHASECHK.TRANS64.TRYWAIT P0, [R6+URZ], R5 ;  /* 0x00000005060075a7 */ /* 0x0022a4000800017f */
[----:B--2---:R-:W-:Y:S05]  /*d310*/  @!P0 NANOSLEEP.SYNCS 0x989680 ;  /* 0x009896800000895d */ /* 0x004fea0003900000 */
[----:B------:R-:W2:Y:S02]  /*d320*/  @!P0 SYNCS.PHASECHK.TRANS64 P0, [R6+URZ], R5 ;  /* 0x00000005060085a7 */ /* 0x000ea4000800007f */
[----:B--2---:R-:W-:Y:S05]  /*d330*/  @!P0 BRA `(.L_x_188) ;  /* 0xfffffffc00f08947 */ /* 0x004fea000383ffff */
[----:B------:R-:W-:Y:S05]  /*d340*/  BRA `(.L_x_268) ;  /* 0xffffffcc00707947 */ /* 0x000fea000383ffff */
.L_x_189:
[----:B-1----:R1:W2:Y:S02]  /*d350*/  SYNCS.PHASECHK.TRANS64.TRYWAIT P0, [R9+URZ], R4 ;  /* 0x00000004090075a7 */ /* 0x0022a4000800017f */
[----:B--2---:R-:W-:Y:S05]  /*d360*/  @!P0 NANOSLEEP.SYNCS 0x989680 ;  /* 0x009896800000895d */ /* 0x004fea0003900000 */
[----:B------:R-:W2:Y:S02]  /*d370*/  @!P0 SYNCS.PHASECHK.TRANS64 P0, [R9+URZ], R4 ;  /* 0x00000004090085a7 */ /* 0x000ea4000800007f */
[----:B--2---:R-:W-:Y:S05]  /*d380*/  @!P0 BRA `(.L_x_189) ;  /* 0xfffffffc00f08947 */ /* 0x004fea000383ffff */
[----:B------:R-:W-:Y:S05]  /*d390*/  BRA `(.L_x_269) ;  /* 0xffffffcc00807947 */ /* 0x000fea000383ffff */
.L_x_190:
[----:B-1----:R1:W2:Y:S02]  /*d3a0*/  SYNCS.PHASECHK.TRANS64.TRYWAIT P0, [R6+URZ], R5 ;  /* 0x00000005060075a7 */ /* 0x0022a4000800017f */
[----:B--2---:R-:W-:Y:S05]  /*d3b0*/  @!P0 NANOSLEEP.SYNCS 0x989680 ;  /* 0x009896800000895d */ /* 0x004fea0003900000 */
[----:B------:R-:W2:Y:S02]  /*d3c0*/  @!P0 SYNCS.PHASECHK.TRANS64 P0, [R6+URZ], R5 ;  /* 0x00000005060085a7 */ /* 0x000ea4000800007f */
[----:B--2---:R-:W-:Y:S05]  /*d3d0*/  @!P0 BRA `(.L_x_190) ;  /* 0xfffffffc00f08947 */ /* 0x004fea000383ffff */
[----:B------:R-:W-:Y:S05]  /*d3e0*/  BRA `(.L_x_270) ;  /* 0xffffffcc00907947 */ /* 0x000fea000383ffff */
.L_x_191:
[----:B-1----:R1:W2:Y:S02]  /*d3f0*/  SYNCS.PHASECHK.TRANS64.TRYWAIT P0, [R9+URZ], R4 ;  /* 0x00000004090075a7 */ /* 0x0022a4000800017f */
[----:B--2---:R-:W-:Y:S05]  /*d400*/  @!P0 NANOSLEEP.SYNCS 0x989680 ;  /* 0x009896800000895d */ /* 0x004fea0003900000 */
[----:B------:R-:W2:Y:S02]  /*d410*/  @!P0 SYNCS.PHASECHK.TRANS64 P0, [R9+URZ], R4 ;  /* 0x00000004090085a7 */ /* 0x000ea4000800007f */
[----:B--2---:R-:W-:Y:S05]  /*d420*/  @!P0 BRA `(.L_x_191) ;  /* 0xfffffffc00f08947 */ /* 0x004fea000383ffff */
[----:B------:R-:W-:Y:S05]  /*d430*/  BRA `(.L_x_271) ;  /* 0xffffffcc00a07947 */ /* 0x000fea000383ffff */
.L_x_192:
[----:B-1----:R1:W2:Y:S02]  /*d440*/  SYNCS.PHASECHK.TRANS64.TRYWAIT P0, [R6+URZ], R5 ;  /* 0x00000005060075a7 */ /* 0x0022a4000800017f */
[----:B--2---:R-:W-:Y:S05]  /*d450*/  @!P0 NANOSLEEP.SYNCS 0x989680 ;  /* 0x009896800000895d */ /* 0x004fea0003900000 */
[----:B------:R-:W2:Y:S02]  /*d460*/  @!P0 SYNCS.PHASECHK.TRANS64 P0, [R6+URZ], R5 ;  /* 0x00000005060085a7 */ /* 0x000ea4000800007f */
[----:B--2---:R-:W-:Y:S05]  /*d470*/  @!P0 BRA `(.L_x_192) ;  /* 0xfffffffc00f08947 */ /* 0x004fea000383ffff */
[----:B------:R-:W-:Y:S05]  /*d480*/  BRA `(.L_x_272) ;  /* 0xffffffcc00b07947 */ /* 0x000fea000383ffff */
.L_x_193:
[----:B-1----:R1:W2:Y:S02]  /*d490*/  SYNCS.PHASECHK.TRANS64.TRYWAIT P0, [R9+URZ], R4 ;  /* 0x00000004090075a7 */ /* 0x0022a4000800017f */
[----:B--2---:R-:W-:Y:S05]  /*d4a0*/  @!P0 NANOSLEEP.SYNCS 0x989680 ;  /* 0x009896800000895d */ /* 0x004fea0003900000 */
[----:B------:R-:W2:Y:S02]  /*d4b0*/  @!P0 SYNCS.PHASECHK.TRANS64 P0, [R9+URZ], R4 ;  /* 0x00000004090085a7 */ /* 0x000ea4000800007f */
[----:B--2---:R-:W-:Y:S05]  /*d4c0*/  @!P0 BRA `(.L_x_193) ;  /* 0xfffffffc00f08947 */ /* 0x004fea000383ffff */
[----:B------:R-:W-:Y:S05]  /*d4d0*/  BRA `(.L_x_273) ;  /* 0xffffffcc00c07947 */ /* 0x000fea000383ffff */
.L_x_194:
[----:B-1----:R1:W2:Y:S02]  /*d4e0*/  SYNCS.PHASECHK.TRANS64.TRYWAIT P0, [R6+URZ], R5 ;  /* 0x00000005060075a7 */ /* 0x0022a4000800017f */
[----:B--2---:R-:W-:Y:S05]  /*d4f0*/  @!P0 NANOSLEEP.SYNCS 0x989680 ;  /* 0x009896800000895d */ /* 0x004fea0003900000 */
[----:B------:R-:W2:Y:S02]  /*d500*/  @!P0 SYNCS.PHASECHK.TRANS64 P0, [R6+URZ], R5 ;  /* 0x00000005060085a7 */ /* 0x000ea4000800007f */
[----:B--2---:R-:W-:Y:S05]  /*d510*/  @!P0 BRA `(.L_x_194) ;  /* 0xfffffffc00f08947 */ /* 0x004fea000383ffff */
[----:B------:R-:W-:Y:S05]  /*d520*/  BRA `(.L_x_274) ;  /* 0xffffffcc00d07947 */ /* 0x000fea000383ffff */
.L_x_195:
[----:B-1----:R1:W2:Y:S02]  /*d530*/  SYNCS.PHASECHK.TRANS64.TRYWAIT P0, [R9+URZ], R4 ;  /* 0x00000004090075a7 */ /* 0x0022a4000800017f */
[----:B--2---:R-:W-:Y:S05]  /*d540*/  @!P0 NANOSLEEP.SYNCS 0x989680 ;  /* 0x009896800000895d */ /* 0x004fea0003900000 */
[----:B------:R-:W2:Y:S02]  /*d550*/  @!P0 SYNCS.PHASECHK.TRANS64 P0, [R9+URZ], R4 ;  /* 0x00000004090085a7 */ /* 0x000ea4000800007f */
[----:B--2---:R-:W-:Y:S05]  /*d560*/  @!P0 BRA `(.L_x_195) ;  /* 0xfffffffc00f08947 */ /* 0x004fea000383ffff */
[----:B------:R-:W-:Y:S05]  /*d570*/  BRA `(.L_x_275) ;  /* 0xffffffcc00e07947 */ /* 0x000fea000383ffff */
.L_x_196:
[----:B--2---:R2:W3:Y:S02]  /*d580*/  SYNCS.PHASECHK.TRANS64.TRYWAIT P0, [R6+URZ], R5 ;  /* 0x00000005060075a7 */ /* 0x0044e4000800017f */
[----:B---3--:R-:W-:Y:S05]  /*d590*/  @!P0 NANOSLEEP.SYNCS 0x989680 ;  /* 0x009896800000895d */ /* 0x008fea0003900000 */
[----:B------:R-:W3:Y:S02]  /*d5a0*/  @!P0 SYNCS.PHASECHK.TRANS64 P0, [R6+URZ], R5 ;  /* 0x00000005060085a7 */ /* 0x000ee4000800007f */
[----:B---3--:R-:W-:Y:S05]  /*d5b0*/  @!P0 BRA `(.L_x_196) ;  /* 0xfffffffc00f08947 */ /* 0x008fea000383ffff */
[----:B------:R-:W-:Y:S05]  /*d5c0*/  BRA `(.L_x_276) ;  /* 0xffffffcc00e87947 */ /* 0x000fea000383ffff */
.L_x_214:
[----:B-1----:R1:W3:Y:S02]  /*d5d0*/  SYNCS.PHASECHK.TRANS64.TRYWAIT P2, [R17+URZ+0x38440], R2 ;  /* 0x03844002110075a7 */ /* 0x0022e4000804017f */
[----:B---3--:R-:W-:Y:S05]  /*d5e0*/  @!P2 NANOSLEEP.SYNCS 0x989680 ;  /* 0x009896800000a95d */ /* 0x008fea0003900000 */
[----:B------:R-:W3:Y:S02]  /*d5f0*/  @!P2 SYNCS.PHASECHK.TRANS64 P2, [R17+URZ+0x38440], R2 ;  /* 0x038440021100a5a7 */ /* 0x000ee4000804007f */
[----:B---3--:R-:W-:Y:S05]  /*d600*/  @!P2 BRA `(.L_x_214) ;  /* 0xfffffffc00f0a947 */ /* 0x008fea000383ffff */
[----:B------:R-:W-:Y:S05]  /*d610*/  BRA `(.L_x_277) ;  /* 0xffffffec00047947 */ /* 0x000fea000383ffff */
.L_x_220:
[----:B-1----:R1:W2:Y:S02]  /*d620*/  SYNCS.PHASECHK.TRANS64.TRYWAIT P0, [R5+URZ+0x38440], R2 ;  /* 0x03844002050075a7 */ /* 0x0022a4000800017f */
[----:B--2---:R-:W-:Y:S05]  /*d630*/  @!P0 NANOSLEEP.SYNCS 0x989680 ;  /* 0x009896800000895d */ /* 0x004fea0003900000 */
[----:B------:R-:W2:Y:S02]  /*d640*/  @!P0 SYNCS.PHASECHK.TRANS64 P0, [R5+URZ+0x38440], R2 ;  /* 0x03844002050085a7 */ /* 0x000ea4000800007f */
[----:B--2---:R-:W-:Y:S05]  /*d650*/  @!P0 BRA `(.L_x_220) ;  /* 0xfffffffc00f08947 */ /* 0x004fea000383ffff */
[----:B------:R-:W-:Y:S05]  /*d660*/  BRA `(.L_x_278) ;  /* 0xffffffec006c7947 */ /* 0x000fea000383ffff */
.L_x_222:
[----:B-1----:R1:W2:Y:S02]  /*d670*/  SYNCS.PHASECHK.TRANS64.TRYWAIT P0, [R7+URZ+0x38440], R0 ;  /* 0x03844000070075a7 */ /* 0x0022a4000800017f */
[----:B--2---:R-:W-:Y:S05]  /*d680*/  @!P0 NANOSLEEP.SYNCS 0x989680 ;  /* 0x009896800000895d */ /* 0x004fea0003900000 */
[----:B------:R-:W2:Y:S02]  /*d690*/  @!P0 SYNCS.PHASECHK.TRANS64 P0, [R7+URZ+0x38440], R0 ;  /* 0x03844000070085a7 */ /* 0x000ea4000800007f */
[----:B--2---:R-:W-:Y:S05]  /*d6a0*/  @!P0 BRA `(.L_x_222) ;  /* 0xfffffffc00f08947 */ /* 0x004fea000383ffff */
[----:B------:R-:W-:Y:S05]  /*d6b0*/  BRA `(.L_x_279) ;  /* 0xffffffec00847947 */ /* 0x000fea000383ffff */
.L_x_224:
[----:B-1----:R1:W2:Y:S02]  /*d6c0*/  SYNCS.PHASECHK.TRANS64.TRYWAIT P0, [R7+URZ+0x38440], R0 ;  /* 0x03844000070075a7 */ /* 0x0022a4000800017f */
[----:B--2---:R-:W-:Y:S05]  /*d6d0*/  @!P0 NANOSLEEP.SYNCS 0x989680 ;  /* 0x009896800000895d */ /* 0x004fea0003900000 */
[----:B------:R-:W2:Y:S02]  /*d6e0*/  @!P0 SYNCS.PHASECHK.TRANS64 P0, [R7+URZ+0x38440], R0 ;  /* 0x03844000070085a7 */ /* 0x000ea4000800007f */
[----:B--2---:R-:W-:Y:S05]  /*d6f0*/  @!P0 BRA `(.L_x_224) ;  /* 0xfffffffc00f08947 */ /* 0x004fea000383ffff */
[----:B------:R-:W-:Y:S05]  /*d700*/  BRA `(.L_x_280) ;  /* 0xffffffec009c7947 */ /* 0x000fea000383ffff */
.L_x_226:
[----:B-1----:R1:W2:Y:S02]  /*d710*/  SYNCS.PHASECHK.TRANS64.TRYWAIT P0, [R7+URZ+0x38440], R0 ;  /* 0x03844000070075a7 */ /* 0x0022a4000800017f */
[----:B--2---:R-:W-:Y:S05]  /*d720*/  @!P0 NANOSLEEP.SYNCS 0x989680 ;  /* 0x009896800000895d */ /* 0x004fea0003900000 */
[----:B------:R-:W2:Y:S02]  /*d730*/  @!P0 SYNCS.PHASECHK.TRANS64 P0, [R7+URZ+0x38440], R0 ;  /* 0x03844000070085a7 */ /* 0x000ea4000800007f */
[----:B--2---:R-:W-:Y:S05]  /*d740*/  @!P0 BRA `(.L_x_226) ;  /* 0xfffffffc00f08947 */ /* 0x004fea000383ffff */
[----:B------:R-:W-:Y:S05]  /*d750*/  BRA `(.L_x_281) ;  /* 0xffffffec00b47947 */ /* 0x000fea000383ffff */
.L_x_228:
[----:B-1----:R1:W2:Y:S02]  /*d760*/  SYNCS.PHASECHK.TRANS64.TRYWAIT P0, [R7+URZ+0x38440], R0 ;  /* 0x03844000070075a7 */ /* 0x0022a4000800017f */
[----:B--2---:R-:W-:Y:S05]  /*d770*/  @!P0 NANOSLEEP.SYNCS 0x989680 ;  /* 0x009896800000895d */ /* 0x004fea0003900000 */
[----:B------:R-:W2:Y:S02]  /*d780*/  @!P0 SYNCS.PHASECHK.TRANS64 P0, [R7+URZ+0x38440], R0 ;  /* 0x03844000070085a7 */ /* 0x000ea4000800007f */
[----:B--2---:R-:W-:Y:S05]  /*d790*/  @!P0 BRA `(.L_x_228) ;  /* 0xfffffffc00f08947 */ /* 0x004fea000383ffff */
[----:B------:R-:W-:Y:S05]  /*d7a0*/  BRA `(.L_x_282) ;  /* 0xffffffec00cc7947 */ /* 0x000fea000383ffff */
.L_x_230:
[----:B-1----:R1:W2:Y:S02]  /*d7b0*/  SYNCS.PHASECHK.TRANS64.TRYWAIT P0, [R7+URZ+0x38440], R0 ;  /* 0x03844000070075a7 */ /* 0x0022a4000800017f */
[----:B--2---:R-:W-:Y:S05]  /*d7c0*/  @!P0 NANOSLEEP.SYNCS 0x989680 ;  /* 0x009896800000895d */ /* 0x004fea0003900000 */
[----:B------:R-:W2:Y:S02]  /*d7d0*/  @!P0 SYNCS.PHASECHK.TRANS64 P0, [R7+URZ+0x38440], R0 ;  /* 0x03844000070085a7 */ /* 0x000ea4000800007f */
[----:B--2---:R-:W-:Y:S05]  /*d7e0*/  @!P0 BRA `(.L_x_230) ;  /* 0xfffffffc00f08947 */ /* 0x004fea000383ffff */
[----:B------:R-:W-:Y:S05]  /*d7f0*/  BRA `(.L_x_283) ;  /* 0xffffffec00e47947 */ /* 0x000fea000383ffff */
.L_x_232:
[----:B-1----:R1:W2:Y:S02]  /*d800*/  SYNCS.PHASECHK.TRANS64.TRYWAIT P0, [R7+URZ+0x38440], R0 ;  /* 0x03844000070075a7 */ /* 0x0022a4000800017f */
[----:B--2---:R-:W-:Y:S05]  /*d810*/  @!P0 NANOSLEEP.SYNCS 0x989680 ;  /* 0x009896800000895d */ /* 0x004fea0003900000 */
[----:B------:R-:W2:Y:S02]  /*d820*/  @!P0 SYNCS.PHASECHK.TRANS64 P0, [R7+URZ+0x38440], R0 ;  /* 0x03844000070085a7 */ /* 0x000ea4000800007f */
[----:B--2---:R-:W-:Y:S05]  /*d830*/  @!P0 BRA `(.L_x_232) ;  /* 0xfffffffc00f08947 */ /* 0x004fea000383ffff */
[----:B------:R-:W-:Y:S05]  /*d840*/  BRA `(.L_x_284) ;  /* 0xffffffec00fc7947 */ /* 0x000fea000383ffff */
        .weak           $__internal_0_$__cuda_sm20_div_u64
        .type           $__internal_0_$__cuda_sm20_div_u64,@function
        .size           $__internal_0_$__cuda_sm20_div_u64,(.L_x_211 - $__internal_0_$__cuda_sm20_div_u64)
$__internal_0_$__cuda_sm20_div_u64:
[----:B------:R-:W1:Y:S08]  /*d850*/  I2F.U64.RP R0, R24 ;  /* 0x0000001800007312 */ /* 0x000e700000309000 */
[----:B-1----:R-:W1:Y:S02]  /*d860*/  MUFU.RCP R0, R0 ;  /* 0x0000000000007308 */ /* 0x002e640000001000 */
[----:B-1----:R-:W-:-:S06]  /*d870*/  VIADD R2, R0, 0x1ffffffe ;  /* 0x1ffffffe00027836 */ /* 0x002fcc0000000000 */
[----:B------:R-:W1:Y:S02]  /*d880*/  F2I.U64.TRUNC R2, R2 ;  /* 0x0000000200027311 */ /* 0x000e64000020d800 */
[----:B-1----:R-:W-:-:S04]  /*d890*/  IMAD.WIDE.U32 R16, R2, R24, RZ ;  /* 0x0000001802107225 */ /* 0x002fc800078e00ff */
[C---:B------:R-:W-:Y:S01]  /*d8a0*/  IMAD R15, R2.reuse, R25, R17 ;  /* 0x00000019020f7224 */ /* 0x040fe200078e0211 */
[----:B------:R-:W-:Y:S01]  /*d8b0*/  IADD3 R27, P1, RZ, -R16, RZ ;  /* 0x80000010ff1b7210 */ /* 0x000fe20007f3e0ff */
[----:B------:R-:W-:Y:S02]  /*d8c0*/  IMAD.MOV.U32 R17, RZ, RZ, R2 ;  /* 0x000000ffff117224 */ /* 0x000fe400078e0002 */
[----:B------:R-:W-:Y:S02]  /*d8d0*/  IMAD R15, R3, R24, R15 ;  /* 0x00000018030f7224 */ /* 0x000fe400078e020f */
[----:B------:R-:W-:-:S04]  /*d8e0*/  IMAD.HI.U32 R16, R2, R27, RZ ;  /* 0x0000001b02107227 */ /* 0x000fc800078e00ff */
[----:B------:R-:W-:-:S04]  /*d8f0*/  IMAD.X R15, RZ, RZ, ~R15, P1 ;  /* 0x000000ffff0f7224 */ /* 0x000fc800008e0e0f */
[----:B------:R-:W-:-:S04]  /*d900*/  IMAD.WIDE.U32 R16, P1, R2, R15, R16 ;  /* 0x0000000f02107225 */ /* 0x000fc80007820010 */
[C---:B------:R-:W-:Y:S02]  /*d910*/  IMAD R29, R3.reuse, R15, RZ ;  /* 0x0000000f031d7224 */ /* 0x040fe400078e02ff */
[----:B------:R-:W-:-:S04]  /*d920*/  IMAD.HI.U32 R16, P2, R3, R27, R16 ;  /* 0x0000001b03107227 */ /* 0x000fc80007840010 */
[----:B------:R-:W-:Y:S01]  /*d930*/  IMAD.HI.U32 R15, R3, R15, RZ ;  /* 0x0000000f030f7227 */ /* 0x000fe200078e00ff */
[----:B------:R-:W-:-:S03]  /*d940*/  IADD3 R17, P3, R29, R16, RZ ;  /* 0x000000101d117210 */ /* 0x000fc60007f7e0ff */
[----:B------:R-:W-:Y:S02]  /*d950*/  IMAD.X R0, R15, 0x1, R3, P1 ;  /* 0x000000010f007824 */ /* 0x000fe400008e0603 */
[----:B------:R-:W-:-:S03]  /*d960*/  IMAD.WIDE.U32 R2, R17, R24, RZ ;  /* 0x0000001811027225 */ /* 0x000fc600078e00ff */
[----:B------:R-:W-:Y:S01]  /*d970*/  IADD3.X R15, RZ, RZ, R0, P3, P2 ;  /* 0x000000ffff0f7210 */ /* 0x000fe20001fe4400 */
[----:B------:R-:W-:Y:S01]  /*d980*/  IMAD R0, R17, R25, R3 ;  /* 0x0000001911007224 */ /* 0x000fe200078e0203 */
[----:B------:R-:W-:-:S03]  /*d990*/  IADD3 R3, P1, RZ, -R2, RZ ;  /* 0x80000002ff037210 */ /* 0x000fc60007f3e0ff */
        /* <DEDUP_REMOVED lines=9> */
[----:B------:R-:W-:-:S03]  /*da30*/  IMAD.HI.U32 R2, R17, UR14, RZ ;  /* 0x0000000e11027c27 */ /* 0x000fc6000f8e00ff */
[----:B------:R-:W-:Y:S01]  /*da40*/  IADD3.X R15, RZ, RZ, R15, P3, P2 ;  /* 0x000000ffff0f7210 */ /* 0x000fe20001fe440f */
[----:B------:R-:W-:Y:S02]  /*da50*/  IMAD.MOV.U32 R3, RZ, RZ, RZ ;  /* 0x000000ffff037224 */ /* 0x000fe400078e00ff */
[----:B------:R-:W-:-:S04]  /*da60*/  IMAD.WIDE.U32 R2, R17, UR22, R2 ;  /* 0x0000001611027c25 */ /* 0x000fc8000f8e0002 */
[C---:B------:R-:W-:Y:S02]  /*da70*/  IMAD R17, R15.reuse, UR22, RZ ;  /* 0x000000160f117c24 */ /* 0x040fe4000f8e02ff */
[----:B------:R-:W-:-:S04]  /*da80*/  IMAD.HI.U32 R2, P1, R15, UR14, R2 ;  /* 0x0000000e0f027c27 */ /* 0x000fc8000f820002 */
[----:B------:R-:W-:Y:S01]  /*da90*/  IMAD.HI.U32 R0, R15, UR22, RZ ;  /* 0x000000160f007c27 */ /* 0x000fe2000f8e00ff */
[----:B------:R-:W-:-:S03]  /*daa0*/  IADD3 R15, P2, R17, R2, RZ ;  /* 0x00000002110f7210 */ /* 0x000fc60007f5e0ff */
[----:B------:R-:W-:Y:S02]  /*dab0*/  IMAD.X R0, RZ, RZ, R0, P1 ;  /* 0x000000ffff007224 */ /* 0x000fe400008e0600 */
[----:B------:R-:W-:-:S04]  /*dac0*/  IMAD.WIDE.U32 R2, R15, R24, RZ ;  /* 0x000000180f027225 */ /* 0x000fc800078e00ff */
[----:B------:R-:W-:Y:S01]  /*dad0*/  IMAD.X R0, RZ, RZ, R0, P2 ;  /* 0x000000ffff007224 */ /* 0x000fe200010e0600 */
[----:B------:R-:W-:Y:S01]  /*dae0*/  IADD3 R17, P2, -R2, UR14, RZ ;  /* 0x0000000e02117c10 */ /* 0x000fe2000ff5e1ff */
[----:B------:R-:W-:-:S03]  /*daf0*/  IMAD R3, R15, R25, R3 ;  /* 0x000000190f037224 */ /* 0x000fc600078e0203 */
[-C--:B------:R-:W-:Y:S01]  /*db00*/  ISETP.GE.U32.AND P1, PT, R17, R24.reuse, PT ;  /* 0x000000181100720c */ /* 0x080fe20003f26070 */
[----:B------:R-:W-:-:S05]  /*db10*/  IMAD R0, R0, R24, R3 ;  /* 0x0000001800007224 */ /* 0x000fca00078e0203 */
[----:B------:R-:W-:Y:S01]  /*db20*/  IADD3.X R16, ~R0, UR22, RZ, P2, !PT ;  /* 0x0000001600107c10 */ /* 0x000fe200097fe5ff */
[----:B------:R-:W-:Y:S01]  /*db30*/  VIADD R0, R15, 0x1 ;  /* 0x000000010f007836 */ /* 0x000fe20000000000 */
[----:B------:R-:W-:Y:S02]  /*db40*/  IADD3 R2, P2, -R24, R17, RZ ;  /* 0x0000001118027210 */ /* 0x000fe40007f5e1ff */
[----:B------:R-:W-:-:S03]  /*db50*/  ISETP.GE.U32.AND.EX P1, PT, R16, R25, PT, P1 ;  /* 0x000000191000720c */ /* 0x000fc60003f26110 */
[----:B------:R-:W-:Y:S01]  /*db60*/  IMAD.X R3, R16, 0x1, ~R25, P2 ;  /* 0x0000000110037824 */ /* 0x000fe200010e0e19 */
[----:B------:R-:W-:Y:S02]  /*db70*/  SEL R2, R2, R17, P1 ;  /* 0x0000001102027207 */ /* 0x000fe40000800000 */
[----:B------:R-:W-:Y:S02]  /*db80*/  SEL R15, R0, R15, P1 ;  /* 0x0000000f000f7207 */ /* 0x000fe40000800000 */
[----:B------:R-:W-:Y:S02]  /*db90*/  SEL R3, R3, R16, P1 ;  /* 0x0000001003037207 */ /* 0x000fe40000800000 */
[----:B------:R-:W-:Y:S01]  /*dba0*/  ISETP.GE.U32.AND P1, PT, R2, R24, PT ;  /* 0x000000180200720c */ /* 0x000fe20003f26070 */
[----:B------:R-:W-:Y:S01]  /*dbb0*/  VIADD R0, R15, 0x1 ;  /* 0x000000010f007836 */ /* 0x000fe20000000000 */
[----:B------:R-:W-:Y:S01]  /*dbc0*/  ISETP.NE.U32.AND P2, PT, R24, RZ, PT ;  /* 0x000000ff1800720c */ /* 0x000fe20003f45070 */
[----:B------:R-:W-:Y:S01]  /*dbd0*/  IMAD.MOV.U32 R2, RZ, RZ, R12 ;  /* 0x000000ffff027224 */ /* 0x000fe200078e000c */
[----:B------:R-:W-:Y:S01]  /*dbe0*/  ISETP.GE.U32.AND.EX P1, PT, R3, R25, PT, P1 ;  /* 0x000000190300720c */ /* 0x000fe20003f26110 */
[----:B------:R-:W-:Y:S01]  /*dbf0*/  IMAD.MOV.U32 R3, RZ, RZ, 0x0 ;  /* 0x00000000ff037424 */ /* 0x000fe200078e00ff */
[----:B------:R-:W-:-:S02]  /*dc00*/  ISETP.NE.AND.EX P2, PT, R25, RZ, PT, P2 ;  /* 0x000000ff1900720c */ /* 0x000fc40003f45320 */
[----:B------:R-:W-:-:S04]  /*dc10*/  SEL R0, R0, R15, P1 ;  /* 0x0000000f00007207 */ /* 0x000fc80000800000 */
[----:B------:R-:W-:Y:S01]  /*dc20*/  SEL R0, R0, 0xffffffff, P2 ;  /* 0xffffffff00007807 */ /* 0x000fe20001000000 */
[----:B------:R-:W-:Y:S06]  /*dc30*/  RET.REL.NODEC R2 `(_ZN7cutlass13device_kernelINS_4gemm6kernel13GemmUniversalINS1_17GroupProblemShapeIN4cute5tupleIJiiiEEEEENS1_10collective13CollectiveMmaINS1_39MainloopSm90ArrayTmaGmmaWarpSpecializedILi12ENS6_IJNS5_1CILi2EEENSC_ILi1EEESE_EEENS1_55KernelPtrArrayTmaWarpSpecializedCooperativeFP8FastAccumEEENS6_IJNSC_ILi128EEESI_NSC_ILi64EEEEEENS_12float_e4m3_tEPNS6_IJlSE_NSC_ILi0EEEEEESL_SO_NS5_8TiledMMAINS5_8MMA_AtomIJNS5_4SM904GMMA31MMA_64x128x32_F32E4M3E4M3_SS_TNILNSS_7ScaleInE1ELSU_1EEEEEENS5_6LayoutISF_NS6_IJSE_SM_SM_EEEEENS6_IJNS5_10UnderscoreES10_S10_EEEEENS5_13SM90_TMA_LOADENS5_14ComposedLayoutINS5_7SwizzleILi2ELi4ELi3EEENS5_18smem_ptr_flag_bitsILi8EEENSX_INS6_IJNSC_ILi8EEESJ_EEENS6_IJSJ_SE_EEEEEEEvNS5_8identityENS5_23SM90_TMA_LOAD_MULTICASTES1D_vS1E_EENS_8epilogue10collective18CollectiveEpilogueINS1H_30Sm90PtrArrayTmaWarpSpecializedILi4ELi2ELi16ELb1ELb0ELi2EEEJSK_NS6_IJSI_NSC_ILi32EEEEEENS_6half_tEPNS6_IJSE_lSM_EEES1O_S1Q_NS1H_6fusion15FusionCallbacksIS1L_NS1R_17LinearCombinationIS1O_fS1O_fLNS_15FloatRoundStyleE2EEESK_S1N_JEEES13_NS14_INS15_ILi3ELi4ELi3EEENS17_ILi16EEENSX_INS6_IJSJ_S19_EEENS6_IJSE_SJ_EEEEEEENS5_17SM75_U16x8_LDSM_TENS5_14SM90_TMA_STOREES22_NS5_17SM90_U16x8_STSM_TENS5_9Copy_AtomIJNS5_17SM90_U32x4_STSM_NES1O_EEEvEEEvvEEEEvNT_6ParamsE) ;  /* 0xffffff2002f07950 */ /* 0x000fec0003c3ffff */
.L_x_211:
[----:B------:R-:W-:Y:S01]  /*dc40*/  UMOV UR24, UR32 ;  /* 0x0000002000187c82 */ /* 0x000fe20008000000 */
[----:B------:R-:W-:Y:S02]  /*dc50*/  UMOV UR25, UR35 ;  /* 0x0000002300197c82 */ /* 0x000fe40008000000 */
[----:B------:R-:W1:Y:S08]  /*dc60*/  I2F.U64.RP R13, UR24 ;  /* 0x00000018000d7d12 */ /* 0x000e700008309000 */
[----:B-1----:R-:W1:Y:S02]  /*dc70*/  MUFU.RCP R13, R13 ;  /* 0x0000000d000d7308 */ /* 0x002e640000001000 */
[----:B-1----:R-:W-:-:S06]  /*dc80*/  VIADD R2, R13, 0x1ffffffe ;  /* 0x1ffffffe0d027836 */ /* 0x002fcc0000000000 */
[----:B------:R-:W1:Y:S02]  /*dc90*/  F2I.U64.TRUNC R2, R2 ;  /* 0x0000000200027311 */ /* 0x000e64000020d800 */
[----:B-1----:R-:W-:Y:S01]  /*dca0*/  R2UR UR24, R2 ;  /* 0x00000000021872ca */ /* 0x002fe200000e0000 */
[----:B------:R-:W-:Y:S01]  /*dcb0*/  IMAD.MOV.U32 R2, RZ, RZ, R12 ;  /* 0x000000ffff027224 */ /* 0x000fe200078e000c */
[----:B------:R-:W-:Y:S01]  /*dcc0*/  R2UR UR25, R3 ;  /* 0x00000000031972ca */ /* 0x000fe200000e0000 */
[----:B------:R-:W-:-:S10]  /*dcd0*/  IMAD.MOV.U32 R3, RZ, RZ, 0x0 ;  /* 0x00000000ff037424 */ /* 0x000fd400078e00ff */
[----:B------:R-:W-:-:S04]  /*dce0*/  UIMAD.WIDE.U32 UR26, UR24, UR32, URZ ;  /* 0x00000020181a72a5 */ /* 0x000fc8000f8e003f */
[----:B------:R-:W-:Y:S02]  /*dcf0*/  UIMAD UR27, UR24, UR35, UR27 ;  /* 0x00000023181b72a4 */ /* 0x000fe4000f8e021b */
[----:B------:R-:W-:Y:S02]  /*dd00*/  UIADD3 UR36, UP1, URZ, -UR26, URZ ;  /* 0x8000001a3f247290 */ /* 0x000fe4000ff3e03f */
[----:B------:R-:W-:Y:S02]  /*dd10*/  UIMAD UR28, UR25, UR32, UR27 ;  /* 0x00000020191c72a4 */ /* 0x000fe4000f8e021b */
[----:B------:R-:W-:Y:S02]  /*dd20*/  UIMAD.WIDE.U32 UR26, UR24, UR36, URZ ;  /* 0x00000024181a72a5 */ /* 0x000fe4000f8e003f */
[----:B------:R-:W-:-:S05]  /*dd30*/  UIADD3.X UR37, URZ, ~UR28, URZ, UP1, !UPT ;  /* 0x8000001c3f257290 */ /* 0x000fca0008ffe43f */
[----:B------:R-:W-:Y:S01]  /*dd40*/  UMOV UR26, UR27 ;  /* 0x0000001b001a7c82 */ /* 0x000fe20008000000 */
[----:B------:R-:W-:Y:S02]  /*dd50*/  UMOV UR27, UR24 ;  /* 0x00000018001b7c82 */ /* 0x000fe40008000000 */
[----:B------:R-:W-:Y:S02]  /*dd60*/  UIMAD.WIDE.U32 UR28, UP1, UR24, UR37, UR26 ;  /* 0x00000025181c72a5 */ /* 0x000fe4000f82001a */
[----:B------:R-:W-:Y:S02]  /*dd70*/  UIMAD.WIDE.U32 UR26, UR25, UR37, URZ ;  /* 0x00000025191a72a5 */ /* 0x000fe4000f8e003f */
[----:B------:R-:W-:Y:S02]  /*dd80*/  UIMAD.WIDE.U32 UR28, UP2, UR25, UR36, UR28 ;  /* 0x00000024191c72a5 */ /* 0x000fe4000f84001c */
[----:B------:R-:W-:Y:S02]  /*dd90*/  UIMAD UR37, UR25, UR37, URZ ;  /* 0x00000025192572a4 */ /* 0x000fe4000f8e023f */
[----:B------:R-:W-:-:S02]  /*dda0*/  UIADD3.X UR26, UR27, UR25, URZ, UP1, !UPT ;  /* 0x000000191b1a7290 */ /* 0x000fc40008ffe43f */
[----:B------:R-:W-:-:S04]  /*ddb0*/  UIADD3 UR29, UP4, UR37, UR29, URZ ;  /* 0x0000001d251d7290 */ /* 0x000fc8000ff9e03f */
[----:B------:R-:W-:Y:S02]  /*ddc0*/  UIMAD.WIDE.U32 UR24, UR29, UR32, URZ ;  /* 0x000000201d1872a5 */ /* 0x000fe4000f8e003f */
[----:B------:R-:W-:Y:S02]  /*ddd0*/  UIADD3.X UR36, URZ, URZ, UR26, UP4, UP2 ;  /* 0x0000003f3f247290 */ /* 0x000fe4000a7e441a */
[----:B------:R-:W-:Y:S02]  /*dde0*/  UIMAD UR25, UR29, UR35, UR25 ;  /* 0x000000231d1972a4 */ /* 0x000fe4000f8e0219 */
[----:B------:R-:W-:Y:S02]  /*ddf0*/  UIADD3 UR37, UP1, URZ, -UR24, URZ ;  /* 0x800000183f257290 */ /* 0x000fe4000ff3e03f */
[----:B------:R-:W-:Y:S02]  /*de00*/  UIMAD UR26, UR36, UR32, UR25 ;  /* 0x00000020241a72a4 */ /* 0x000fe4000f8e0219 */
[----:B------:R-:W-:-:S02]  /*de10*/  UIMAD.WIDE.U32 UR24, UR29, UR37, URZ ;  /* 0x000000251d1872a5 */ /* 0x000fc4000f8e003f */
[----:B------:R-:W-:-:S05]  /*de20*/  UIADD3.X UR38, URZ, ~UR26, URZ, UP1, !UPT ;  /* 0x8000001a3f267290 */ /* 0x000fca0008ffe43f */
[----:B------:R-:W-:Y:S01]  /*de30*/  UMOV UR28, UR25 ;  /* 0x00000019001c7c82 */ /* 0x000fe20008000000 */
[----:B------:R-:W-:Y:S02]  /*de40*/  UIMAD.WIDE.U32 UR24, UR36, UR38, URZ ;  /* 0x00000026241872a5 */ /* 0x000fe4000f8e003f */
[----:B------:R-:W-:Y:S02]  /*de50*/  UIMAD.WIDE.U32 UR26, UP1, UR29, UR38, UR28 ;  /* 0x000000261d1a72a5 */ /* 0x000fe4000f82001c */
[----:B------:R-:W-:Y:S02]  /*de60*/  UIMAD UR28, UR36, UR38, URZ ;  /* 0x00000026241c72a4 */ /* 0x000fe4000f8e023f */
[----:B------:R-:W-:Y:S02]  /*de70*/  UIMAD.WIDE.U32 UR26, UP2, UR36, UR37, UR26 ;  /* 0x00000025241a72a5 */ /* 0x000fe4000f84001a */
[----:B------:R-:W-:Y:S02]  /*de80*/  UIADD3.X UR36, UR25, UR36, URZ, UP1, !UPT ;  /* 0x0000002419247290 */ /* 0x000fe40008ffe43f */
[----:B------:R-:W-:Y:S01]  /*de90*/  UIADD3 UR28, UP4, UR28, UR27, URZ ;  /* 0x0000001b1c1c7290 */ /* 0x000fe2000ff9e03f */
[----:B------:R-:W-:-:S03]  /*dea0*/  UMOV UR25, URZ ;  /* 0x0000003f00197c82 */ /* 0x000fc60008000000 */
[----:B------:R-:W-:Y:S02]  /*deb0*/  UIMAD.WIDE.U32 UR26, UR28, UR33, URZ ;  /* 0x000000211c1a72a5 */ /* 0x000fe4000f8e003f */
[----:B------:R-:W-:-:S05]  /*dec0*/  UIADD3.X UR36, URZ, URZ, UR36, UP4, UP2 ;  /* 0x0000003f3f247290 */ /* 0x000fca000a7e4424 */
[----:B------:R-:W-:Y:S01]  /*ded0*/  UMOV UR24, UR27 ;  /* 0x0000001b00187c82 */ /* 0x000fe20008000000 */
[----:B------:R-:W-:Y:S02]  /*dee0*/  UIMAD.WIDE.U32 UR26, UR36, UR34, URZ ;  /* 0x00000022241a72a5 */ /* 0x000fe4000f8e003f */
[----:B------:R-:W-:Y:S02]  /*def0*/  UIMAD.WIDE.U32 UR24, UR28, UR34, UR24 ;  /* 0x000000221c1872a5 */ /* 0x000fe4000f8e0018 */
[----:B------:R-:W-:Y:S02]  /*df00*/  UIMAD UR28, UR36, UR34, URZ ;  /* 0x00000022241c72a4 */ /* 0x000fe4000f8e023f */
[----:B------:R-:W-:-:S04]  /*df10*/  UIMAD.WIDE.U32 UR24, UP1, UR36, UR33, UR24 ;  /* 0x00000021241872a5 */ /* 0x000fc8000f820018 */
[----:B------:R-:W-:Y:S02]  /*df20*/  UIADD3 UR28, UP2, UR28, UR25, URZ ;  /* 0x000000191c1c7290 */ /* 0x000fe4000ff5e03f */
[----:B------:R-:W-:Y:S02]  /*df30*/  UIADD3.X UR26, UR27, URZ, URZ, UP1, !UPT ;  /* 0x0000003f1b1a7290 */ /* 0x000fe40008ffe43f */
[----:B------:R-:W-:Y:S02]  /*df40*/  UIMAD.WIDE.U32 UR24, UR28, UR32, URZ ;  /* 0x000000201c1872a5 */ /* 0x000fe4000f8e003f */
[----:B------:R-:W-:Y:S02]  /*df50*/  UIADD3.X UR26, URZ, UR26, URZ, UP2, !UPT ;  /* 0x0000001a3f1a7290 */ /* 0x000fe400097fe43f */
[----:B------:R-:W-:Y:S02]  /*df60*/  UIMAD UR25, UR28, UR35, UR25 ;  /* 0x000000231c1972a4 */ /* 0x000fe4000f8e0219 */
[----:B------:R-:W-:-:S02]  /*df70*/  UIADD3 UR27, UP2, -UR24, UR33, URZ ;  /* 0x00000021181b7290 */ /* 0x000fc4000ff5e13f */
[----:B------:R-:W-:Y:S02]  /*df80*/  UIMAD UR25, UR26, UR32, UR25 ;  /* 0x000000201a1972a4 */ /* 0x000fe4000f8e0219 */
[----:B------:R-:W-:Y:S02]  /*df90*/  UISETP.GE.U32.AND UP1, UPT, UR27, UR32, UPT ;  /* 0x000000201b00728c */ /* 0x000fe4000bf26070 */
[----:B------:R-:W-:Y:S02]  /*dfa0*/  UIADD3.X UR34, ~UR25, UR34, URZ, UP2, !UPT ;  /* 0x0000002219227290 */ /* 0x000fe400097fe53f */
[----:B------:R-:W-:Y:S02]  /*dfb0*/  UIADD3 UR25, UP2, -UR32, UR27, URZ ;  /* 0x0000001b20197290 */ /* 0x000fe4000ff5e13f */
[----:B------:R-:W-:Y:S02]  /*dfc0*/  UISETP.GE.U32.AND.EX UP1, UPT, UR34, UR35, UPT, UP1 ;  /* 0x000000232200728c */ /* 0x000fe4000bf26110 */
[----:B------:R-:W-:-:S02]  /*dfd0*/  UIADD3 UR24, UR28, 0x1, URZ ;  /* 0x000000011c187890 */ /* 0x000fc4000fffe03f */
[----:B------:R-:W-:Y:S02]  /*dfe0*/  UIADD3.X UR26, ~UR35, UR34, URZ, UP2, !UPT ;  /* 0x00000022231a7290 */ /* 0x000fe400097fe53f */
[----:B------:R-:W-:Y:S02]  /*dff0*/  USEL UR25, UR25, UR27, UP1 ;  /* 0x0000001b19197287 */ /* 0x000fe40008800000 */
[----:B------:R-:W-:Y:S02]  /*e000*/  USEL UR26, UR26, UR34, UP1 ;  /* 0x000000221a1a7287 */ /* 0x000fe40008800000 */
[----:B------:R-:W-:Y:S02]  /*e010*/  USEL UR28, UR24, UR28, UP1 ;  /* 0x0000001c181c7287 */ /* 0x000fe40008800000 */
[----:B------:R-:W-:Y:S02]  /*e020*/  UISETP.GE.U32.AND UP1, UPT, UR25, UR32, UPT ;  /* 0x000000201900728c */ /* 0x000fe4000bf26070 */
[----:B------:R-:W-:-:S02]  /*e030*/  UISETP.NE.U32.AND UP2, UPT, UR32, URZ, UPT ;  /* 0x0000003f2000728c */ /* 0x000fc4000bf45070 */
[----:B------:R-:W-:Y:S02]  /*e040*/  UIADD3 UR24, UR28, 0x1, URZ ;  /* 0x000000011c187890 */ /* 0x000fe4000fffe03f */
[----:B------:R-:W-:Y:S02]  /*e050*/  UISETP.GE.U32.AND.EX UP1, UPT, UR26, UR35, UPT, UP1 ;  /* 0x000000231a00728c */ /* 0x000fe4000bf26110 */
[----:B------:R-:W-:Y:S02]  /*e060*/  UISETP.NE.AND.EX UP2, UPT, UR35, URZ, UPT, UP2 ;  /* 0x0000003f2300728c */ /* 0x000fe4000bf45320 */
[----:B------:R-:W-:-:S04]  /*e070*/  USEL UR24, UR24, UR28, UP1 ;  /* 0x0000001c18187287 */ /* 0x000fc80008800000 */
[----:B------:R-:W-:Y:S01]  /*e080*/  USEL UR25, UR24, 0xffffffff, UP2 ;  /* 0xffffffff18197887 */ /* 0x000fe20009000000 */
[----:B------:R-:W-:Y:S11]  /*e090*/  RET.REL.NODEC R2 `(_ZN7cutlass13device_kernelINS_4gemm6kernel13GemmUniversalINS1_17GroupProblemShapeIN4cute5tupleIJiiiEEEEENS1_10collective13CollectiveMmaINS1_39MainloopSm90ArrayTmaGmmaWarpSpecializedILi12ENS6_IJNS5_1CILi2EEENSC_ILi1EEESE_EEENS1_55KernelPtrArrayTmaWarpSpecializedCooperativeFP8FastAccumEEENS6_IJNSC_ILi128EEESI_NSC_ILi64EEEEEENS_12float_e4m3_tEPNS6_IJlSE_NSC_ILi0EEEEEESL_SO_NS5_8TiledMMAINS5_8MMA_AtomIJNS5_4SM904GMMA31MMA_64x128x32_F32E4M3E4M3_SS_TNILNSS_7ScaleInE1ELSU_1EEEEEENS5_6LayoutISF_NS6_IJSE_SM_SM_EEEEENS6_IJNS5_10UnderscoreES10_S10_EEEEENS5_13SM90_TMA_LOADENS5_14ComposedLayoutINS5_7SwizzleILi2ELi4ELi3EEENS5_18smem_ptr_flag_bitsILi8EEENSX_INS6_IJNSC_ILi8EEESJ_EEENS6_IJSJ_SE_EEEEEEEvNS5_8identityENS5_23SM90_TMA_LOAD_MULTICASTES1D_vS1E_EENS_8epilogue10collective18CollectiveEpilogueINS1H_30Sm90PtrArrayTmaWarpSpecializedILi4ELi2ELi16ELb1ELb0ELi2EEEJSK_NS6_IJSI_NSC_ILi32EEEEEENS_6half_tEPNS6_IJSE_lSM_EEES1O_S1Q_NS1H_6fusion15FusionCallbacksIS1L_NS1R_17LinearCombinationIS1O_fS1O_fLNS_15FloatRoundStyleE2EEESK_S1N_JEEES13_NS14_INS15_ILi3ELi4ELi3EEENS17_ILi16EEENSX_INS6_IJSJ_S19_EEENS6_IJSE_SJ_EEEEEEENS5_17SM75_U16x8_LDSM_TENS5_14SM90_TMA_STOREES22_NS5_17SM90_U16x8_STSM_TENS5_9Copy_AtomIJNS5_17SM90_U32x4_STSM_NES1O_EEEvEEEvvEEEEvNT_6ParamsE) ;  /* 0xffffff1c02d87950 */ /* 0x000ff60003c3ffff */
.L_x_285:
[----:B------:R-:W-:-:S00]  /*e0a0*/  BRA `(.L_x_285) ;  /* 0xfffffffc00fc7947 */ /* 0x000fc0000383ffff */
[----:B------:R-:W-:-:S00]  /*e0b0*/  NOP ;  /* 0x0000000000007918 */ /* 0x000fc00000000000 */
        /* <DEDUP_REMOVED lines=12> */
.L_x_286:


//--------------------- .nv.global.init           --------------------------
	.section	.nv.global.init,"aw",@progbits
.nv.global.init:
	.type		$str$24,@object
	.size		$str$24,($str$25 - $str$24)
$str$24:
        /*0000*/ 	.byte	0x28, 0x61, 0x64, 0x64, 0x72, 0x65, 0x73, 0x73, 0x20, 0x26, 0x20, 0x6d, 0x61, 0x73, 0x6b, 0x29
        /*0010*/ 	.byte	0x20, 0x3d, 0x3d, 0x20, 0x30, 0x00
	.type		$str$25,@object
	.size		$str$25,(__unnamed_1 - $str$25)
$str$25:
        /*0016*/ 	.byte	0x2f, 0x74, 0x6d, 0x70, 0x2f, 0x63, 0x75, 0x74, 0x6c, 0x61, 0x73, 0x73, 0x5f, 0x73, 0x77, 0x65
        /*0026*/ 	.byte	0x65, 0x70, 0x5f, 0x73, 0x72, 0x63, 0x2f, 0x69, 0x6e, 0x63, 0x6c, 0x75, 0x64, 0x65, 0x2f, 0x63
        /*0036*/ 	.byte	0x75, 0x74, 0x65, 0x2f, 0x70, 0x6f, 0x69, 0x6e, 0x74, 0x65, 0x72, 0x5f, 0x66, 0x6c, 0x61, 0x67
        /*0046*/ 	.byte	0x67, 0x65, 0x64, 0x2e, 0x68, 0x70, 0x70, 0x00
	.type		__unnamed_1,@object
	.size		__unnamed_1,(.L_0 - __unnamed_1)
__unnamed_1:
        /*004e*/ 	.byte	0x61, 0x75, 0x74, 0x6f, 0x20, 0x63, 0x75, 0x74, 0x65, 0x3a, 0x3a, 0x61, 0x73, 0x5f, 0x70, 0x6f
        /* <DEDUP_REMOVED lines=27> */
        /*020e*/ 	.byte	0x30, 0x39, 0x36, 0x3e, 0x3e, 0x3e, 0x3e, 0x3e, 0x5d, 0x00
.L_0:


//--------------------- .nv.shared._ZN7cutlass13device_kernelINS_4gemm6kernel13GemmUniversalINS1_17GroupProblemShapeIN4cute5tupleIJiiiEEEEENS1_10collective13CollectiveMmaINS1_39MainloopSm90ArrayTmaGmmaWarpSpecializedILi12ENS6_IJNS5_1CILi2EEENSC_ILi1EEESE_EEENS1_55KernelPtrArrayTmaWarpSpecializedCooperativeFP8FastAccumEEENS6_IJNSC_ILi128EEESI_NSC_ILi64EEEEEENS_12float_e4m3_tEPNS6_IJlSE_NSC_ILi0EEEEEESL_SO_NS5_8TiledMMAINS5_8MMA_AtomIJNS5_4SM904GMMA31MMA_64x128x32_F32E4M3E4M3_SS_TNILNSS_7ScaleInE1ELSU_1EEEEEENS5_6LayoutISF_NS6_IJSE_SM_SM_EEEEENS6_IJNS5_10UnderscoreES10_S10_EEEEENS5_13SM90_TMA_LOADENS5_14ComposedLayoutINS5_7SwizzleILi2ELi4ELi3EEENS5_18smem_ptr_flag_bitsILi8EEENSX_INS6_IJNSC_ILi8EEESJ_EEENS6_IJSJ_SE_EEEEEEEvNS5_8identityENS5_23SM90_TMA_LOAD_MULTICASTES1D_vS1E_EENS_8epilogue10collective18CollectiveEpilogueINS1H_30Sm90PtrArrayTmaWarpSpecializedILi4ELi2ELi16ELb1ELb0ELi2EEEJSK_NS6_IJSI_NSC_ILi32EEEEEENS_6half_tEPNS6_IJSE_lSM_EEES1O_S1Q_NS1H_6fusion15FusionCallbacksIS1L_NS1R_17LinearCombinationIS1O_fS1O_fLNS_15FloatRoundStyleE2EEESK_S1N_JEEES13_NS14_INS15_ILi3ELi4ELi3EEENS17_ILi16EEENSX_INS6_IJSJ_S19_EEENS6_IJSE_SJ_EEEEEEENS5_17SM75_U16x8_LDSM_TENS5_14SM90_TMA_STOREES22_NS5_17SM90_U16x8_STSM_TENS5_9Copy_AtomIJNS5_17SM90_U32x4_STSM_NES1O_EEEvEEEvvEEEEvNT_6ParamsE --------------------------
	.section	.nv.shared._ZN7cutlass13device_kernelINS_4gemm6kernel13GemmUniversalINS1_17GroupProblemShapeIN4cute5tupleIJiiiEEEEENS1_10collective13CollectiveMmaINS1_39MainloopSm90ArrayTmaGmmaWarpSpecializedILi12ENS6_IJNS5_1CILi2EEENSC_ILi1EEESE_EEENS1_55KernelPtrArrayTmaWarpSpecializedCooperativeFP8FastAccumEEENS6_IJNSC_ILi128EEESI_NSC_ILi64EEEEEENS_12float_e4m3_tEPNS6_IJlSE_NSC_ILi0EEEEEESL_SO_NS5_8TiledMMAINS5_8MMA_AtomIJNS5_4SM904GMMA31MMA_64x128x32_F32E4M3E4M3_SS_TNILNSS_7ScaleInE1ELSU_1EEEEEENS5_6LayoutISF_NS6_IJSE_SM_SM_EEEEENS6_IJNS5_10UnderscoreES10_S10_EEEEENS5_13SM90_TMA_LOADENS5_14ComposedLayoutINS5_7SwizzleILi2ELi4ELi3EEENS5_18smem_ptr_flag_bitsILi8EEENSX_INS6_IJNSC_ILi8EEESJ_EEENS6_IJSJ_SE_EEEEEEEvNS5_8identityENS5_23SM90_TMA_LOAD_MULTICASTES1D_vS1E_EENS_8epilogue10collective18CollectiveEpilogueINS1H_30Sm90PtrArrayTmaWarpSpecializedILi4ELi2ELi16ELb1ELb0ELi2EEEJSK_NS6_IJSI_NSC_ILi32EEEEEENS_6half_tEPNS6_IJSE_lSM_EEES1O_S1Q_NS1H_6fusion15FusionCallbacksIS1L_NS1R_17LinearCombinationIS1O_fS1O_fLNS_15FloatRoundStyleE2EEESK_S1N_JEEES13_NS14_INS15_ILi3ELi4ELi3EEENS17_ILi16EEENSX_INS6_IJSJ_S19_EEENS6_IJSE_SJ_EEEEEEENS5_17SM75_U16x8_LDSM_TENS5_14SM90_TMA_STOREES22_NS5_17SM90_U16x8_STSM_TENS5_9Copy_AtomIJNS5_17SM90_U32x4_STSM_NES1O_EEEvEEEvvEEEEvNT_6ParamsE,"aw",@nobits
	.sectionflags	@""
	.align	16
	.zero		1024


//--------------------- .nv.shared.reserved.0     --------------------------
	.section	.nv.shared.reserved.0,"aw",@nobits
	.weak		__nv_reservedSMEM_offset_0_alias
	.size		__nv_reservedSMEM_offset_0_alias, 0, 0
	.other		__nv_reservedSMEM_offset_0_alias,@"STO_CUDA_RESERVED_SHARED STV_DEFAULT"
__nv_reservedSMEM_offset_0_alias:
	.zero		0


//--------------------- .nv.global                --------------------------
	.section	.nv.global,"aw",@nobits
.nv.global:
	.type		_ZN39_INTERNAL_3677b736_4_k_cu_643f50f6_27124cute1_E,@object
	.size		_ZN39_INTERNAL_3677b736_4_k_cu_643f50f6_27124cute1_E,(_ZN39_INTERNAL_3677b736_4_k_cu_643f50f6_27124cuda3std3__45__cpo6cbeginE - _ZN39_INTERNAL_3677b736_4_k_cu_643f50f6_27124cute1_E)
_ZN39_INTERNAL_3677b736_4_k_cu_643f50f6_27124cute1_E:
	.zero		1
	.type		_ZN39_INTERNAL_3677b736_4_k_cu_643f50f6_27124cuda3std3__45__cpo6cbeginE,@object
	.size		_ZN39_INTERNAL_3677b736_4_k_cu_643f50f6_27124cuda3std3__45__cpo6cbeginE,(_ZN39_INTERNAL_3677b736_4_k_cu_643f50f6_27124cuda3std3__48in_placeE - _ZN39_INTERNAL_3677b736_4_k_cu_643f50f6_27124cuda3std3__45__cpo6cbeginE)
_ZN39_INTERNAL_3677b736_4_k_cu_643f50f6_27124cuda3std3__45__cpo6cbeginE:
	.zero		1
	.type		_ZN39_INTERNAL_3677b736_4_k_cu_643f50f6_27124cuda3std3__48in_placeE,@object
	.size		_ZN39_INTERNAL_3677b736_4_k_cu_643f50f6_27124cuda3std3__48in_placeE,(_ZN39_INTERNAL_3677b736_4_k_cu_643f50f6_27124cuda3std6ranges3__45__cpo9iter_moveE - _ZN39_INTERNAL_3677b736_4_k_cu_643f50f6_27124cuda3std3__48in_placeE)
_ZN39_INTERNAL_3677b736_4_k_cu_643f50f6_27124cuda3std3__48in_placeE:
	.zero		1
	.type		_ZN39_INTERNAL_3677b736_4_k_cu_643f50f6_27124cuda3std6ranges3__45__cpo9iter_moveE,@object
	.size		_ZN39_INTERNAL_3677b736_4_k_cu_643f50f6_27124cuda3std6ranges3__45__cpo9iter_moveE,(_ZN39_INTERNAL_3677b736_4_k_cu_643f50f6_27124cuda3std3__45__cpo5beginE - _ZN39_INTERNAL_3677b736_4_k_cu_643f50f6_27124cuda3std6ranges3__45__cpo9iter_moveE)
_ZN39_INTERNAL_3677b736_4_k_cu_643f50f6_27124cuda3std6ranges3__45__cpo9iter_moveE:
	.zero		1
	.type		_ZN39_INTERNAL_3677b736_4_k_cu_643f50f6_27124cuda3std3__45__cpo5beginE,@object
	.size		_ZN39_INTERNAL_3677b736_4_k_cu_643f50f6_27124cuda3std3__45__cpo5beginE,(_ZN39_INTERNAL_3677b736_4_k_cu_643f50f6_27124cuda3std3__441_GLOBAL__N__3677b736_4_k_cu_643f50f6_27126ignoreE - _ZN39_INTERNAL_3677b736_4_k_cu_643f50f6_27124cuda3std3__45__cpo5beginE)
_ZN39_INTERNAL_3677b736_4_k_cu_643f50f6_27124cuda3std3__45__cpo5beginE:
	.zero		1
	.type		_ZN39_INTERNAL_3677b736_4_k_cu_643f50f6_27124cuda3std3__441_GLOBAL__N__3677b736_4_k_cu_643f50f6_27126ignoreE,@object
	.size		_ZN39_INTERNAL_3677b736_4_k_cu_643f50f6_27124cuda3std3__441_GLOBAL__N__3677b736_4_k_cu_643f50f6_27126ignoreE,(_ZN39_INTERNAL_3677b736_4_k_cu_643f50f6_27124cute7productE - _ZN39_INTERNAL_3677b736_4_k_cu_643f50f6_27124cuda3std3__441_GLOBAL__N__3677b736_4_k_cu_643f50f6_27126ignoreE)
_ZN39_INTERNAL_3677b736_4_k_cu_643f50f6_27124cuda3std3__441_GLOBAL__N__3677b736_4_k_cu_643f50f6_27126ignoreE:
	.zero		1
	.type		_ZN39_INTERNAL_3677b736_4_k_cu_643f50f6_27124cute7productE,@object
	.size		_ZN39_INTERNAL_3677b736_4_k_cu_643f50f6_27124cute7productE,(_ZN39_INTERNAL_3677b736_4_k_cu_643f50f6_27124cuda3std3__45__cpo3endE - _ZN39_INTERNAL_3677b736_4_k_cu_643f50f6_27124cute7productE)
_ZN39_INTERNAL_3677b736_4_k_cu_643f50f6_27124cute7productE:
	.zero		1
	.type		_ZN39_INTERNAL_3677b736_4_k_cu_643f50f6_27124cuda3std3__45__cpo3endE,@object
	.size		_ZN39_INTERNAL_3677b736_4_k_cu_643f50f6_27124cuda3std3__45__cpo3endE,(_ZN39_INTERNAL_3677b736_4_k_cu_643f50f6_27124cuda3std3__419piecewise_constructE - _ZN39_INTERNAL_3677b736_4_k_cu_643f50f6_27124cuda3std3__45__cpo3endE)
_ZN39_INTERNAL_3677b736_4_k_cu_643f50f6_27124cuda3std3__45__cpo3endE:
	.zero		1
	.type		_ZN39_INTERNAL_3677b736_4_k_cu_643f50f6_27124cuda3std3__419piecewise_constructE,@object
	.size		_ZN39_INTERNAL_3677b736_4_k_cu_643f50f6_27124cuda3std3__419piecewise_constructE,(_ZN39_INTERNAL_3677b736_4_k_cu_643f50f6_27124cuda3std3__45__cpo4cendE - _ZN39_INTERNAL_3677b736_4_k_cu_643f50f6_27124cuda3std3__419piecewise_constructE)
_ZN39_INTERNAL_3677b736_4_k_cu_643f50f6_27124cuda3std3__419piecewise_constructE:
	.zero		1
	.type		_ZN39_INTERNAL_3677b736_4_k_cu_643f50f6_27124cuda3std3__45__cpo4cendE,@object
	.size		_ZN39_INTERNAL_3677b736_4_k_cu_643f50f6_27124cuda3std3__45__cpo4cendE,(_ZN39_INTERNAL_3677b736_4_k_cu_643f50f6_27124cuda3std6ranges3__45__cpo4swapE - _ZN39_INTERNAL_3677b736_4_k_cu_643f50f6_27124cuda3std3__45__cpo4cendE)
_ZN39_INTERNAL_3677b736_4_k_cu_643f50f6_27124cuda3std3__45__cpo4cendE:
	.zero		1
	.type		_ZN39_INTERNAL_3677b736_4_k_cu_643f50f6_27124cuda3std6ranges3__45__cpo4swapE,@object
	.size		_ZN39_INTERNAL_3677b736_4_k_cu_643f50f6_27124cuda3std6ranges3__45__cpo4swapE,(.L_8 - _ZN39_INTERNAL_3677b736_4_k_cu_643f50f6_27124cuda3std6ranges3__45__cpo4swapE)
_ZN39_INTERNAL_3677b736_4_k_cu_643f50f6_27124cuda3std6ranges3__45__cpo4swapE:
	.zero		1
.L_8:


//--------------------- .nv.constant0._ZN7cutlass13device_kernelINS_4gemm6kernel13GemmUniversalINS1_17GroupProblemShapeIN4cute5tupleIJiiiEEEEENS1_10collective13CollectiveMmaINS1_39MainloopSm90ArrayTmaGmmaWarpSpecializedILi12ENS6_IJNS5_1CILi2EEENSC_ILi1EEESE_EEENS1_55KernelPtrArrayTmaWarpSpecializedCooperativeFP8FastAccumEEENS6_IJNSC_ILi128EEESI_NSC_ILi64EEEEEENS_12float_e4m3_tEPNS6_IJlSE_NSC_ILi0EEEEEESL_SO_NS5_8TiledMMAINS5_8MMA_AtomIJNS5_4SM904GMMA31MMA_64x128x32_F32E4M3E4M3_SS_TNILNSS_7ScaleInE1ELSU_1EEEEEENS5_6LayoutISF_NS6_IJSE_SM_SM_EEEEENS6_IJNS5_10UnderscoreES10_S10_EEEEENS5_13SM90_TMA_LOADENS5_14ComposedLayoutINS5_7SwizzleILi2ELi4ELi3EEENS5_18smem_ptr_flag_bitsILi8EEENSX_INS6_IJNSC_ILi8EEESJ_EEENS6_IJSJ_SE_EEEEEEEvNS5_8identityENS5_23SM90_TMA_LOAD_MULTICASTES1D_vS1E_EENS_8epilogue10collective18CollectiveEpilogueINS1H_30Sm90PtrArrayTmaWarpSpecializedILi4ELi2ELi16ELb1ELb0ELi2EEEJSK_NS6_IJSI_NSC_ILi32EEEEEENS_6half_tEPNS6_IJSE_lSM_EEES1O_S1Q_NS1H_6fusion15FusionCallbacksIS1L_NS1R_17LinearCombinationIS1O_fS1O_fLNS_15FloatRoundStyleE2EEESK_S1N_JEEES13_NS14_INS15_ILi3ELi4ELi3EEENS17_ILi16EEENSX_INS6_IJSJ_S19_EEENS6_IJSE_SJ_EEEEEEENS5_17SM75_U16x8_LDSM_TENS5_14SM90_TMA_STOREES22_NS5_17SM90_U16x8_STSM_TENS5_9Copy_AtomIJNS5_17SM90_U32x4_STSM_NES1O_EEEvEEEvvEEEEvNT_6ParamsE --------------------------
	.section	.nv.constant0._ZN7cutlass13device_kernelINS_4gemm6kernel13GemmUniversalINS1_17GroupProblemShapeIN4cute5tupleIJiiiEEEEENS1_10collective13CollectiveMmaINS1_39MainloopSm90ArrayTmaGmmaWarpSpecializedILi12ENS6_IJNS5_1CILi2EEENSC_ILi1EEESE_EEENS1_55KernelPtrArrayTmaWarpSpecializedCooperativeFP8FastAccumEEENS6_IJNSC_ILi128EEESI_NSC_ILi64EEEEEENS_12float_e4m3_tEPNS6_IJlSE_NSC_ILi0EEEEEESL_SO_NS5_8TiledMMAINS5_8MMA_AtomIJNS5_4SM904GMMA31MMA_64x128x32_F32E4M3E4M3_SS_TNILNSS_7ScaleInE1ELSU_1EEEEEENS5_6LayoutISF_NS6_IJSE_SM_SM_EEEEENS6_IJNS5_10UnderscoreES10_S10_EEEEENS5_13SM90_TMA_LOADENS5_14ComposedLayoutINS5_7SwizzleILi2ELi4ELi3EEENS5_18smem_ptr_flag_bitsILi8EEENSX_INS6_IJNSC_ILi8EEESJ_EEENS6_IJSJ_SE_EEEEEEEvNS5_8identityENS5_23SM90_TMA_LOAD_MULTICASTES1D_vS1E_EENS_8epilogue10collective18CollectiveEpilogueINS1H_30Sm90PtrArrayTmaWarpSpecializedILi4ELi2ELi16ELb1ELb0ELi2EEEJSK_NS6_IJSI_NSC_ILi32EEEEEENS_6half_tEPNS6_IJSE_lSM_EEES1O_S1Q_NS1H_6fusion15FusionCallbacksIS1L_NS1R_17LinearCombinationIS1O_fS1O_fLNS_15FloatRoundStyleE2EEESK_S1N_JEEES13_NS14_INS15_ILi3ELi4ELi3EEENS17_ILi16EEENSX_INS6_IJSJ_S19_EEENS6_IJSE_SJ_EEEEEEENS5_17SM75_U16x8_LDSM_TENS5_14SM90_TMA_STOREES22_NS5_17SM90_U16x8_STSM_TENS5_9Copy_AtomIJNS5_17SM90_U32x4_STSM_NES1O_EEEvEEEvvEEEEvNT_6ParamsE,"a",@progbits
	.sectionflags	@""
	.align	4
.nv.constant0._ZN7cutlass13device_kernelINS_4gemm6kernel13GemmUniversalINS1_17GroupProblemShapeIN4cute5tupleIJiiiEEEEENS1_10collective13CollectiveMmaINS1_39MainloopSm90ArrayTmaGmmaWarpSpecializedILi12ENS6_IJNS5_1CILi2EEENSC_ILi1EEESE_EEENS1_55KernelPtrArrayTmaWarpSpecializedCooperativeFP8FastAccumEEENS6_IJNSC_ILi128EEESI_NSC_ILi64EEEEEENS_12float_e4m3_tEPNS6_IJlSE_NSC_ILi0EEEEEESL_SO_NS5_8TiledMMAINS5_8MMA_AtomIJNS5_4SM904GMMA31MMA_64x128x32_F32E4M3E4M3_SS_TNILNSS_7ScaleInE1ELSU_1EEEEEENS5_6LayoutISF_NS6_IJSE_SM_SM_EEEEENS6_IJNS5_10UnderscoreES10_S10_EEEEENS5_13SM90_TMA_LOADENS5_14ComposedLayoutINS5_7SwizzleILi2ELi4ELi3EEENS5_18smem_ptr_flag_bitsILi8EEENSX_INS6_IJNSC_ILi8EEESJ_EEENS6_IJSJ_SE_EEEEEEEvNS5_8identityENS5_23SM90_TMA_LOAD_MULTICASTES1D_vS1E_EENS_8epilogue10collective18CollectiveEpilogueINS1H_30Sm90PtrArrayTmaWarpSpecializedILi4ELi2ELi16ELb1ELb0ELi2EEEJSK_NS6_IJSI_NSC_ILi32EEEEEENS_6half_tEPNS6_IJSE_lSM_EEES1O_S1Q_NS1H_6fusion15FusionCallbacksIS1L_NS1R_17LinearCombinationIS1O_fS1O_fLNS_15FloatRoundStyleE2EEESK_S1N_JEEES13_NS14_INS15_ILi3ELi4ELi3EEENS17_ILi16EEENSX_INS6_IJSJ_S19_EEENS6_IJSE_SJ_EEEEEEENS5_17SM75_U16x8_LDSM_TENS5_14SM90_TMA_STOREES22_NS5_17SM90_U16x8_STSM_TENS5_9Copy_AtomIJNS5_17SM90_U32x4_STSM_NES1O_EEEvEEEvvEEEEvNT_6ParamsE:
	.zero		2432


//--------------------- SYMBOLS --------------------------

	.type		.nv.reservedSmem.offset0,@object
	.size		.nv.reservedSmem.offset0,0x4
	.type		__assertfail,@function
